def matmul_kernel(
    a_ptr,
    b_ptr,
    c_ptr,
    M,
    N,
    K,
    stride_am,
    stride_ak,
    stride_bk,
    stride_bn,
    stride_cm,
    stride_cn,
    BLOCK_M: tl.constexpr,
    BLOCK_N: tl.constexpr,
    BLOCK_K: tl.constexpr,
    GROUP_M: tl.constexpr,
):
    pid = tl.program_id(axis=0)
    num_pid_m = tl.cdiv(M, BLOCK_M)
    num_pid_n = tl.cdiv(N, BLOCK_N)
    num_pid_in_group = GROUP_M * num_pid_n
    group_id = pid // num_pid_in_group
    first_pid_m = group_id * GROUP_M
    group_size_m = min(num_pid_m - first_pid_m, GROUP_M)
    pid_m = first_pid_m + ((pid % num_pid_in_group) % group_size_m)
    pid_n = (pid % num_pid_in_group) // group_size_m

    offs_am = (pid_m * BLOCK_M + tl.arange(0, BLOCK_M)) % M
    offs_bn = (pid_n * BLOCK_N + tl.arange(0, BLOCK_N)) % N
    offs_k = tl.arange(0, BLOCK_K)
    a_ptrs = a_ptr + offs_am[:, None] * stride_am + offs_k[None, :] * stride_ak
    b_ptrs = b_ptr + offs_k[:, None] * stride_bk + offs_bn[None, :] * stride_bn

    acc = tl.zeros((BLOCK_M, BLOCK_N), dtype=tl.float32)
    for kk in range(0, tl.cdiv(K, BLOCK_K)):
        a = tl.load(a_ptrs, mask=offs_k[None, :] < K - kk * BLOCK_K, other=0.0)
        b = tl.load(b_ptrs, mask=offs_k[:, None] < K - kk * BLOCK_K, other=0.0)
        acc = tl.dot(a, b, acc)
        a_ptrs += BLOCK_K * stride_ak
        b_ptrs += BLOCK_K * stride_bk

    c = acc.to(c_ptr.dtype.element_ty)
    offs_cm = pid_m * BLOCK_M + tl.arange(0, BLOCK_M)
    offs_cn = pid_n * BLOCK_N + tl.arange(0, BLOCK_N)
    c_ptrs = c_ptr + offs_cm[:, None] * stride_cm + offs_cn[None, :] * stride_cn
    mask = (offs_cm[:, None] < M) & (offs_cn[None, :] < N)
    tl.store(c_ptrs, c, mask=mask)

# config = {"BLOCK_K": 128, "BLOCK_M": 256, "BLOCK_N": 64, "GROUP_M": 8, "arch": "sm_90", "dtype": "fp8e4m3", "num_ctas": 2, "num_stages": 3, "num_warps": 4}
# arch = sm_90


// ===== COMPILED SASS (sm_90a) =====

	.target	sm_90a

	.elftype	@"ET_EXEC"


//--------------------- .note.nv.tkinfo           --------------------------
	.section	.note.nv.tkinfo,"",@"SHT_NOTE"
	.sectionflags	@"SHF_NOTE_NV_TKINFO"
	.tkinfo
        /*0018*/ 	.word	0x00000002
        /*0030*/ 	.string	""
        /*0030*/ 	.string	"ptxas"
        /*0030*/ 	.string	"Cuda compilation tools, release 13.0, V13.0.88"
        /*0030*/ 	.string	"Build cuda_13.0.r13.0/compiler.36424714_0"
        /*0030*/ 	.string	"-v  -suppress-debug-info  -lineinfo  -arch sm_90a "



//--------------------- .note.nv.cuinfo           --------------------------
	.section	.note.nv.cuinfo,"",@"SHT_NOTE"
	.sectionflags	@"SHF_NOTE_NV_CUINFO"
        /*0018*/ 	.short	0x0002
        /*001a*/ 	.short	0x005a
        /*001c*/ 	.short	0x0082
	.zero		2


//--------------------- .nv.info                  --------------------------
	.section	.nv.info,"",@"SHT_CUDA_INFO"
	.align	4


	//----- nvinfo : EIATTR_REGCOUNT
	.align		4
        /*0000*/ 	.byte	0x04, 0x2f
        /*0002*/ 	.short	(.L_1 - .L_0)
	.align		4
.L_0:
        /*0004*/ 	.word	index@(matmul_kernel)
        /*0008*/ 	.word	0x000000ff


	//----- nvinfo : EIATTR_FRAME_SIZE
	.align		4
.L_1:
        /*000c*/ 	.byte	0x04, 0x11
        /*000e*/ 	.short	(.L_3 - .L_2)
	.align		4
.L_2:
        /*0010*/ 	.word	index@(matmul_kernel)
        /*0014*/ 	.word	0x00000678


	//----- nvinfo : EIATTR_MIN_STACK_SIZE
	.align		4
.L_3:
        /*0018*/ 	.byte	0x04, 0x12
        /*001a*/ 	.short	(.L_5 - .L_4)
	.align		4
.L_4:
        /*001c*/ 	.word	index@(matmul_kernel)
        /*0020*/ 	.word	0x00000678
.L_5:


//--------------------- .nv.compat                --------------------------
	.section	.nv.compat,"",@"SHT_CUDA_COMPAT_INFO"
	.align	4
        /*0000*/ 	.byte	0x02, 0x09, 0x01, 0x00, 0x02, 0x02, 0x04, 0x00, 0x02, 0x05, 0x05, 0x00, 0x03, 0x07, 0x01, 0x01
        /*0010*/ 	.byte	0x02, 0x03, 0x00, 0x00, 0x02, 0x06, 0x01, 0x00, 0x04, 0x0b, 0x08, 0x00, 0x00, 0x00, 0x00, 0x00
        /*0020*/ 	.byte	0x00, 0x00, 0x00, 0x00


//--------------------- .nv.info.matmul_kernel    --------------------------
	.section	.nv.info.matmul_kernel,"",@"SHT_CUDA_INFO"
	.sectionflags	@""
	.align	4


	//----- nvinfo : EIATTR_CUDA_API_VERSION
	.align		4
        /*0000*/ 	.byte	0x04, 0x37
        /*0002*/ 	.short	(.L_7 - .L_6)
.L_6:
        /*0004*/ 	.word	0x00000082


	//----- nvinfo : EIATTR_KPARAM_INFO
	.align		4
.L_7:
        /*0008*/ 	.byte	0x04, 0x17
        /*000a*/ 	.short	(.L_9 - .L_8)
.L_8:
        /*000c*/ 	.word	0x00000000
        /*0010*/ 	.short	0x000d
        /*0012*/ 	.short	0x0048
        /*0014*/ 	.byte	0x00, 0xf4, 0x21, 0x00


	//----- nvinfo : EIATTR_KPARAM_INFO
	.align		4
.L_9:
        /*0018*/ 	.byte	0x04, 0x17
        /*001a*/ 	.short	(.L_11 - .L_10)
.L_10:
        /*001c*/ 	.word	0x00000000
        /*0020*/ 	.short	0x000c
        /*0022*/ 	.short	0x0040
        /*0024*/ 	.byte	0x00, 0xf4, 0x21, 0x00


	//----- nvinfo : EIATTR_KPARAM_INFO
	.align		4
.L_11:
        /*0028*/ 	.byte	0x04, 0x17
        /*002a*/ 	.short	(.L_13 - .L_12)
.L_12:
        /*002c*/ 	.word	0x00000000
        /*0030*/ 	.short	0x000b
        /*0032*/ 	.short	0x0038
        /*0034*/ 	.byte	0x00, 0xf0, 0x11, 0x00


	//----- nvinfo : EIATTR_KPARAM_INFO
	.align		4
.L_13:
        /*0038*/ 	.byte	0x04, 0x17
        /*003a*/ 	.short	(.L_15 - .L_14)
.L_14:
        /*003c*/ 	.word	0x00000000
        /*0040*/ 	.short	0x000a
        /*0042*/ 	.short	0x0034
        /*0044*/ 	.byte	0x00, 0xf0, 0x11, 0x00


	//----- nvinfo : EIATTR_KPARAM_INFO
	.align		4
.L_15:
        /*0048*/ 	.byte	0x04, 0x17
        /*004a*/ 	.short	(.L_17 - .L_16)
.L_16:
        /*004c*/ 	.word	0x00000000
        /*0050*/ 	.short	0x0009
        /*0052*/ 	.short	0x0030
        /*0054*/ 	.byte	0x00, 0xf0, 0x11, 0x00


	//----- nvinfo : EIATTR_KPARAM_INFO
	.align		4
.L_17:
        /*0058*/ 	.byte	0x04, 0x17
        /*005a*/ 	.short	(.L_19 - .L_18)
.L_18:
        /*005c*/ 	.word	0x00000000
        /*0060*/ 	.short	0x0008
        /*0062*/ 	.short	0x002c
        /*0064*/ 	.byte	0x00, 0xf0, 0x11, 0x00


	//----- nvinfo : EIATTR_KPARAM_INFO
	.align		4
.L_19:
        /*0068*/ 	.byte	0x04, 0x17
        /*006a*/ 	.short	(.L_21 - .L_20)
.L_20:
        /*006c*/ 	.word	0x00000000
        /*0070*/ 	.short	0x0007
        /*0072*/ 	.short	0x0028
        /*0074*/ 	.byte	0x00, 0xf0, 0x11, 0x00


	//----- nvinfo : EIATTR_KPARAM_INFO
	.align		4
.L_21:
        /*0078*/ 	.byte	0x04, 0x17
        /*007a*/ 	.short	(.L_23 - .L_22)
.L_22:
        /*007c*/ 	.word	0x00000000
        /*0080*/ 	.short	0x0006
        /*0082*/ 	.short	0x0024
        /*0084*/ 	.byte	0x00, 0xf0, 0x11, 0x00


	//----- nvinfo : EIATTR_KPARAM_INFO
	.align		4
.L_23:
        /*0088*/ 	.byte	0x04, 0x17
        /*008a*/ 	.short	(.L_25 - .L_24)
.L_24:
        /*008c*/ 	.word	0x00000000
        /*0090*/ 	.short	0x0005
        /*0092*/ 	.short	0x0020
        /*0094*/ 	.byte	0x00, 0xf0, 0x11, 0x00


	//----- nvinfo : EIATTR_KPARAM_INFO
	.align		4
.L_25:
        /*0098*/ 	.byte	0x04, 0x17
        /*009a*/ 	.short	(.L_27 - .L_26)
.L_26:
        /*009c*/ 	.word	0x00000000
        /*00a0*/ 	.short	0x0004
        /*00a2*/ 	.short	0x001c
        /*00a4*/ 	.byte	0x00, 0xf0, 0x11, 0x00


	//----- nvinfo : EIATTR_KPARAM_INFO
	.align		4
.L_27:
        /*00a8*/ 	.byte	0x04, 0x17
        /*00aa*/ 	.short	(.L_29 - .L_28)
.L_28:
        /*00ac*/ 	.word	0x00000000
        /*00b0*/ 	.short	0x0003
        /*00b2*/ 	.short	0x0018
        /*00b4*/ 	.byte	0x00, 0xf0, 0x11, 0x00


	//----- nvinfo : EIATTR_KPARAM_INFO
	.align		4
.L_29:
        /*00b8*/ 	.byte	0x04, 0x17
        /*00ba*/ 	.short	(.L_31 - .L_30)
.L_30:
        /*00bc*/ 	.word	0x00000000
        /*00c0*/ 	.short	0x0002
        /*00c2*/ 	.short	0x0010
        /*00c4*/ 	.byte	0x00, 0xf4, 0x21, 0x00


	//----- nvinfo : EIATTR_KPARAM_INFO
	.align		4
.L_31:
        /*00c8*/ 	.byte	0x04, 0x17
        /*00ca*/ 	.short	(.L_33 - .L_32)
.L_32:
        /*00cc*/ 	.word	0x00000000
        /*00d0*/ 	.short	0x0001
        /*00d2*/ 	.short	0x0008
        /*00d4*/ 	.byte	0x00, 0xf4, 0x21, 0x00


	//----- nvinfo : EIATTR_KPARAM_INFO
	.align		4
.L_33:
        /*00d8*/ 	.byte	0x04, 0x17
        /*00da*/ 	.short	(.L_35 - .L_34)
.L_34:
        /*00dc*/ 	.word	0x00000000
        /*00e0*/ 	.short	0x0000
        /*00e2*/ 	.short	0x0000
        /*00e4*/ 	.byte	0x00, 0xf4, 0x21, 0x00


	//----- nvinfo : EIATTR_EXPLICIT_CLUSTER
	.align		4
.L_35:
        /*00e8*/ 	.byte	0x01, 0x3e
	.zero		2


	//----- nvinfo : EIATTR_CTA_PER_CLUSTER
	.align		4
        /*00ec*/ 	.byte	0x04, 0x3d
        /*00ee*/ 	.short	(.L_37 - .L_36)
.L_36:
        /*00f0*/ 	.word	0x00000002
        /*00f4*/ 	.word	0x00000001
        /*00f8*/ 	.word	0x00000001


	//----- nvinfo : EIATTR_SPARSE_MMA_MASK
	.align		4
.L_37:
        /*00fc*/ 	.byte	0x03, 0x50
        /*00fe*/ 	.short	0x0000


	//----- nvinfo : EIATTR_MAXREG_COUNT
	.align		4
        /*0100*/ 	.byte	0x03, 0x1b
        /*0102*/ 	.short	0x00ff


	//----- nvinfo : EIATTR_NUM_BARRIERS
	.align		4
        /*0104*/ 	.byte	0x02, 0x4c
        /*0106*/ 	.byte	0x01
	.zero		1


	//----- nvinfo : EIATTR_ANNOTATIONS
	.align		4
        /*0108*/ 	.byte	0x04, 0x55
        /*010a*/ 	.short	(.L_39 - .L_38)


	//   ....[0]....
.L_38:
        /*010c*/ 	.word	0x00000001
        /*0110*/ 	.byte	0x60, 0x06, 0x00, 0x00, 0x01, 0x00, 0x00, 0x00, 0xe0, 0x09, 0x00, 0x00, 0x01, 0x00, 0x00, 0x00
        /* <DEDUP_REMOVED lines=695> */
        /*2c90*/ 	.byte	0xc0, 0x20, 0x01, 0x00


	//----- nvinfo : EIATTR_MERCURY_ISA_VERSION
	.align		4
.L_39:
        /*2c94*/ 	.byte	0x03, 0x5f
        /*2c96*/ 	.short	0x0101


	//----- nvinfo : EIATTR_EXIT_INSTR_OFFSETS
	.align		4
        /*2c98*/ 	.byte	0x04, 0x1c
        /*2c9a*/ 	.short	(.L_41 - .L_40)


	//   ....[0]....
.L_40:
        /*2c9c*/ 	.word	0x000141a0


	//   ....[1]....
        /*2ca0*/ 	.word	0x000141c0


	//----- nvinfo : EIATTR_REQNTID
	.align		4
.L_41:
        /*2ca4*/ 	.byte	0x04, 0x10
        /*2ca6*/ 	.short	(.L_43 - .L_42)
.L_42:
        /*2ca8*/ 	.word	0x00000080
        /*2cac*/ 	.word	0x00000001
        /*2cb0*/ 	.word	0x00000001


	//----- nvinfo : EIATTR_CBANK_PARAM_SIZE
	.align		4
.L_43:
        /*2cb4*/ 	.byte	0x03, 0x19
        /*2cb6*/ 	.short	0x0050


	//----- nvinfo : EIATTR_PARAM_CBANK
	.align		4
        /*2cb8*/ 	.byte	0x04, 0x0a
        /*2cba*/ 	.short	(.L_45 - .L_44)
	.align		4
.L_44:
        /*2cbc*/ 	.word	index@(.nv.constant0.matmul_kernel)
        /*2cc0*/ 	.short	0x0210
        /*2cc2*/ 	.short	0x0050


	//----- nvinfo : EIATTR_SW_WAR
	.align		4
.L_45:
        /*2cc4*/ 	.byte	0x04, 0x36
        /*2cc6*/ 	.short	(.L_47 - .L_46)
.L_46:
        /*2cc8*/ 	.word	0x00000008
.L_47:


//--------------------- .nv.callgraph             --------------------------
	.section	.nv.callgraph,"",@"SHT_CUDA_CALLGRAPH"
	.align	4
	.sectionentsize	8
	.align		4
        /*0000*/ 	.word	0x00000000
	.align		4
        /*0004*/ 	.word	0xffffffff
	.align		4
        /*0008*/ 	.word	0x00000000
	.align		4
        /*000c*/ 	.word	0xfffffffe
	.align		4
        /*0010*/ 	.word	0x00000000
	.align		4
        /*0014*/ 	.word	0xfffffffd
	.align		4
        /*0018*/ 	.word	0x00000000
	.align		4
        /*001c*/ 	.word	0xfffffffc


//--------------------- .text.matmul_kernel       --------------------------
	.section	.text.matmul_kernel,"ax",@progbits
	.align	128
        .global         matmul_kernel
        .type           matmul_kernel,@function
        .size           matmul_kernel,(.L_x_4 - matmul_kernel)
        .other          matmul_kernel,@"STO_CUDA_ENTRY STV_DEFAULT"
matmul_kernel:
.text.matmul_kernel:
[----:B------:R-:W0:Y:S08]  /*0000*/  LDC R1, c[0x0][0x28] ;  /* 0x00000a00ff017b82 */ /* 0x000e300000000800 */
[----:B------:R-:W1:Y:S01]  /*0010*/  LDC.64 R44, c[0x0][0x228] ;  /* 0x00008a00ff2c7b82 */ /* 0x000e620000000a00 */
[----:B0-----:R-:W-:Y:S01]  /*0020*/  VIADD R1, R1, 0xfffff988 ;  /* 0xfffff98801017836 */ /* 0x001fe20000000000 */
[----:B------:R-:W-:Y:S01]  /*0030*/  UMOV UR8, 0x400 ;  /* 0x0000040000087882 */ /* 0x000fe20000000000 */
[----:B------:R-:W-:-:S05]  /*0040*/  ULDC.64 UR40, c[0x0][0x208] ;  /* 0x0000820000287ab9 */ /* 0x000fca0000000a00 */
[----:B------:R-:W0:Y:S08]  /*0050*/  S2UR UR4, SR_CTAID.X ;  /* 0x00000000000479c3 */ /* 0x000e300000002500 */
[----:B------:R-:W2:Y:S01]  /*0060*/  S2UR UR6, SR_CgaCtaId ;  /* 0x00000000000679c3 */ /* 0x000ea20000008800 */
[----:B-1----:R-:W-:-:S07]  /*0070*/  VIADD R0, R45, 0x3f ;  /* 0x0000003f2d007836 */ /* 0x002fce0000000000 */
[----:B------:R-:W1:Y:S01]  /*0080*/  LDC R114, c[0x0][0x230] ;  /* 0x00008c00ff727b82 */ /* 0x000e620000000800 */
[----:B------:R-:W-:Y:S02]  /*0090*/  SHF.R.S32.HI R3, RZ, 0x1f, R0 ;  /* 0x0000001fff037819 */ /* 0x000fe40000011400 */
[----:B0-----:R-:W-:Y:S01]  /*00a0*/  I2FP.F32.U32 R5, UR4 ;  /* 0x0000000400057c45 */ /* 0x001fe20008201000 */
[----:B------:R-:W-:Y:S01]  /*00b0*/  ULDC UR4, c[0x0][0x150] ;  /* 0x0000540000047ab9 */ /* 0x000fe20000000800 */
[----:B------:R-:W-:-:S03]  /*00c0*/  LEA.HI R3, R3, R0, RZ, 0x6 ;  /* 0x0000000003037211 */ /* 0x000fc600078f30ff */
[----:B------:R-:W-:Y:S01]  /*00d0*/  FMUL R5, R5, UR4 ;  /* 0x0000000405057c20 */ /* 0x000fe20008400000 */
[----:B------:R-:W-:Y:S01]  /*00e0*/  SHF.R.S32.HI R3, RZ, 0x6, R3 ;  /* 0x00000006ff037819 */ /* 0x000fe20000011403 */
[----:B--2---:R-:W-:Y:S02]  /*00f0*/  USHF.L.U32 UR5, UR6, 0x7, URZ ;  /* 0x0000000706057899 */ /* 0x004fe4000800063f */
[----:B------:R-:W-:Y:S02]  /*0100*/  ULEA UR8, UR6, UR8, 0x18 ;  /* 0x0000000806087291 */ /* 0x000fe4000f8ec03f */
[----:B------:R-:W-:Y:S01]  /*0110*/  IMAD.SHL.U32 R4, R3, 0x8, RZ ;  /* 0x0000000803047824 */ /* 0x000fe200078e00ff */
[----:B------:R-:W0:Y:S01]  /*0120*/  F2I.U32.TRUNC.NTZ R5, R5 ;  /* 0x0000000500057305 */ /* 0x000e22000020f000 */
[----:B------:R-:W-:-:S03]  /*0130*/  ULOP3.LUT UR5, UR5, 0x80, URZ, 0xc0, !UPT ;  /* 0x0000008005057892 */ /* 0x000fc6000f8ec03f */
[----:B------:R-:W-:Y:S01]  /*0140*/  IABS R7, R4 ;  /* 0x0000000400077213 */ /* 0x000fe20000000000 */
[----:B-1----:R-:W-:-:S03]  /*0150*/  VIADD R114, R114, 0x7f ;  /* 0x0000007f72727836 */ /* 0x002fc60000000000 */
[----:B------:R-:W1:Y:S01]  /*0160*/  I2F.RP R0, R7 ;  /* 0x0000000700007306 */ /* 0x000e620000209400 */
[----:B0-----:R-:W-:-:S07]  /*0170*/  IABS R11, R5 ;  /* 0x00000005000b7213 */ /* 0x001fce0000000000 */
[----:B-1----:R-:W0:Y:S02]  /*0180*/  MUFU.RCP R0, R0 ;  /* 0x0000000000007308 */ /* 0x002e240000001000 */
[----:B0-----:R-:W-:Y:S01]  /*0190*/  VIADD R2, R0, 0xffffffe ;  /* 0x0ffffffe00027836 */ /* 0x001fe20000000000 */
[----:B------:R-:W-:-:S05]  /*01a0*/  IABS R0, R4 ;  /* 0x0000000400007213 */ /* 0x000fca0000000000 */
[----:B------:R0:W1:Y:S01]  /*01b0*/  F2I.FTZ.U32.TRUNC.NTZ R3, R2 ;  /* 0x0000000200037305 */ /* 0x000062000021f000 */
[----:B------:R-:W-:Y:S02]  /*01c0*/  IMAD.MOV R0, RZ, RZ, -R0 ;  /* 0x000000ffff007224 */ /* 0x000fe400078e0a00 */
[----:B0-----:R-:W-:Y:S02]  /*01d0*/  IMAD.MOV.U32 R2, RZ, RZ, RZ ;  /* 0x000000ffff027224 */ /* 0x001fe400078e00ff */
[----:B-1----:R-:W-:-:S04]  /*01e0*/  IMAD.MOV R6, RZ, RZ, -R3 ;  /* 0x000000ffff067224 */ /* 0x002fc800078e0a03 */
[----:B------:R-:W-:-:S04]  /*01f0*/  IMAD R9, R6, R7, RZ ;  /* 0x0000000706097224 */ /* 0x000fc800078e02ff */
[----:B------:R-:W-:-:S06]  /*0200*/  IMAD.HI.U32 R2, R3, R9, R2 ;  /* 0x0000000903027227 */ /* 0x000fcc00078e0002 */
[----:B------:R-:W-:-:S04]  /*0210*/  IMAD.HI.U32 R2, R2, R11, RZ ;  /* 0x0000000b02027227 */ /* 0x000fc800078e00ff */
[----:B------:R-:W-:-:S05]  /*0220*/  IMAD R0, R2, R0, R11 ;  /* 0x0000000002007224 */ /* 0x000fca00078e020b */
[----:B------:R-:W-:-:S13]  /*0230*/  ISETP.GT.U32.AND P1, PT, R7, R0, PT ;  /* 0x000000000700720c */ /* 0x000fda0003f24070 */
[----:B------:R-:W-:Y:S02]  /*0240*/  @!P1 IMAD.IADD R0, R0, 0x1, -R7 ;  /* 0x0000000100009824 */ /* 0x000fe400078e0a07 */
[----:B------:R-:W-:Y:S01]  /*0250*/  @!P1 VIADD R2, R2, 0x1 ;  /* 0x0000000102029836 */ /* 0x000fe20000000000 */
[----:B------:R-:W-:Y:S02]  /*0260*/  ISETP.NE.AND P1, PT, R4, RZ, PT ;  /* 0x000000ff0400720c */ /* 0x000fe40003f25270 */
[----:B------:R-:W-:Y:S02]  /*0270*/  ISETP.GE.U32.AND P0, PT, R0, R7, PT ;  /* 0x000000070000720c */ /* 0x000fe40003f06070 */
[----:B------:R-:W-:-:S04]  /*0280*/  LOP3.LUT R0, R5, R4, RZ, 0x3c, !PT ;  /* 0x0000000405007212 */ /* 0x000fc800078e3cff */
[----:B------:R-:W-:Y:S01]  /*0290*/  ISETP.GE.AND P2, PT, R0, RZ, PT ;  /* 0x000000ff0000720c */ /* 0x000fe20003f46270 */
[----:B------:R-:W-:-:S05]  /*02a0*/  VIADD R0, R44, 0xff ;  /* 0x000000ff2c007836 */ /* 0x000fca0000000000 */
[----:B------:R-:W-:Y:S01]  /*02b0*/  SHF.R.S32.HI R3, RZ, 0x1f, R0 ;  /* 0x0000001fff037819 */ /* 0x000fe20000011400 */
[----:B------:R-:W-:-:S03]  /*02c0*/  @P0 VIADD R2, R2, 0x1 ;  /* 0x0000000102020836 */ /* 0x000fc60000000000 */
[----:B------:R-:W-:-:S03]  /*02d0*/  LEA.HI R3, R3, R0, RZ, 0x8 ;  /* 0x0000000003037211 */ /* 0x000fc600078f40ff */
[----:B------:R-:W-:Y:S01]  /*02e0*/  @!P2 IMAD.MOV R2, RZ, RZ, -R2 ;  /* 0x000000ffff02a224 */ /* 0x000fe200078e0a02 */
[----:B------:R-:W-:-:S05]  /*02f0*/  @!P1 LOP3.LUT R2, RZ, R4, RZ, 0x33, !PT ;  /* 0x00000004ff029212 */ /* 0x000fca00078e33ff */
[----:B------:R-:W-:Y:S02]  /*0300*/  IMAD.SHL.U32 R6, R2, 0x8, RZ ;  /* 0x0000000802067824 */ /* 0x000fe400078e00ff */
[----:B------:R-:W-:-:S03]  /*0310*/  IMAD.MOV R2, RZ, RZ, -R2 ;  /* 0x000000ffff027224 */ /* 0x000fc600078e0a02 */
[----:B------:R-:W-:Y:S01]  /*0320*/  LEA.HI.SX32 R3, R3, -R6, 0x18 ;  /* 0x8000000603037211 */ /* 0x000fe200078fc2ff */
[----:B------:R-:W-:-:S03]  /*0330*/  IMAD R11, R4, R2, R5 ;  /* 0x00000002040b7224 */ /* 0x000fc600078e0205 */
[----:B------:R-:W-:-:S04]  /*0340*/  VIMNMX R8, R3, 0x8, PT ;  /* 0x0000000803087848 */ /* 0x000fc80003fe0100 */
[-C--:B------:R-:W-:Y:S02]  /*0350*/  IABS R7, R8.reuse ;  /* 0x0000000800077213 */ /* 0x080fe40000000000 */
[----:B------:R-:W-:Y:S02]  /*0360*/  IABS R4, R8 ;  /* 0x0000000800047213 */ /* 0x000fe40000000000 */
[----:B------:R-:W0:Y:S08]  /*0370*/  I2F.RP R0, R7 ;  /* 0x0000000700007306 */ /* 0x000e300000209400 */
[----:B0-----:R-:W0:Y:S02]  /*0380*/  MUFU.RCP R0, R0 ;  /* 0x0000000000007308 */ /* 0x001e240000001000 */
[----:B0-----:R-:W-:-:S06]  /*0390*/  VIADD R3, R0, 0xffffffe ;  /* 0x0ffffffe00037836 */ /* 0x001fcc0000000000 */
[----:B------:R-:W0:Y:S02]  /*03a0*/  F2I.FTZ.U32.TRUNC.NTZ R3, R3 ;  /* 0x0000000300037305 */ /* 0x000e24000021f000 */
[----:B0-----:R-:W-:-:S04]  /*03b0*/  IMAD.MOV R9, RZ, RZ, -R3 ;  /* 0x000000ffff097224 */ /* 0x001fc800078e0a03 */
[----:B------:R-:W-:Y:S01]  /*03c0*/  IMAD.MOV.U32 R2, RZ, RZ, R9 ;  /* 0x000000ffff027224 */ /* 0x000fe200078e0009 */
[----:B------:R-:W-:-:S03]  /*03d0*/  IABS R9, R11 ;  /* 0x0000000b00097213 */ /* 0x000fc60000000000 */
[----:B------:R-:W-:Y:S02]  /*03e0*/  IMAD R5, R2, R7, RZ ;  /* 0x0000000702057224 */ /* 0x000fe400078e02ff */
[----:B------:R-:W-:-:S04]  /*03f0*/  IMAD.MOV.U32 R2, RZ, RZ, RZ ;  /* 0x000000ffff027224 */ /* 0x000fc800078e00ff */
[----:B------:R-:W-:-:S04]  /*0400*/  IMAD.HI.U32 R2, R3, R5, R2 ;  /* 0x0000000503027227 */ /* 0x000fc800078e0002 */
[----:B------:R-:W-:Y:S02]  /*0410*/  IMAD.MOV R3, RZ, RZ, -R4 ;  /* 0x000000ffff037224 */ /* 0x000fe400078e0a04 */
        /* <DEDUP_REMOVED lines=8> */
[----:B------:R-:W-:Y:S02]  /*04a0*/  ISETP.GE.AND P2, PT, R2, RZ, PT ;  /* 0x000000ff0200720c */ /* 0x000fe40003f46270 */
[----:B------:R-:W0:Y:S05]  /*04b0*/  S2R R2, SR_TID.X ;  /* 0x0000000000027919 */ /* 0x000e2a0000002100 */
[----:B------:R-:W-:Y:S01]  /*04c0*/  @P0 VIADD R0, R0, 0x1 ;  /* 0x0000000100000836 */ /* 0x000fe20000000000 */
[----:B------:R-:W-:-:S05]  /*04d0*/  ISETP.GT.AND P0, PT, R114, 0x7f, PT ;  /* 0x0000007f7200780c */ /* 0x000fca0003f04270 */
[----:B------:R-:W-:Y:S01]  /*04e0*/  @!P2 IMAD.MOV R0, RZ, RZ, -R0 ;  /* 0x000000ffff00a224 */ /* 0x000fe200078e0a00 */
[----:B------:R-:W-:-:S05]  /*04f0*/  @!P1 LOP3.LUT R0, RZ, R8, RZ, 0x33, !PT ;  /* 0x00000008ff009212 */ /* 0x000fca00078e33ff */
[----:B------:R-:W-:Y:S02]  /*0500*/  IMAD.MOV R3, RZ, RZ, -R0 ;  /* 0x000000ffff037224 */ /* 0x000fe400078e0a00 */
[----:B------:R-:W-:Y:S02]  /*0510*/  IMAD.SHL.U32 R0, R0, 0x40, RZ ;  /* 0x0000004000007824 */ /* 0x000fe400078e00ff */
[----:B------:R-:W-:Y:S02]  /*0520*/  IMAD R3, R8, R3, R11 ;  /* 0x0000000308037224 */ /* 0x000fe400078e020b */
[----:B------:R-:W-:Y:S02]  /*0530*/  VIADD R63, R0, 0x1 ;  /* 0x00000001003f7836 */ /* 0x000fe40000000000 */
[----:B------:R-:W-:Y:S02]  /*0540*/  IMAD.IADD R3, R6, 0x1, R3 ;  /* 0x0000000106037824 */ /* 0x000fe400078e0203 */
[----:B------:R-:W-:-:S02]  /*0550*/  VIADD R61, R0, 0x2 ;  /* 0x00000002003d7836 */ /* 0x000fc40000000000 */
[C---:B------:R-:W-:Y:S01]  /*0560*/  VIADD R71, R0.reuse, 0x3 ;  /* 0x0000000300477836 */ /* 0x040fe20000000000 */
[----:B------:R-:W-:Y:S01]  /*0570*/  R2UR UR4, R3 ;  /* 0x00000000030472ca */ /* 0x000fe200000e0000 */
[----:B------:R-:W-:Y:S01]  /*0580*/  VIADD R69, R0, 0x4 ;  /* 0x0000000400457836 */ /* 0x000fe20000000000 */
[----:B0-----:R-:W-:Y:S01]  /*0590*/  LOP3.LUT R177, R2, 0x7f, RZ, 0xc0, !PT ;  /* 0x0000007f02b17812 */ /* 0x001fe200078ec0ff */
[C---:B------:R-:W-:Y:S02]  /*05a0*/  VIADD R67, R0.reuse, 0x5 ;  /* 0x0000000500437836 */ /* 0x040fe40000000000 */
[C---:B------:R-:W-:Y:S02]  /*05b0*/  VIADD R65, R0.reuse, 0x6 ;  /* 0x0000000600417836 */ /* 0x040fe40000000000 */
[C---:B------:R-:W-:Y:S02]  /*05c0*/  VIADD R73, R0.reuse, 0x7 ;  /* 0x0000000700497836 */ /* 0x040fe40000000000 */
[----:B------:R-:W-:-:S02]  /*05d0*/  VIADD R83, R0, 0x8 ;  /* 0x0000000800537836 */ /* 0x000fc40000000000 */
[C---:B------:R-:W-:Y:S02]  /*05e0*/  VIADD R81, R0.reuse, 0x9 ;  /* 0x0000000900517836 */ /* 0x040fe40000000000 */
[----:B------:R-:W-:Y:S01]  /*05f0*/  ULEA UR4, UR4, UR5, 0x8 ;  /* 0x0000000504047291 */ /* 0x000fe2000f8e403f */
[C---:B------:R-:W-:Y:S02]  /*0600*/  VIADD R77, R0.reuse, 0xa ;  /* 0x0000000a004d7836 */ /* 0x040fe40000000000 */
[C---:B------:R-:W-:Y:S02]  /*0610*/  VIADD R75, R0.reuse, 0xb ;  /* 0x0000000b004b7836 */ /* 0x040fe40000000000 */
[C---:B------:R-:W-:Y:S02]  /*0620*/  VIADD R79, R0.reuse, 0xc ;  /* 0x0000000c004f7836 */ /* 0x040fe40000000000 */
[----:B------:R-:W-:Y:S02]  /*0630*/  VIADD R88, R177, UR4 ;  /* 0x00000004b1587c36 */ /* 0x000fe40008000000 */
[----:B------:R-:W-:-:S02]  /*0640*/  VIADD R59, R0, 0xd ;  /* 0x0000000d003b7836 */ /* 0x000fc40000000000 */
[C---:B------:R-:W-:Y:S01]  /*0650*/  VIADD R74, R0.reuse, 0xe ;  /* 0x0000000e004a7836 */ /* 0x040fe20000000000 */
[----:B------:R0:W-:Y:S01]  /*0660*/  STL [R1+0x598], R88 ;  /* 0x0005985801007387 */ /* 0x0001e20000100800 */
[C---:B------:R-:W-:Y:S02]  /*0670*/  VIADD R55, R0.reuse, 0xf ;  /* 0x0000000f00377836 */ /* 0x040fe40000000000 */
[C---:B------:R-:W-:Y:S02]  /*0680*/  VIADD R57, R0.reuse, 0x10 ;  /* 0x0000001000397836 */ /* 0x040fe40000000000 */
[C---:B------:R-:W-:Y:S02]  /*0690*/  VIADD R56, R0.reuse, 0x11 ;  /* 0x0000001100387836 */ /* 0x040fe40000000000 */
[C---:B------:R-:W-:Y:S02]  /*06a0*/  VIADD R16, R0.reuse, 0x12 ;  /* 0x0000001200107836 */ /* 0x040fe40000000000 */
[----:B------:R-:W-:-:S02]  /*06b0*/  VIADD R51, R0, 0x13 ;  /* 0x0000001300337836 */ /* 0x000fc40000000000 */
[C---:B------:R-:W-:Y:S02]  /*06c0*/  VIADD R53, R0.reuse, 0x14 ;  /* 0x0000001400357836 */ /* 0x040fe40000000000 */
        /* <DEDUP_REMOVED lines=42> */
[----:B------:R-:W-:Y:S01]  /*0970*/  VIADD R12, R0, 0x3f ;  /* 0x0000003f000c7836 */ /* 0x000fe20000000000 */
[----:B0-----:R-:W-:Y:S06]  /*0980*/  @P0 BRA `(.L_x_0) ;  /* 0x00000000008c0947 */ /* 0x001fec0003800000 */
[----:B------:R-:W-:Y:S01]  /*0990*/  IMAD.SHL.U32 R2, R2, 0x10, RZ ;  /* 0x0000001002027824 */ /* 0x000fe200078e00ff */
[----:B------:R-:W-:Y:S02]  /*09a0*/  CS2R R56, SRZ ;  /* 0x0000000000387805 */ /* 0x000fe4000001ff00 */
[----:B------:R-:W-:Y:S02]  /*09b0*/  CS2R R58, SRZ ;  /* 0x00000000003a7805 */ /* 0x000fe4000001ff00 */
[----:B------:R-:W-:Y:S02]  /*09c0*/  CS2R R60, SRZ ;  /* 0x00000000003c7805 */ /* 0x000fe4000001ff00 */
[----:B------:R-:W-:Y:S01]  /*09d0*/  CS2R R62, SRZ ;  /* 0x00000000003e7805 */ /* 0x000fe2000001ff00 */
[----:B------:R0:W-:Y:S01]  /*09e0*/  STL [R1+0x59c], R2 ;  /* 0x00059c0201007387 */ /* 0x0001e20000100800 */
[----:B------:R-:W-:Y:S02]  /*09f0*/  CS2R R64, SRZ ;  /* 0x0000000000407805 */ /* 0x000fe4000001ff00 */
[----:B------:R-:W-:-:S02]  /*0a00*/  CS2R R66, SRZ ;  /* 0x0000000000427805 */ /* 0x000fc4000001ff00 */
[----:B------:R-:W-:Y:S02]  /*0a10*/  CS2R R68, SRZ ;  /* 0x0000000000447805 */ /* 0x000fe4000001ff00 */
[----:B------:R-:W-:Y:S02]  /*0a20*/  CS2R R70, SRZ ;  /* 0x0000000000467805 */ /* 0x000fe4000001ff00 */
[----:B------:R-:W-:Y:S02]  /*0a30*/  CS2R R72, SRZ ;  /* 0x0000000000487805 */ /* 0x000fe4000001ff00 */
[----:B------:R-:W-:Y:S02]  /*0a40*/  CS2R R74, SRZ ;  /* 0x00000000004a7805 */ /* 0x000fe4000001ff00 */
        /* <DEDUP_REMOVED lines=21> */
[----:B------:R-:W-:Y:S01]  /*0ba0*/  CS2R R54, SRZ ;  /* 0x0000000000367805 */ /* 0x000fe2000001ff00 */
[----:B0-----:R-:W-:Y:S06]  /*0bb0*/  BRA `(.L_x_1) ;  /* 0x00000114002c7947 */ /* 0x001fec0003800000 */
.L_x_0:
[----:B------:R-:W-:Y:S01]  /*0bc0*/  IABS R11, R44 ;  /* 0x0000002c000b7213 */ /* 0x000fe20000000000 */
[----:B------:R-:W-:Y:S01]  /*0bd0*/  ULDC UR9, c[0x0][0x23c] ;  /* 0x00008f0000097ab9 */ /* 0x000fe20000000800 */
[----:B------:R-:W-:Y:S01]  /*0be0*/  IABS R3, R45 ;  /* 0x0000002d00037213 */ /* 0x000fe20000000000 */
[----:B------:R-:W-:Y:S01]  /*0bf0*/  ULDC.64 UR4, c[0x0][0x218] ;  /* 0x0000860000047ab9 */ /* 0x000fe20000000a00 */
[----:B------:R-:W0:Y:S01]  /*0c00*/  I2F.RP R6, R11 ;  /* 0x0000000b00067306 */ /* 0x000e220000209400 */
[----:B------:R-:W-:Y:S01]  /*0c10*/  ISETP.GE.AND P0, PT, R12, RZ, PT ;  /* 0x000000ff0c00720c */ /* 0x000fe20003f06270 */
[----:B------:R-:W-:Y:S01]  /*0c20*/  ULDC.64 UR6, c[0x0][0x210] ;  /* 0x0000840000067ab9 */ /* 0x000fe20000000a00 */
[----:B------:R-:W-:Y:S01]  /*0c30*/  IABS R12, R12 ;  /* 0x0000000c000c7213 */ /* 0x000fe20000000000 */
[----:B------:R-:W-:Y:S01]  /*0c40*/  USHF.R.U32.HI UR12, URZ, 0x4, UR8 ;  /* 0x000000043f0c7899 */ /* 0x000fe20008011608 */
[----:B------:R-:W-:Y:S01]  /*0c50*/  ISETP.GE.AND P1, PT, R10, RZ, PT ;  /* 0x000000ff0a00720c */ /* 0x000fe20003f26270 */
[----:B------:R-:W-:Y:S01]  /*0c60*/  UMOV UR15, 0x40000040 ;  /* 0x40000040000f7882 */ /* 0x000fe20000000000 */
[----:B------:R-:W-:Y:S01]  /*0c70*/  IABS R15, R38 ;  /* 0x00000026000f7213 */ /* 0x000fe20000000000 */
[----:B------:R-:W1:Y:S01]  /*0c80*/  I2F.RP R7, R3 ;  /* 0x0000000300077306 */ /* 0x000e620000209400 */
[----:B------:R-:W-:Y:S01]  /*0c90*/  ISETP.NE.AND P5, PT, R44, RZ, PT ;  /* 0x000000ff2c00720c */ /* 0x000fe20003fa5270 */
[----:B------:R-:W-:Y:S01]  /*0ca0*/  USGXT.U32 UR12, UR12, 0xe ;  /* 0x0000000e0c0c789a */ /* 0x000fe20008000000 */
[----:B------:R-:W-:-:S02]  /*0cb0*/  ISETP.GE.AND P4, PT, R18, RZ, PT ;  /* 0x000000ff1200720c */ /* 0x000fc40003f86270 */
[----:B------:R-:W-:Y:S02]  /*0cc0*/  IABS R40, R66 ;  /* 0x0000004200287213 */ /* 0x000fe40000000000 */
[----:B------:R-:W-:Y:S01]  /*0cd0*/  IABS R39, R64 ;  /* 0x0000004000277213 */ /* 0x000fe20000000000 */
[----:B0-----:R-:W0:Y:S01]  /*0ce0*/  MUFU.RCP R6, R6 ;  /* 0x0000000600067308 */ /* 0x001e220000001000 */
[----:B------:R-:W-:Y:S02]  /*0cf0*/  IABS R78, R65 ;  /* 0x00000041004e7213 */ /* 0x000fe40000000000 */
[----:B------:R-:W-:Y:S02]  /*0d00*/  IABS R80, R67 ;  /* 0x0000004300507213 */ /* 0x000fe40000000000 */
[----:B------:R-:W-:Y:S02]  /*0d10*/  IABS R82, R71 ;  /* 0x0000004700527213 */ /* 0x000fe40000000000 */
[----:B------:R-:W-:Y:S01]  /*0d20*/  IABS R84, R61 ;  /* 0x0000003d00547213 */ /* 0x000fe20000000000 */
[----:B-1----:R-:W1:Y:S01]  /*0d30*/  MUFU.RCP R7, R7 ;  /* 0x0000000700077308 */ /* 0x002e620000001000 */
[----:B------:R-:W-:-:S02]  /*0d40*/  IABS R86, R63 ;  /* 0x0000003f00567213 */ /* 0x000fc40000000000 */
[----:B------:R-:W-:Y:S01]  /*0d50*/  IABS R85, R0 ;  /* 0x0000000000557213 */ /* 0x000fe20000000000 */
[----:B0-----:R-:W-:Y:S01]  /*0d60*/  VIADD R4, R6, 0xffffffe ;  /* 0x0ffffffe06047836 */ /* 0x001fe20000000000 */
[----:B------:R-:W-:-:S03]  /*0d70*/  IABS R6, R88 ;  /* 0x0000005800067213 */ /* 0x000fc60000000000 */
[----:B------:R0:W2:Y:S01]  /*0d80*/  F2I.FTZ.U32.TRUNC.NTZ R5, R4 ;  /* 0x0000000400057305 */ /* 0x0000a2000021f000 */
[----:B-1----:R-:W-:-:S07]  /*0d90*/  VIADD R8, R7, 0xffffffe ;  /* 0x0ffffffe07087836 */ /* 0x002fce0000000000 */
[----:B------:R1:W3:Y:S01]  /*0da0*/  F2I.FTZ.U32.TRUNC.NTZ R9, R8 ;  /* 0x0000000800097305 */ /* 0x0002e2000021f000 */
[----:B0-----:R-:W-:Y:S02]  /*0db0*/  IMAD.MOV.U32 R4, RZ, RZ, RZ ;  /* 0x000000ffff047224 */ /* 0x001fe400078e00ff */
[----:B--2---:R-:W-:Y:S02]  /*0dc0*/  IMAD.MOV R14, RZ, RZ, -R5 ;  /* 0x000000ffff0e7224 */ /* 0x004fe400078e0a05 */
[----:B-1----:R-:W-:Y:S02]  /*0dd0*/  IMAD.MOV.U32 R8, RZ, RZ, RZ ;  /* 0x000000ffff087224 */ /* 0x002fe400078e00ff */
[----:B------:R-:W-:-:S04]  /*0de0*/  IMAD R13, R14, R11, RZ ;  /* 0x0000000b0e0d7224 */ /* 0x000fc800078e02ff */
[----:B------:R-:W-:Y:S01]  /*0df0*/  IMAD.HI.U32 R5, R5, R13, R4 ;  /* 0x0000000d05057227 */ /* 0x000fe200078e0004 */
[----:B------:R-:W-:-:S03]  /*0e00*/  IABS R13, R18 ;  /* 0x00000012000d7213 */ /* 0x000fc60000000000 */
[----:B---3--:R-:W-:Y:S02]  /*0e10*/  IMAD.MOV R4, RZ, RZ, -R9 ;  /* 0x000000ffff047224 */ /* 0x008fe400078e0a09 */
[----:B------:R-:W-:-:S04]  /*0e20*/  IMAD.HI.U32 R5, R5, R6, RZ ;  /* 0x0000000605057227 */ /* 0x000fc800078e00ff */
[----:B------:R-:W-:-:S04]  /*0e30*/  IMAD.MOV R5, RZ, RZ, -R5 ;  /* 0x000000ffff057224 */ /* 0x000fc800078e0a05 */
[C---:B------:R-:W-:Y:S02]  /*0e40*/  IMAD R6, R11.reuse, R5, R6 ;  /* 0x000000050b067224 */ /* 0x040fe400078e0206 */
[----:B------:R-:W-:Y:S01]  /*0e50*/  IMAD R5, R4, R3, RZ ;  /* 0x0000000304057224 */ /* 0x000fe200078e02ff */
[----:B------:R-:W-:Y:S01]  /*0e60*/  IABS R4, R10 ;  /* 0x0000000a00047213 */ /* 0x000fe20000000000 */
[----:B------:R-:W-:Y:S01]  /*0e70*/  IMAD.MOV.U32 R10, RZ, RZ, R12 ;  /* 0x000000ffff0a7224 */ /* 0x000fe200078e000c */
[----:B------:R-:W-:Y:S01]  /*0e80*/  ISETP.GT.U32.AND P2, PT, R11, R6, PT ;  /* 0x000000060b00720c */ /* 0x000fe20003f44070 */
[----:B------:R-:W-:-:S04]  /*0e90*/  IMAD.HI.U32 R8, R9, R5, R8 ;  /* 0x0000000509087227 */ /* 0x000fc800078e0008 */
[----:B------:R-:W-:Y:S02]  /*0ea0*/  IMAD.MOV.U32 R12, RZ, RZ, R4 ;  /* 0x000000ffff0c7224 */ /* 0x000fe400078e0004 */
[----:B------:R-:W-:-:S04]  /*0eb0*/  IMAD.HI.U32 R4, R8, R10, RZ ;  /* 0x0000000a08047227 */ /* 0x000fc800078e00ff */
[----:B------:R-:W-:Y:S02]  /*0ec0*/  IMAD.MOV R4, RZ, RZ, -R4 ;  /* 0x000000ffff047224 */ /* 0x000fe400078e0a04 */
[----:B------:R-:W-:Y:S01]  /*0ed0*/  @!P2 IMAD.IADD R6, R6, 0x1, -R11 ;  /* 0x000000010606a824 */ /* 0x000fe200078e0a0b */
[----:B------:R-:W-:Y:S01]  /*0ee0*/  ISETP.GE.AND P2, PT, R88, RZ, PT ;  /* 0x000000ff5800720c */ /* 0x000fe20003f46270 */
[----:B------:R-:W-:Y:S02]  /*0ef0*/  IMAD R4, R3, R4, R10 ;  /* 0x0000000403047224 */ /* 0x000fe400078e020a */
[----:B------:R-:W-:Y:S01]  /*0f00*/  IMAD.HI.U32 R7, R8, R13, RZ ;  /* 0x0000000d08077227 */ /* 0x000fe200078e00ff */
[----:B------:R-:W-:Y:S02]  /*0f10*/  ISETP.GT.U32.AND P3, PT, R11, R6, PT ;  /* 0x000000060b00720c */ /* 0x000fe40003f64070 */
[----:B------:R-:W-:Y:S01]  /*0f20*/  ISETP.GT.U32.AND P6, PT, R3, R4, PT ;  /* 0x000000040300720c */ /* 0x000fe20003fc4070 */
[----:B------:R-:W-:-:S02]  /*0f30*/  IMAD.MOV R14, RZ, RZ, -R7 ;  /* 0x000000ffff0e7224 */ /* 0x000fc400078e0a07 */
[----:B------:R-:W-:-:S04]  /*0f40*/  IMAD.HI.U32 R9, R8, R15, RZ ;  /* 0x0000000f08097227 */ /* 0x000fc800078e00ff */
[C---:B------:R-:W-:Y:S01]  /*0f50*/  IMAD R7, R3.reuse, R14, R13 ;  /* 0x0000000e03077224 */ /* 0x040fe200078e020d */
[----:B------:R-:W-:Y:S01]  /*0f60*/  IABS R13, R25 ;  /* 0x00000019000d7213 */ /* 0x000fe20000000000 */
[----:B------:R-:W-:Y:S01]  /*0f70*/  IMAD.MOV R18, RZ, RZ, -R9 ;  /* 0x000000ffff127224 */ /* 0x000fe200078e0a09 */
[----:B------:R-:W-:Y:S01]  /*0f80*/  IABS R14, R21 ;  /* 0x00000015000e7213 */ /* 0x000fe20000000000 */
[----:B------:R-:W-:Y:S02]  /*0f90*/  @!P3 IMAD.IADD R6, R6, 0x1, -R11 ;  /* 0x000000010606b824 */ /* 0x000fe400078e0a0b */
[----:B------:R-:W-:Y:S02]  /*0fa0*/  @!P6 IMAD.IADD R4, R4, 0x1, -R3 ;  /* 0x000000010404e824 */ /* 0x000fe400078e0a03 */
[----:B------:R-:W-:Y:S01]  /*0fb0*/  @!P2 IMAD.MOV R6, RZ, RZ, -R6 ;  /* 0x000000ffff06a224 */ /* 0x000fe200078e0a06 */
[C---:B------:R-:W-:Y:S01]  /*0fc0*/  ISETP.GT.U32.AND P2, PT, R3.reuse, R7, PT ;  /* 0x000000070300720c */ /* 0x040fe20003f44070 */
[----:B------:R-:W-:Y:S01]  /*0fd0*/  IMAD.HI.U32 R5, R8, R12, RZ ;  /* 0x0000000c08057227 */ /* 0x000fe200078e00ff */
[----:B------:R-:W-:-:S02]  /*0fe0*/  ISETP.GT.U32.AND P6, PT, R3, R4, PT ;  /* 0x000000040300720c */ /* 0x000fc40003fc4070 */
[----:B------:R-:W-:Y:S01]  /*0ff0*/  @!P5 LOP3.LUT R6, RZ, R44, RZ, 0x33, !PT ;  /* 0x0000002cff06d212 */ /* 0x000fe200078e33ff */
[C---:B------:R-:W-:Y:S01]  /*1000*/  IMAD R9, R3.reuse, R18, R15 ;  /* 0x0000001203097224 */ /* 0x040fe200078e020f */
[----:B------:R-:W-:Y:S01]  /*1010*/  IABS R15, R19 ;  /* 0x00000013000f7213 */ /* 0x000fe20000000000 */
[----:B------:R-:W-:Y:S01]  /*1020*/  IMAD.MOV R5, RZ, RZ, -R5 ;  /* 0x000000ffff057224 */ /* 0x000fe200078e0a05 */
[----:B------:R-:W-:Y:S01]  /*1030*/  IABS R18, R22 ;  /* 0x0000001600127213 */ /* 0x000fe20000000000 */
[----:B------:R-:W-:Y:S01]  /*1040*/  IMAD.HI.U32 R10, R8, R13, RZ ;  /* 0x0000000d080a7227 */ /* 0x000fe200078e00ff */
[----:B------:R-:W-:Y:S02]  /*1050*/  ISETP.GT.U32.AND P5, PT, R3, R9, PT ;  /* 0x000000090300720c */ /* 0x000fe40003fa4070 */
[----:B------:R-:W-:Y:S01]  /*1060*/  IABS R44, R50 ;  /* 0x00000032002c7213 */ /* 0x000fe20000000000 */
[--C-:B------:R-:W-:Y:S01]  /*1070*/  @!P2 IMAD.IADD R7, R7, 0x1, -R3.reuse ;  /* 0x000000010707a824 */ /* 0x100fe200078e0a03 */
[----:B------:R-:W-:Y:S01]  /*1080*/  ISETP.GE.AND P2, PT, R38, RZ, PT ;  /* 0x000000ff2600720c */ /* 0x000fe20003f46270 */
[C---:B------:R-:W-:Y:S01]  /*1090*/  IMAD R5, R3.reuse, R5, R12 ;  /* 0x0000000503057224 */ /* 0x040fe200078e020c */
[----:B------:R-:W-:Y:S01]  /*10a0*/  IABS R38, R68 ;  /* 0x0000004400267213 */ /* 0x000fe20000000000 */
[----:B------:R-:W-:Y:S01]  /*10b0*/  @!P6 IMAD.IADD R4, R4, 0x1, -R3 ;  /* 0x000000010404e824 */ /* 0x000fe200078e0a03 */
[C---:B------:R-:W-:Y:S01]  /*10c0*/  ISETP.GT.U32.AND P6, PT, R3.reuse, R7, PT ;  /* 0x000000070300720c */ /* 0x040fe20003fc4070 */
[----:B------:R-:W-:Y:S01]  /*10d0*/  IMAD.HI.U32 R11, R8, R14, RZ ;  /* 0x0000000e080b7227 */ /* 0x000fe200078e00ff */
[----:B------:R-:W-:-:S03]  /*10e0*/  ISETP.GT.U32.AND P3, PT, R3, R5, PT ;  /* 0x000000050300720c */ /* 0x000fc60003f64070 */
[----:B------:R-:W-:-:S04]  /*10f0*/  IMAD.HI.U32 R12, R8, R15, RZ ;  /* 0x0000000f080c7227 */ /* 0x000fc800078e00ff */
[----:B------:R-:W-:Y:S02]  /*1100*/  IMAD.MOV R10, RZ, RZ, -R10 ;  /* 0x000000ffff0a7224 */ /* 0x000fe400078e0a0a */
[----:B------:R-:W-:Y:S02]  /*1110*/  IMAD.MOV R11, RZ, RZ, -R11 ;  /* 0x000000ffff0b7224 */ /* 0x000fe400078e0a0b */
[----:B------:R-:W-:Y:S02]  /*1120*/  IMAD.MOV R12, RZ, RZ, -R12 ;  /* 0x000000ffff0c7224 */ /* 0x000fe400078e0a0c */
[C---:B------:R-:W-:Y:S02]  /*1130*/  IMAD R10, R3.reuse, R10, R13 ;  /* 0x0000000a030a7224 */ /* 0x040fe400078e020d */
[C---:B------:R-:W-:Y:S01]  /*1140*/  IMAD R11, R3.reuse, R11, R14 ;  /* 0x0000000b030b7224 */ /* 0x040fe200078e020e */
[----:B------:R-:W-:Y:S01]  /*1150*/  IABS R14, R17 ;  /* 0x00000011000e7213 */ /* 0x000fe20000000000 */
[----:B------:R-:W-:Y:S01]  /*1160*/  IMAD R12, R3, R12, R15 ;  /* 0x0000000c030c7224 */ /* 0x000fe200078e020f */
[----:B------:R-:W-:Y:S01]  /*1170*/  IABS R15, R20 ;  /* 0x00000014000f7213 */ /* 0x000fe20000000000 */
[--C-:B------:R-:W-:Y:S01]  /*1180*/  @!P5 IMAD.IADD R9, R9, 0x1, -R3.reuse ;  /* 0x000000010909d824 */ /* 0x100fe200078e0a03 */
[C---:B------:R-:W-:Y:S01]  /*1190*/  ISETP.GT.U32.AND P5, PT, R3.reuse, R10, PT ;  /* 0x0000000a0300720c */ /* 0x040fe20003fa4070 */
[----:B------:R-:W-:Y:S01]  /*11a0*/  @!P0 IMAD.MOV R4, RZ, RZ, -R4 ;  /* 0x000000ffff048224 */ /* 0x000fe200078e0a04 */
[----:B------:R-:W-:Y:S01]  /*11b0*/  ISETP.GT.U32.AND P0, PT, R3, R11, PT ;  /* 0x0000000b0300720c */ /* 0x000fe20003f04070 */
[--C-:B------:R-:W-:Y:S01]  /*11c0*/  @!P6 IMAD.IADD R7, R7, 0x1, -R3.reuse ;  /* 0x000000010707e824 */ /* 0x100fe200078e0a03 */
[----:B------:R-:W-:Y:S01]  /*11d0*/  ISETP.GT.U32.AND P6, PT, R3, R12, PT ;  /* 0x0000000c0300720c */ /* 0x000fe20003fc4070 */
[----:B------:R-:W-:-:S02]  /*11e0*/  @!P3 IMAD.IADD R5, R5, 0x1, -R3 ;  /* 0x000000010505b824 */ /* 0x000fc400078e0a03 */
[----:B------:R-:W-:-:S03]  /*11f0*/  IMAD.HI.U32 R13, R8, R14, RZ ;  /* 0x0000000e080d7227 */ /* 0x000fc600078e00ff */
[----:B------:R-:W-:Y:S01]  /*1200*/  ISETP.GT.U32.AND P3, PT, R3, R5, PT ;  /* 0x000000050300720c */ /* 0x000fe20003f64070 */
[----:B------:R-:W-:Y:S02]  /*1210*/  IMAD.MOV R13, RZ, RZ, -R13 ;  /* 0x000000ffff0d7224 */ /* 0x000fe400078e0a0d */
[--C-:B------:R-:W-:Y:S01]  /*1220*/  @!P5 IMAD.IADD R10, R10, 0x1, -R3.reuse ;  /* 0x000000010a0ad824 */ /* 0x100fe200078e0a03 */
[----:B------:R-:W-:Y:S01]  /*1230*/  ISETP.GE.AND P5, PT, R19, RZ, PT ;  /* 0x000000ff1300720c */ /* 0x000fe20003fa6270 */
[--C-:B------:R-:W-:Y:S01]  /*1240*/  @!P0 IMAD.IADD R11, R11, 0x1, -R3.reuse ;  /* 0x000000010b0b8824 */ /* 0x100fe200078e0a03 */
[----:B------:R-:W-:Y:S01]  /*1250*/  IABS R19, R24 ;  /* 0x0000001800137213 */ /* 0x000fe20000000000 */
[----:B------:R-:W-:Y:S01]  /*1260*/  @!P6 IMAD.IADD R12, R12, 0x1, -R3 ;  /* 0x000000010c0ce824 */ /* 0x000fe200078e0a03 */
[C---:B------:R-:W-:Y:S01]  /*1270*/  ISETP.GT.U32.AND P0, PT, R3.reuse, R10, PT ;  /* 0x0000000a0300720c */ /* 0x040fe20003f04070 */
[----:B------:R-:W-:Y:S01]  /*1280*/  @!P4 IMAD.MOV R7, RZ, RZ, -R7 ;  /* 0x000000ffff07c224 */ /* 0x000fe200078e0a07 */
[C---:B------:R-:W-:Y:S01]  /*1290*/  ISETP.GT.U32.AND P4, PT, R3.reuse, R11, PT ;  /* 0x0000000b0300720c */ /* 0x040fe20003f84070 */
[C---:B------:R-:W-:Y:S01]  /*12a0*/  IMAD R13, R3.reuse, R13, R14 ;  /* 0x0000000d030d7224 */ /* 0x040fe200078e020e */
[----:B------:R-:W-:Y:S01]  /*12b0*/  ISETP.GT.U32.AND P6, PT, R3, R12, PT ;  /* 0x0000000c0300720c */ /* 0x000fe20003fc4070 */
[----:B------:R-:W-:Y:S01]  /*12c0*/  @!P3 IMAD.IADD R5, R5, 0x1, -R3 ;  /* 0x000000010505b824 */ /* 0x000fe200078e0a03 */
[----:B------:R-:W-:Y:S01]  /*12d0*/  ISETP.GT.U32.AND P3, PT, R3, R9, PT ;  /* 0x000000090300720c */ /* 0x000fe20003f64070 */
[----:B------:R-:W-:-:S04]  /*12e0*/  IMAD.HI.U32 R14, R8, R15, RZ ;  /* 0x0000000f080e7227 */ /* 0x000fc800078e00ff */
[----:B------:R-:W-:Y:S02]  /*12f0*/  IMAD.MOV R14, RZ, RZ, -R14 ;  /* 0x000000ffff0e7224 */ /* 0x000fe400078e0a0e */
[----:B------:R-:W-:Y:S01]  /*1300*/  @!P0 IMAD.IADD R10, R10, 0x1, -R3 ;  /* 0x000000010a0a8824 */ /* 0x000fe200078e0a03 */
[----:B------:R-:W-:Y:S01]  /*1310*/  ISETP.GE.AND P0, PT, R17, RZ, PT ;  /* 0x000000ff1100720c */ /* 0x000fe20003f06270 */
[----:B------:R-:W-:-:S04]  /*1320*/  IMAD.HI.U32 R17, R8, R19, RZ ;  /* 0x0000001308117227 */ /* 0x000fc800078e00ff */
[--C-:B------:R-:W-:Y:S01]  /*1330*/  @!P6 IMAD.IADD R12, R12, 0x1, -R3.reuse ;  /* 0x000000010c0ce824 */ /* 0x100fe200078e0a03 */
[----:B------:R-:W-:Y:S01]  /*1340*/  ISETP.GE.AND P6, PT, R20, RZ, PT ;  /* 0x000000ff1400720c */ /* 0x000fe20003fc6270 */
[----:B------:R-:W-:Y:S01]  /*1350*/  @!P3 IMAD.IADD R9, R9, 0x1, -R3 ;  /* 0x000000010909b824 */ /* 0x000fe200078e0a03 */
[----:B------:R-:W-:Y:S01]  /*1360*/  ISETP.GE.AND P3, PT, R21, RZ, PT ;  /* 0x000000ff1500720c */ /* 0x000fe20003f66270 */
[C---:B------:R-:W-:Y:S01]  /*1370*/  IMAD R14, R3.reuse, R14, R15 ;  /* 0x0000000e030e7224 */ /* 0x040fe200078e020f */
[----:B------:R-:W-:Y:S01]  /*1380*/  IABS R21, R23 ;  /* 0x0000001700157213 */ /* 0x000fe20000000000 */
[----:B------:R-:W-:Y:S02]  /*1390*/  IMAD.MOV R20, RZ, RZ, -R17 ;  /* 0x000000ffff147224 */ /* 0x000fe400078e0a11 */
[----:B------:R-:W-:Y:S01]  /*13a0*/  @!P2 IMAD.MOV R9, RZ, RZ, -R9 ;  /* 0x000000ffff09a224 */ /* 0x000fe200078e0a09 */
[----:B------:R-:W-:Y:S01]  /*13b0*/  ISETP.GT.U32.AND P2, PT, R3, R13, PT ;  /* 0x0000000d0300720c */ /* 0x000fe20003f44070 */
[----:B------:R-:W-:Y:S01]  /*13c0*/  @!P4 IMAD.IADD R11, R11, 0x1, -R3 ;  /* 0x000000010b0bc824 */ /* 0x000fe200078e0a03 */
[C---:B------:R-:W-:Y:S01]  /*13d0*/  ISETP.GT.U32.AND P4, PT, R3.reuse, R14, PT ;  /* 0x0000000e0300720c */ /* 0x040fe20003f84070 */
[----:B------:R-:W-:Y:S01]  /*13e0*/  IMAD R17, R3, R20, R19 ;  /* 0x0000001403117224 */ /* 0x000fe200078e0213 */
[----:B------:R-:W-:Y:S01]  /*13f0*/  IABS R20, R35 ;  /* 0x0000002300147213 */ /* 0x000fe20000000000 */
[----:B------:R-:W-:Y:S01]  /*1400*/  @!P1 IMAD.MOV R5, RZ, RZ, -R5 ;  /* 0x000000ffff059224 */ /* 0x000fe200078e0a05 */
[----:B------:R-:W-:Y:S01]  /*1410*/  ISETP.GE.AND P1, PT, R25, RZ, PT ;  /* 0x000000ff1900720c */ /* 0x000fe20003f26270 */
[----:B------:R-:W-:Y:S01]  /*1420*/  @!P5 IMAD.MOV R12, RZ, RZ, -R12 ;  /* 0x000000ffff0cd224 */ /* 0x000fe200078e0a0c */
[----:B------:R-:W-:Y:S01]  /*1430*/  ISETP.GT.U32.AND P5, PT, R3, R17, PT ;  /* 0x000000110300720c */ /* 0x000fe20003fa4070 */
[----:B------:R-:W-:Y:S01]  /*1440*/  IMAD.HI.U32 R15, R8, R18, RZ ;  /* 0x00000012080f7227 */ /* 0x000fe200078e00ff */
[----:B------:R-:W-:-:S03]  /*1450*/  IABS R25, R32 ;  /* 0x0000002000197213 */ /* 0x000fc60000000000 */
[----:B------:R-:W-:Y:S02]  /*1460*/  IMAD.MOV R15, RZ, RZ, -R15 ;  /* 0x000000ffff0f7224 */ /* 0x000fe400078e0a0f */
[--C-:B------:R-:W-:Y:S01]  /*1470*/  @!P2 IMAD.IADD R13, R13, 0x1, -R3.reuse ;  /* 0x000000010d0da824 */ /* 0x100fe200078e0a03 */
[----:B------:R-:W-:Y:S01]  /*1480*/  ISETP.GE.AND P2, PT, R22, RZ, PT ;  /* 0x000000ff1600720c */ /* 0x000fe20003f46270 */
[C---:B------:R-:W-:Y:S01]  /*1490*/  IMAD R15, R3.reuse, R15, R18 ;  /* 0x0000000f030f7224 */ /* 0x040fe200078e0212 */
[----:B------:R-:W-:Y:S01]  /*14a0*/  IABS R22, R34 ;  /* 0x0000002200167213 */ /* 0x000fe20000000000 */
[----:B------:R-:W-:Y:S02]  /*14b0*/  @!P4 IMAD.IADD R14, R14, 0x1, -R3 ;  /* 0x000000010e0ec824 */ /* 0x000fe400078e0a03 */
[----:B------:R-:W-:Y:S01]  /*14c0*/  IMAD.HI.U32 R19, R8, R20, RZ ;  /* 0x0000001408137227 */ /* 0x000fe200078e00ff */
[----:B------:R-:W-:-:S03]  /*14d0*/  ISETP.GT.U32.AND P4, PT, R3, R15, PT ;  /* 0x0000000f0300720c */ /* 0x000fc60003f84070 */
[----:B------:R-:W-:Y:S01]  /*14e0*/  @!P1 IMAD.MOV R10, RZ, RZ, -R10 ;  /* 0x000000ffff0a9224 */ /* 0x000fe200078e0a0a */
[C---:B------:R-:W-:Y:S01]  /*14f0*/  ISETP.GT.U32.AND P1, PT, R3.reuse, R13, PT ;  /* 0x0000000d0300720c */ /* 0x040fe20003f24070 */
[----:B------:R-:W-:Y:S01]  /*1500*/  @!P3 IMAD.MOV R11, RZ, RZ, -R11 ;  /* 0x000000ffff0bb224 */ /* 0x000fe200078e0a0b */
[----:B------:R-:W-:Y:S01]  /*1510*/  ISETP.GT.U32.AND P3, PT, R3, R14, PT ;  /* 0x0000000e0300720c */ /* 0x000fe20003f64070 */
[----:B------:R-:W-:Y:S02]  /*1520*/  @!P5 IMAD.IADD R17, R17, 0x1, -R3 ;  /* 0x000000011111d824 */ /* 0x000fe400078e0a03 */
[----:B------:R-:W-:Y:S02]  /*1530*/  IMAD.MOV R19, RZ, RZ, -R19 ;  /* 0x000000ffff137224 */ /* 0x000fe400078e0a13 */
[----:B------:R-:W-:Y:S01]  /*1540*/  IMAD.HI.U32 R18, R8, R21, RZ ;  /* 0x0000001508127227 */ /* 0x000fe200078e00ff */
[----:B------:R-:W-:-:S03]  /*1550*/  ISETP.GT.U32.AND P5, PT, R3, R17, PT ;  /* 0x000000110300720c */ /* 0x000fc60003fa4070 */
[----:B------:R-:W-:Y:S02]  /*1560*/  IMAD R19, R3, R19, R20 ;  /* 0x0000001303137224 */ /* 0x000fe400078e0214 */
[----:B------:R-:W-:-:S04]  /*1570*/  IMAD.HI.U32 R20, R8, R22, RZ ;  /* 0x0000001608147227 */ /* 0x000fc800078e00ff */
[----:B------:R-:W-:Y:S02]  /*1580*/  IMAD.MOV R20, RZ, RZ, -R20 ;  /* 0x000000ffff147224 */ /* 0x000fe400078e0a14 */
[--C-:B------:R-:W-:Y:S01]  /*1590*/  @!P1 IMAD.IADD R13, R13, 0x1, -R3.reuse ;  /* 0x000000010d0d9824 */ /* 0x100fe200078e0a03 */
[----:B------:R-:W-:Y:S01]  /*15a0*/  ISETP.GE.AND P1, PT, R24, RZ, PT ;  /* 0x000000ff1800720c */ /* 0x000fe20003f26270 */
[--C-:B------:R-:W-:Y:S02]  /*15b0*/  @!P3 IMAD.IADD R14, R14, 0x1, -R3.reuse ;  /* 0x000000010e0eb824 */ /* 0x100fe400078e0a03 */
[----:B------:R-:W-:Y:S01]  /*15c0*/  @!P4 IMAD.IADD R15, R15, 0x1, -R3 ;  /* 0x000000010f0fc824 */ /* 0x000fe200078e0a03 */
[----:B------:R-:W-:Y:S01]  /*15d0*/  ISETP.GE.AND P4, PT, R23, RZ, PT ;  /* 0x000000ff1700720c */ /* 0x000fe20003f86270 */
[----:B------:R-:W-:Y:S01]  /*15e0*/  IMAD.MOV R18, RZ, RZ, -R18 ;  /* 0x000000ffff127224 */ /* 0x000fe200078e0a12 */
[----:B------:R-:W-:Y:S01]  /*15f0*/  IABS R23, R33 ;  /* 0x0000002100177213 */ /* 0x000fe20000000000 */
[----:B------:R-:W-:-:S02]  /*1600*/  IMAD R20, R3, R20, R22 ;  /* 0x0000001403147224 */ /* 0x000fc400078e0216 */
[----:B------:R-:W-:Y:S01]  /*1610*/  @!P0 IMAD.MOV R13, RZ, RZ, -R13 ;  /* 0x000000ffff0d8224 */ /* 0x000fe200078e0a0d */
[C---:B------:R-:W-:Y:S01]  /*1620*/  ISETP.GT.U32.AND P0, PT, R3.reuse, R15, PT ;  /* 0x0000000f0300720c */ /* 0x040fe20003f04070 */
[----:B------:R-:W-:Y:S01]  /*1630*/  @!P6 IMAD.MOV R14, RZ, RZ, -R14 ;  /* 0x000000ffff0ee224 */ /* 0x000fe200078e0a0e */
[C---:B------:R-:W-:Y:S01]  /*1640*/  ISETP.GT.U32.AND P6, PT, R3.reuse, R19, PT ;  /* 0x000000130300720c */ /* 0x040fe20003fc4070 */
[----:B------:R-:W-:Y:S02]  /*1650*/  IMAD R18, R3, R18, R21 ;  /* 0x0000001203127224 */ /* 0x000fe400078e0215 */
[----:B------:R-:W-:Y:S01]  /*1660*/  @!P5 IMAD.IADD R17, R17, 0x1, -R3 ;  /* 0x000000011111d824 */ /* 0x000fe200078e0a03 */
[C---:B------:R-:W-:Y:S01]  /*1670*/  ISETP.GT.U32.AND P5, PT, R3.reuse, R20, PT ;  /* 0x000000140300720c */ /* 0x040fe20003fa4070 */
[----:B------:R-:W-:Y:S01]  /*1680*/  IMAD.HI.U32 R22, R8, R25, RZ ;  /* 0x0000001908167227 */ /* 0x000fe200078e00ff */
[----:B------:R-:W-:-:S03]  /*1690*/  ISETP.GT.U32.AND P3, PT, R3, R18, PT ;  /* 0x000000120300720c */ /* 0x000fc60003f64070 */
[----:B------:R-:W-:-:S04]  /*16a0*/  IMAD.HI.U32 R21, R8, R23, RZ ;  /* 0x0000001708157227 */ /* 0x000fc800078e00ff */
[----:B------:R-:W-:Y:S02]  /*16b0*/  IMAD.MOV R22, RZ, RZ, -R22 ;  /* 0x000000ffff167224 */ /* 0x000fe400078e0a16 */
[----:B------:R-:W-:Y:S02]  /*16c0*/  IMAD.MOV R24, RZ, RZ, -R21 ;  /* 0x000000ffff187224 */ /* 0x000fe400078e0a15 */
[--C-:B------:R-:W-:Y:S01]  /*16d0*/  @!P0 IMAD.IADD R15, R15, 0x1, -R3.reuse ;  /* 0x000000010f0f8824 */ /* 0x100fe200078e0a03 */
[----:B------:R-:W-:Y:S01]  /*16e0*/  ISETP.GE.AND P0, PT, R35, RZ, PT ;  /* 0x000000ff2300720c */ /* 0x000fe20003f06270 */
[----:B------:R-:W-:Y:S01]  /*16f0*/  @!P6 IMAD.IADD R19, R19, 0x1, -R3 ;  /* 0x000000011313e824 */ /* 0x000fe200078e0a03 */
[----:B------:R-:W-:Y:S01]  /*1700*/  IABS R35, R41 ;  /* 0x0000002900237213 */ /* 0x000fe20000000000 */
[C---:B------:R-:W-:Y:S01]  /*1710*/  IMAD R22, R3.reuse, R22, R25 ;  /* 0x0000001603167224 */ /* 0x040fe200078e0219 */
[----:B------:R-:W-:Y:S01]  /*1720*/  IABS R25, R31 ;  /* 0x0000001f00197213 */ /* 0x000fe20000000000 */
[----:B------:R-:W-:Y:S01]  /*1730*/  IMAD R21, R3, R24, R23 ;  /* 0x0000001803157224 */ /* 0x000fe200078e0217 */
[----:B------:R-:W-:Y:S01]  /*1740*/  IABS R24, R26 ;  /* 0x0000001a00187213 */ /* 0x000fe20000000000 */
[----:B------:R-:W-:-:S02]  /*1750*/  @!P5 IMAD.IADD R20, R20, 0x1, -R3 ;  /* 0x000000011414d824 */ /* 0x000fc400078e0a03 */
[----:B------:R-:W-:Y:S01]  /*1760*/  @!P2 IMAD.MOV R15, RZ, RZ, -R15 ;  /* 0x000000ffff0fa224 */ /* 0x000fe200078e0a0f */
[C---:B------:R-:W-:Y:S01]  /*1770*/  ISETP.GT.U32.AND P2, PT, R3.reuse, R19, PT ;  /* 0x000000130300720c */ /* 0x040fe20003f44070 */
[----:B------:R-:W-:Y:S01]  /*1780*/  @!P1 IMAD.MOV R17, RZ, RZ, -R17 ;  /* 0x000000ffff119224 */ /* 0x000fe200078e0a11 */
[C---:B------:R-:W-:Y:S01]  /*1790*/  ISETP.GT.U32.AND P1, PT, R3.reuse, R22, PT ;  /* 0x000000160300720c */ /* 0x040fe20003f24070 */
[----:B------:R-:W-:Y:S01]  /*17a0*/  @!P3 IMAD.IADD R18, R18, 0x1, -R3 ;  /* 0x000000011212b824 */ /* 0x000fe200078e0a03 */
[C---:B------:R-:W-:Y:S01]  /*17b0*/  ISETP.GT.U32.AND P5, PT, R3.reuse, R20, PT ;  /* 0x000000140300720c */ /* 0x040fe20003fa4070 */
[----:B------:R-:W-:Y:S01]  /*17c0*/  IMAD.HI.U32 R23, R8, R24, RZ ;  /* 0x0000001808177227 */ /* 0x000fe200078e00ff */
[C---:B------:R-:W-:Y:S02]  /*17d0*/  ISETP.GT.U32.AND P6, PT, R3.reuse, R21, PT ;  /* 0x000000150300720c */ /* 0x040fe40003fc4070 */
[----:B------:R-:W-:Y:S01]  /*17e0*/  ISETP.GT.U32.AND P3, PT, R3, R18, PT ;  /* 0x000000120300720c */ /* 0x000fe20003f64070 */
[----:B------:R-:W-:-:S04]  /*17f0*/  IMAD.MOV R23, RZ, RZ, -R23 ;  /* 0x000000ffff177224 */ /* 0x000fc800078e0a17 */
[----:B------:R-:W-:Y:S02]  /*1800*/  IMAD R23, R3, R23, R24 ;  /* 0x0000001703177224 */ /* 0x000fe400078e0218 */
[--C-:B------:R-:W-:Y:S01]  /*1810*/  @!P2 IMAD.IADD R19, R19, 0x1, -R3.reuse ;  /* 0x000000011313a824 */ /* 0x100fe200078e0a03 */
[----:B------:R-:W-:Y:S01]  /*1820*/  ISETP.GE.AND P2, PT, R32, RZ, PT ;  /* 0x000000ff2000720c */ /* 0x000fe20003f46270 */
[--C-:B------:R-:W-:Y:S01]  /*1830*/  @!P1 IMAD.IADD R22, R22, 0x1, -R3.reuse ;  /* 0x0000000116169824 */ /* 0x100fe200078e0a03 */
[----:B------:R-:W-:Y:S01]  /*1840*/  ISETP.GE.AND P1, PT, R26, RZ, PT ;  /* 0x000000ff1a00720c */ /* 0x000fe20003f26270 */
[----:B------:R-:W-:Y:S01]  /*1850*/  @!P5 IMAD.IADD R20, R20, 0x1, -R3 ;  /* 0x000000011414d824 */ /* 0x000fe200078e0a03 */
[C---:B------:R-:W-:Y:S01]  /*1860*/  ISETP.GT.U32.AND P5, PT, R3.reuse, R23, PT ;  /* 0x000000170300720c */ /* 0x040fe20003fa4070 */
[----:B------:R-:W-:Y:S01]  /*1870*/  @!P0 IMAD.MOV R19, RZ, RZ, -R19 ;  /* 0x000000ffff138224 */ /* 0x000fe200078e0a13 */
[----:B------:R-:W-:Y:S01]  /*1880*/  ISETP.GT.U32.AND P0, PT, R3, R22, PT ;  /* 0x000000160300720c */ /* 0x000fe20003f04070 */
[----:B------:R-:W-:Y:S01]  /*1890*/  @!P3 IMAD.IADD R18, R18, 0x1, -R3 ;  /* 0x000000011212b824 */ /* 0x000fe200078e0a03 */
[----:B------:R-:W-:Y:S01]  /*18a0*/  ISETP.GE.AND P3, PT, R34, RZ, PT ;  /* 0x000000ff2200720c */ /* 0x000fe20003f66270 */
[----:B------:R-:W-:Y:S01]  /*18b0*/  IMAD.HI.U32 R24, R8, R25, RZ ;  /* 0x0000001908187227 */ /* 0x000fe200078e00ff */
[----:B------:R-:W-:-:S02]  /*18c0*/  IABS R26, R27 ;  /* 0x0000001b001a7213 */ /* 0x000fc40000000000 */
[----:B------:R-:W-:Y:S01]  /*18d0*/  IABS R32, R37 ;  /* 0x0000002500207213 */ /* 0x000fe20000000000 */
[----:B------:R-:W-:Y:S02]  /*18e0*/  IMAD.MOV R24, RZ, RZ, -R24 ;  /* 0x000000ffff187224 */ /* 0x000fe400078e0a18 */
[----:B------:R-:W-:Y:S01]  /*18f0*/  @!P6 IMAD.IADD R21, R21, 0x1, -R3 ;  /* 0x000000011515e824 */ /* 0x000fe200078e0a03 */
[----:B------:R-:W-:Y:S01]  /*1900*/  ISETP.GE.AND P6, PT, R33, RZ, PT ;  /* 0x000000ff2100720c */ /* 0x000fe20003fc6270 */
[----:B------:R-:W-:Y:S01]  /*1910*/  IMAD R24, R3, R24, R25 ;  /* 0x0000001803187224 */ /* 0x000fe200078e0219 */
[----:B------:R-:W-:Y:S01]  /*1920*/  IABS R33, R36 ;  /* 0x0000002400217213 */ /* 0x000fe20000000000 */
[--C-:B------:R-:W-:Y:S01]  /*1930*/  @!P5 IMAD.IADD R23, R23, 0x1, -R3.reuse ;  /* 0x000000011717d824 */ /* 0x100fe200078e0a03 */
[----:B------:R-:W-:Y:S01]  /*1940*/  ISETP.GE.AND P5, PT, R27, RZ, PT ;  /* 0x000000ff1b00720c */ /* 0x000fe20003fa6270 */
[----:B------:R-:W-:Y:S01]  /*1950*/  @!P0 IMAD.IADD R22, R22, 0x1, -R3 ;  /* 0x0000000116168824 */ /* 0x000fe200078e0a03 */
[C---:B------:R-:W-:Y:S01]  /*1960*/  ISETP.GT.U32.AND P0, PT, R3.reuse, R24, PT ;  /* 0x000000180300720c */ /* 0x040fe20003f04070 */
[----:B------:R-:W-:Y:S01]  /*1970*/  @!P3 IMAD.MOV R20, RZ, RZ, -R20 ;  /* 0x000000ffff14b224 */ /* 0x000fe200078e0a14 */
[----:B------:R-:W-:Y:S01]  /*1980*/  ISETP.GT.U32.AND P3, PT, R3, R23, PT ;  /* 0x000000170300720c */ /* 0x000fe20003f64070 */
[----:B------:R-:W-:Y:S01]  /*1990*/  IMAD.HI.U32 R25, R8, R26, RZ ;  /* 0x0000001a08197227 */ /* 0x000fe200078e00ff */
[----:B------:R-:W-:-:S03]  /*19a0*/  IABS R27, R29 ;  /* 0x0000001d001b7213 */ /* 0x000fc60000000000 */
[----:B------:R-:W-:Y:S02]  /*19b0*/  IMAD.MOV R25, RZ, RZ, -R25 ;  /* 0x000000ffff197224 */ /* 0x000fe400078e0a19 */
[----:B------:R-:W-:Y:S01]  /*19c0*/  @!P4 IMAD.MOV R18, RZ, RZ, -R18 ;  /* 0x000000ffff12c224 */ /* 0x000fe200078e0a12 */
[C---:B------:R-:W-:Y:S01]  /*19d0*/  ISETP.GT.U32.AND P4, PT, R3.reuse, R21, PT ;  /* 0x000000150300720c */ /* 0x040fe20003f84070 */
[----:B------:R-:W-:Y:S02]  /*19e0*/  IMAD R25, R3, R25, R26 ;  /* 0x0000001903197224 */ /* 0x000fe400078e021a */
[--C-:B------:R-:W-:Y:S02]  /*19f0*/  @!P0 IMAD.IADD R24, R24, 0x1, -R3.reuse ;  /* 0x0000000118188824 */ /* 0x100fe400078e0a03 */
[----:B------:R-:W-:Y:S01]  /*1a00*/  @!P3 IMAD.IADD R23, R23, 0x1, -R3 ;  /* 0x000000011717b824 */ /* 0x000fe200078e0a03 */
[C---:B------:R-:W-:Y:S01]  /*1a10*/  ISETP.GT.U32.AND P3, PT, R3.reuse, R25, PT ;  /* 0x000000190300720c */ /* 0x040fe20003f64070 */
[----:B------:R-:W-:Y:S01]  /*1a20*/  IMAD.HI.U32 R26, R8, R27, RZ ;  /* 0x0000001b081a7227 */ /* 0x000fe200078e00ff */
[----:B------:R-:W-:-:S03]  /*1a30*/  ISETP.GT.U32.AND P0, PT, R3, R24, PT ;  /* 0x000000180300720c */ /* 0x000fc60003f04070 */
[----:B------:R-:W-:Y:S02]  /*1a40*/  IMAD.MOV R26, RZ, RZ, -R26 ;  /* 0x000000ffff1a7224 */ /* 0x000fe400078e0a1a */
[----:B------:R-:W-:Y:S01]  /*1a50*/  @!P4 IMAD.IADD R21, R21, 0x1, -R3 ;  /* 0x000000011515c824 */ /* 0x000fe200078e0a03 */
[----:B------:R-:W-:Y:S01]  /*1a60*/  ISETP.GE.AND P4, PT, R31, RZ, PT ;  /* 0x000000ff1f00720c */ /* 0x000fe20003f86270 */
[----:B------:R-:W-:Y:S01]  /*1a70*/  IMAD R26, R3, R26, R27 ;  /* 0x0000001a031a7224 */ /* 0x000fe200078e021b */
[----:B------:R-:W-:Y:S01]  /*1a80*/  IABS R31, R30 ;  /* 0x0000001e001f7213 */ /* 0x000fe20000000000 */
[----:B------:R-:W-:Y:S01]  /*1a90*/  @!P6 IMAD.MOV R21, RZ, RZ, -R21 ;  /* 0x000000ffff15e224 */ /* 0x000fe200078e0a15 */
[----:B------:R-:W-:Y:S01]  /*1aa0*/  ISETP.GE.AND P6, PT, R29, RZ, PT ;  /* 0x000000ff1d00720c */ /* 0x000fe20003fc6270 */
[--C-:B------:R-:W-:Y:S01]  /*1ab0*/  @!P3 IMAD.IADD R25, R25, 0x1, -R3.reuse ;  /* 0x000000011919b824 */ /* 0x100fe200078e0a03 */
[----:B------:R-:W-:Y:S01]  /*1ac0*/  IABS R29, R28 ;  /* 0x0000001c001d7213 */ /* 0x000fe20000000000 */
[----:B------:R-:W-:Y:S01]  /*1ad0*/  @!P0 IMAD.IADD R24, R24, 0x1, -R3 ;  /* 0x0000000118188824 */ /* 0x000fe200078e0a03 */
[C---:B------:R-:W-:Y:S01]  /*1ae0*/  ISETP.GT.U32.AND P0, PT, R3.reuse, R26, PT ;  /* 0x0000001a0300720c */ /* 0x040fe20003f04070 */
[----:B------:R-:W-:Y:S01]  /*1af0*/  @!P1 IMAD.MOV R23, RZ, RZ, -R23 ;  /* 0x000000ffff179224 */ /* 0x000fe200078e0a17 */
[----:B------:R-:W-:Y:S01]  /*1b00*/  ISETP.GT.U32.AND P3, PT, R3, R25, PT ;  /* 0x000000190300720c */ /* 0x000fe20003f64070 */
[----:B------:R-:W-:Y:S01]  /*1b10*/  IMAD.HI.U32 R27, R8, R29, RZ ;  /* 0x0000001d081b7227 */ /* 0x000fe200078e00ff */
[----:B------:R-:W-:-:S03]  /*1b20*/  ISETP.GE.AND P1, PT, R30, RZ, PT ;  /* 0x000000ff1e00720c */ /* 0x000fc60003f26270 */
[----:B------:R-:W-:Y:S02]  /*1b30*/  IMAD.MOV R30, RZ, RZ, -R27 ;  /* 0x000000ffff1e7224 */ /* 0x000fe400078e0a1b */
[----:B------:R-:W-:Y:S01]  /*1b40*/  @!P2 IMAD.MOV R22, RZ, RZ, -R22 ;  /* 0x000000ffff16a224 */ /* 0x000fe200078e0a16 */
[----:B------:R-:W-:Y:S01]  /*1b50*/  ISETP.GE.AND P2, PT, R28, RZ, PT ;  /* 0x000000ff1c00720c */ /* 0x000fe20003f46270 */
[----:B------:R-:W-:Y:S02]  /*1b60*/  IMAD R27, R3, R30, R29 ;  /* 0x0000001e031b7224 */ /* 0x000fe400078e021d */
[----:B------:R-:W-:-:S04]  /*1b70*/  IMAD.HI.U32 R28, R8, R31, RZ ;  /* 0x0000001f081c7227 */ /* 0x000fc800078e00ff */
[--C-:B------:R-:W-:Y:S02]  /*1b80*/  @!P0 IMAD.IADD R26, R26, 0x1, -R3.reuse ;  /* 0x000000011a1a8824 */ /* 0x100fe400078e0a03 */
[----:B------:R-:W-:Y:S01]  /*1b90*/  @!P3 IMAD.IADD R25, R25, 0x1, -R3 ;  /* 0x000000011919b824 */ /* 0x000fe200078e0a03 */
[C---:B------:R-:W-:Y:S01]  /*1ba0*/  ISETP.GT.U32.AND P3, PT, R3.reuse, R27, PT ;  /* 0x0000001b0300720c */ /* 0x040fe20003f64070 */
[----:B------:R-:W-:Y:S01]  /*1bb0*/  IMAD.MOV R28, RZ, RZ, -R28 ;  /* 0x000000ffff1c7224 */ /* 0x000fe200078e0a1c */
[----:B------:R-:W-:Y:S01]  /*1bc0*/  ISETP.GT.U32.AND P0, PT, R3, R26, PT ;  /* 0x0000001a0300720c */ /* 0x000fe20003f04070 */
[----:B------:R-:W-:-:S04]  /*1bd0*/  IMAD.HI.U32 R29, R8, R33, RZ ;  /* 0x00000021081d7227 */ /* 0x000fc800078e00ff */
[C---:B------:R-:W-:Y:S02]  /*1be0*/  IMAD R31, R3.reuse, R28, R31 ;  /* 0x0000001c031f7224 */ /* 0x040fe400078e021f */
[----:B------:R-:W-:Y:S02]  /*1bf0*/  @!P4 IMAD.MOV R24, RZ, RZ, -R24 ;  /* 0x000000ffff18c224 */ /* 0x000fe400078e0a18 */
[----:B------:R-:W-:Y:S01]  /*1c00*/  IMAD.MOV R34, RZ, RZ, -R29 ;  /* 0x000000ffff227224 */ /* 0x000fe200078e0a1d */
[----:B------:R-:W-:Y:S01]  /*1c10*/  ISETP.GT.U32.AND P4, PT, R3, R31, PT ;  /* 0x0000001f0300720c */ /* 0x000fe20003f84070 */
[----:B------:R-:W-:Y:S02]  /*1c20*/  @!P3 IMAD.IADD R27, R27, 0x1, -R3 ;  /* 0x000000011b1bb824 */ /* 0x000fe400078e0a03 */
[C---:B------:R-:W-:Y:S01]  /*1c30*/  IMAD R29, R3.reuse, R34, R33 ;  /* 0x00000022031d7224 */ /* 0x040fe200078e0221 */
[----:B------:R-:W-:Y:S01]  /*1c40*/  IABS R33, R76 ;  /* 0x0000004c00217213 */ /* 0x000fe20000000000 */
[----:B------:R-:W-:Y:S01]  /*1c50*/  @!P0 IMAD.IADD R26, R26, 0x1, -R3 ;  /* 0x000000011a1a8824 */ /* 0x000fe200078e0a03 */
[----:B------:R-:W-:Y:S01]  /*1c60*/  ISETP.GT.U32.AND P3, PT, R3, R27, PT ;  /* 0x0000001b0300720c */ /* 0x000fe20003f64070 */
[----:B------:R-:W-:-:S04]  /*1c70*/  IMAD.HI.U32 R28, R8, R32, RZ ;  /* 0x00000020081c7227 */ /* 0x000fc800078e00ff */
[----:B------:R-:W-:-:S04]  /*1c80*/  IMAD.HI.U32 R30, R8, R35, RZ ;  /* 0x00000023081e7227 */ /* 0x000fc800078e00ff */
[----:B------:R-:W-:Y:S01]  /*1c90*/  @!P6 IMAD.MOV R26, RZ, RZ, -R26 ;  /* 0x000000ffff1ae224 */ /* 0x000fe200078e0a1a */
[----:B------:R-:W-:Y:S01]  /*1ca0*/  ISETP.GT.U32.AND P6, PT, R3, R29, PT ;  /* 0x0000001d0300720c */ /* 0x000fe20003fc4070 */
[----:B------:R-:W-:Y:S02]  /*1cb0*/  IMAD.MOV R28, RZ, RZ, -R28 ;  /* 0x000000ffff1c7224 */ /* 0x000fe400078e0a1c */
[----:B------:R-:W-:Y:S02]  /*1cc0*/  IMAD.MOV R30, RZ, RZ, -R30 ;  /* 0x000000ffff1e7224 */ /* 0x000fe400078e0a1e */
[----:B------:R-:W-:Y:S02]  /*1cd0*/  @!P4 IMAD.IADD R31, R31, 0x1, -R3 ;  /* 0x000000011f1fc824 */ /* 0x000fe400078e0a03 */
[C---:B------:R-:W-:Y:S02]  /*1ce0*/  IMAD R28, R3.reuse, R28, R32 ;  /* 0x0000001c031c7224 */ /* 0x040fe400078e0220 */
[C---:B------:R-:W-:Y:S01]  /*1cf0*/  IMAD R30, R3.reuse, R30, R35 ;  /* 0x0000001e031e7224 */ /* 0x040fe200078e0223 */
[C---:B------:R-:W-:Y:S01]  /*1d00*/  ISETP.GT.U32.AND P4, PT, R3.reuse, R31, PT ;  /* 0x0000001f0300720c */ /* 0x040fe20003f84070 */
[----:B------:R-:W-:Y:S01]  /*1d10*/  IMAD.HI.U32 R32, R8, R33, RZ ;  /* 0x0000002108207227 */ /* 0x000fe200078e00ff */
[----:B------:R-:W-:-:S02]  /*1d20*/  ISETP.GT.U32.AND P0, PT, R3, R28, PT ;  /* 0x0000001c0300720c */ /* 0x000fc40003f04070 */
[----:B------:R-:W-:Y:S01]  /*1d30*/  IABS R35, R72 ;  /* 0x0000004800237213 */ /* 0x000fe20000000000 */
[--C-:B------:R-:W-:Y:S01]  /*1d40*/  @!P3 IMAD.IADD R27, R27, 0x1, -R3.reuse ;  /* 0x000000011b1bb824 */ /* 0x100fe200078e0a03 */
[----:B------:R-:W-:Y:S01]  /*1d50*/  ISETP.GT.U32.AND P3, PT, R3, R30, PT ;  /* 0x0000001e0300720c */ /* 0x000fe20003f64070 */
[----:B------:R-:W-:Y:S02]  /*1d60*/  @!P6 IMAD.IADD R29, R29, 0x1, -R3 ;  /* 0x000000011d1de824 */ /* 0x000fe400078e0a03 */
[----:B------:R-:W-:Y:S02]  /*1d70*/  IMAD.MOV R32, RZ, RZ, -R32 ;  /* 0x000000ffff207224 */ /* 0x000fe400078e0a20 */
[----:B------:R-:W-:Y:S01]  /*1d80*/  @!P5 IMAD.MOV R25, RZ, RZ, -R25 ;  /* 0x000000ffff19d224 */ /* 0x000fe200078e0a19 */
[C---:B------:R-:W-:Y:S01]  /*1d90*/  ISETP.GT.U32.AND P6, PT, R3.reuse, R29, PT ;  /* 0x0000001d0300720c */ /* 0x040fe20003fc4070 */
[----:B------:R-:W-:Y:S01]  /*1da0*/  IMAD R32, R3, R32, R33 ;  /* 0x0000002003207224 */ /* 0x000fe200078e0221 */
[----:B------:R-:W-:Y:S01]  /*1db0*/  ISETP.GE.AND P5, PT, R37, RZ, PT ;  /* 0x000000ff2500720c */ /* 0x000fe20003fa6270 */
[----:B------:R-:W-:Y:S01]  /*1dc0*/  IMAD.HI.U32 R33, R8, R35, RZ ;  /* 0x0000002308217227 */ /* 0x000fe200078e00ff */
[----:B------:R-:W-:-:S03]  /*1dd0*/  IABS R37, R70 ;  /* 0x0000004600257213 */ /* 0x000fc60000000000 */
[--C-:B------:R-:W-:Y:S01]  /*1de0*/  @!P4 IMAD.IADD R31, R31, 0x1, -R3.reuse ;  /* 0x000000011f1fc824 */ /* 0x100fe200078e0a03 */
[----:B------:R-:W-:Y:S01]  /*1df0*/  ISETP.GE.AND P4, PT, R36, RZ, PT ;  /* 0x000000ff2400720c */ /* 0x000fe20003f86270 */
[----:B------:R-:W-:Y:S02]  /*1e00*/  @!P0 IMAD.IADD R28, R28, 0x1, -R3 ;  /* 0x000000011c1c8824 */ /* 0x000fe400078e0a03 */
[----:B------:R-:W-:Y:S02]  /*1e10*/  IMAD.MOV R36, RZ, RZ, -R33 ;  /* 0x000000ffff247224 */ /* 0x000fe400078e0a21 */
[----:B------:R-:W-:Y:S01]  /*1e20*/  @!P3 IMAD.IADD R30, R30, 0x1, -R3 ;  /* 0x000000011e1eb824 */ /* 0x000fe200078e0a03 */
[C---:B------:R-:W-:Y:S01]  /*1e30*/  ISETP.GT.U32.AND P0, PT, R3.reuse, R28, PT ;  /* 0x0000001c0300720c */ /* 0x040fe20003f04070 */
[C---:B------:R-:W-:Y:S02]  /*1e40*/  IMAD R33, R3.reuse, R36, R35 ;  /* 0x0000002403217224 */ /* 0x040fe400078e0223 */
[----:B------:R-:W-:Y:S01]  /*1e50*/  IMAD.HI.U32 R34, R8, R37, RZ ;  /* 0x0000002508227227 */ /* 0x000fe200078e00ff */
[----:B------:R-:W-:-:S03]  /*1e60*/  ISETP.GT.U32.AND P3, PT, R3, R30, PT ;  /* 0x0000001e0300720c */ /* 0x000fc60003f64070 */
[----:B------:R-:W-:Y:S01]  /*1e70*/  @!P6 IMAD.IADD R29, R29, 0x1, -R3 ;  /* 0x000000011d1de824 */ /* 0x000fe200078e0a03 */
[----:B------:R-:W-:Y:S01]  /*1e80*/  ISETP.GT.U32.AND P6, PT, R3, R33, PT ;  /* 0x000000210300720c */ /* 0x000fe20003fc4070 */
[----:B------:R-:W-:-:S04]  /*1e90*/  IMAD.HI.U32 R35, R8, R38, RZ ;  /* 0x0000002608237227 */ /* 0x000fc800078e00ff */
[----:B------:R-:W-:Y:S02]  /*1ea0*/  IMAD.MOV R34, RZ, RZ, -R34 ;  /* 0x000000ffff227224 */ /* 0x000fe400078e0a22 */
[----:B------:R-:W-:Y:S02]  /*1eb0*/  IMAD.MOV R35, RZ, RZ, -R35 ;  /* 0x000000ffff237224 */ /* 0x000fe400078e0a23 */
[C---:B------:R-:W-:Y:S02]  /*1ec0*/  IMAD R34, R3.reuse, R34, R37 ;  /* 0x0000002203227224 */ /* 0x040fe400078e0225 */
[--C-:B------:R-:W-:Y:S01]  /*1ed0*/  @!P0 IMAD.IADD R28, R28, 0x1, -R3.reuse ;  /* 0x000000011c1c8824 */ /* 0x100fe200078e0a03 */
[C---:B------:R-:W-:Y:S01]  /*1ee0*/  ISETP.GT.U32.AND P0, PT, R3.reuse, R32, PT ;  /* 0x000000200300720c */ /* 0x040fe20003f04070 */
[C---:B------:R-:W-:Y:S02]  /*1ef0*/  IMAD R35, R3.reuse, R35, R38 ;  /* 0x0000002303237224 */ /* 0x040fe400078e0226 */
[--C-:B------:R-:W-:Y:S01]  /*1f00*/  @!P3 IMAD.IADD R30, R30, 0x1, -R3.reuse ;  /* 0x000000011e1eb824 */ /* 0x100fe200078e0a03 */
[----:B------:R-:W-:Y:S01]  /*1f10*/  ISETP.GT.U32.AND P3, PT, R3, R34, PT ;  /* 0x000000220300720c */ /* 0x000fe20003f64070 */
[----:B------:R-:W-:Y:S01]  /*1f20*/  @!P6 IMAD.IADD R33, R33, 0x1, -R3 ;  /* 0x000000012121e824 */ /* 0x000fe200078e0a03 */
[----:B------:R-:W-:Y:S01]  /*1f30*/  ISETP.GT.U32.AND P6, PT, R3, R35, PT ;  /* 0x000000230300720c */ /* 0x000fe20003fc4070 */
[----:B------:R-:W-:-:S02]  /*1f40*/  @!P5 IMAD.MOV R28, RZ, RZ, -R28 ;  /* 0x000000ffff1cd224 */ /* 0x000fc400078e0a1c */
[----:B------:R-:W-:Y:S01]  /*1f50*/  @!P1 IMAD.MOV R31, RZ, RZ, -R31 ;  /* 0x000000ffff1f9224 */ /* 0x000fe200078e0a1f */
[----:B------:R-:W-:Y:S01]  /*1f60*/  ISETP.GT.U32.AND P1, PT, R3, R33, PT ;  /* 0x000000210300720c */ /* 0x000fe20003f24070 */
[----:B------:R-:W-:-:S04]  /*1f70*/  IMAD.HI.U32 R37, R8, R40, RZ ;  /* 0x0000002808257227 */ /* 0x000fc800078e00ff */
[--C-:B------:R-:W-:Y:S01]  /*1f80*/  @!P0 IMAD.IADD R32, R32, 0x1, -R3.reuse ;  /* 0x0000000120208824 */ /* 0x100fe200078e0a03 */
[----:B------:R-:W-:Y:S01]  /*1f90*/  ISETP.GE.AND P0, PT, R41, RZ, PT ;  /* 0x000000ff2900720c */ /* 0x000fe20003f06270 */
[--C-:B------:R-:W-:Y:S01]  /*1fa0*/  @!P3 IMAD.IADD R34, R34, 0x1, -R3.reuse ;  /* 0x000000012222b824 */ /* 0x100fe200078e0a03 */
[----:B------:R-:W-:Y:S01]  /*1fb0*/  IABS R41, R42 ;  /* 0x0000002a00297213 */ /* 0x000fe20000000000 */
[----:B------:R-:W-:Y:S01]  /*1fc0*/  @!P6 IMAD.IADD R35, R35, 0x1, -R3 ;  /* 0x000000012323e824 */ /* 0x000fe200078e0a03 */
[----:B------:R-:W-:Y:S01]  /*1fd0*/  ISETP.GE.AND P3, PT, R76, RZ, PT ;  /* 0x000000ff4c00720c */ /* 0x000fe20003f66270 */
[C---:B------:R-:W-:Y:S01]  /*1fe0*/  IMAD.HI.U32 R36, R8.reuse, R39, RZ ;  /* 0x0000002708247227 */ /* 0x040fe200078e00ff */
[C---:B------:R-:W-:Y:S02]  /*1ff0*/  ISETP.GT.U32.AND P5, PT, R3.reuse, R34, PT ;  /* 0x000000220300720c */ /* 0x040fe40003fa4070 */
[----:B------:R-:W-:Y:S01]  /*2000*/  ISETP.GT.U32.AND P6, PT, R3, R35, PT ;  /* 0x000000230300720c */ /* 0x000fe20003fc4070 */
[----:B------:R-:W-:Y:S01]  /*2010*/  IMAD.HI.U32 R38, R8, R41, RZ ;  /* 0x0000002908267227 */ /* 0x000fe200078e00ff */
[----:B------:R-:W-:-:S03]  /*2020*/  IABS R76, R73 ;  /* 0x00000049004c7213 */ /* 0x000fc60000000000 */
[----:B------:R-:W-:Y:S02]  /*2030*/  IMAD.MOV R38, RZ, RZ, -R38 ;  /* 0x000000ffff267224 */ /* 0x000fe400078e0a26 */
[----:B------:R-:W-:Y:S02]  /*2040*/  IMAD.MOV R37, RZ, RZ, -R37 ;  /* 0x000000ffff257224 */ /* 0x000fe400078e0a25 */
[C---:B------:R-:W-:Y:S01]  /*2050*/  IMAD R38, R3.reuse, R38, R41 ;  /* 0x0000002603267224 */ /* 0x040fe200078e0229 */
[----:B------:R-:W-:Y:S01]  /*2060*/  IABS R41, R46 ;  /* 0x0000002e00297213 */ /* 0x000fe20000000000 */
[----:B------:R-:W-:Y:S02]  /*2070*/  IMAD.MOV R36, RZ, RZ, -R36 ;  /* 0x000000ffff247224 */ /* 0x000fe400078e0a24 */
[C---:B------:R-:W-:Y:S02]  /*2080*/  IMAD R37, R3.reuse, R37, R40 ;  /* 0x0000002503257224 */ /* 0x040fe400078e0228 */
[----:B------:R-:W-:Y:S01]  /*2090*/  @!P2 IMAD.MOV R27, RZ, RZ, -R27 ;  /* 0x000000ffff1ba224 */ /* 0x000fe200078e0a1b */
[C---:B------:R-:W-:Y:S01]  /*20a0*/  ISETP.GT.U32.AND P2, PT, R3.reuse, R32, PT ;  /* 0x000000200300720c */ /* 0x040fe20003f44070 */
[--C-:B------:R-:W-:Y:S01]  /*20b0*/  @!P5 IMAD.IADD R34, R34, 0x1, -R3.reuse ;  /* 0x000000012222d824 */ /* 0x100fe200078e0a03 */
[----:B------:R-:W-:Y:S01]  /*20c0*/  ISETP.GT.U32.AND P5, PT, R3, R38, PT ;  /* 0x000000260300720c */ /* 0x000fe20003fa4070 */
[----:B------:R-:W-:Y:S01]  /*20d0*/  IMAD.MOV.U32 R40, RZ, RZ, R44 ;  /* 0x000000ffff287224 */ /* 0x000fe200078e002c */
[----:B------:R-:W-:Y:S01]  /*20e0*/  IABS R44, R43 ;  /* 0x0000002b002c7213 */ /* 0x000fe20000000000 */
[----:B------:R-:W-:Y:S01]  /*20f0*/  @!P6 IMAD.IADD R35, R35, 0x1, -R3 ;  /* 0x000000012323e824 */ /* 0x000fe200078e0a03 */
[----:B------:R-:W-:Y:S01]  /*2100*/  ISETP.GE.AND P6, PT, R68, RZ, PT ;  /* 0x000000ff4400720c */ /* 0x000fe20003fc6270 */
[----:B------:R-:W-:Y:S01]  /*2110*/  IMAD R36, R3, R36, R39 ;  /* 0x0000002403247224 */ /* 0x000fe200078e0227 */
[----:B------:R-:W-:Y:S01]  /*2120*/  IABS R68, R75 ;  /* 0x0000004b00447213 */ /* 0x000fe20000000000 */
[----:B------:R-:W-:Y:S01]  /*2130*/  @!P1 IMAD.IADD R33, R33, 0x1, -R3 ;  /* 0x0000000121219824 */ /* 0x000fe200078e0a03 */
[----:B------:R-:W-:Y:S01]  /*2140*/  ISETP.GE.AND P1, PT, R70, RZ, PT ;  /* 0x000000ff4600720c */ /* 0x000fe20003f26270 */
[----:B------:R-:W-:Y:S01]  /*2150*/  IMAD.HI.U32 R39, R8, R40, RZ ;  /* 0x0000002808277227 */ /* 0x000fe200078e00ff */
[----:B------:R-:W-:-:S03]  /*2160*/  IABS R70, R77 ;  /* 0x0000004d00467213 */ /* 0x000fc60000000000 */
[----:B------:R-:W-:Y:S02]  /*2170*/  IMAD.MOV R39, RZ, RZ, -R39 ;  /* 0x000000ffff277224 */ /* 0x000fe400078e0a27 */
[--C-:B------:R-:W-:Y:S01]  /*2180*/  @!P2 IMAD.IADD R32, R32, 0x1, -R3.reuse ;  /* 0x000000012020a824 */ /* 0x100fe200078e0a03 */
[----:B------:R-:W-:Y:S01]  /*2190*/  ISETP.GE.AND P2, PT, R72, RZ, PT ;  /* 0x000000ff4800720c */ /* 0x000fe20003f46270 */
[----:B------:R-:W-:Y:S01]  /*21a0*/  IMAD R39, R3, R39, R40 ;  /* 0x0000002703277224 */ /* 0x000fe200078e0228 */
[----:B------:R-:W-:Y:S01]  /*21b0*/  IABS R72, R81 ;  /* 0x0000005100487213 */ /* 0x000fe20000000000 */
[----:B------:R-:W-:Y:S02]  /*21c0*/  @!P5 IMAD.IADD R38, R38, 0x1, -R3 ;  /* 0x000000012626d824 */ /* 0x000fe400078e0a03 */
[----:B------:R-:W-:-:S04]  /*21d0*/  IMAD.HI.U32 R40, R8, R41, RZ ;  /* 0x0000002908287227 */ /* 0x000fc800078e00ff */
[----:B------:R-:W-:Y:S01]  /*21e0*/  @!P0 IMAD.MOV R30, RZ, RZ, -R30 ;  /* 0x000000ffff1e8224 */ /* 0x000fe200078e0a1e */
[C---:B------:R-:W-:Y:S01]  /*21f0*/  ISETP.GT.U32.AND P0, PT, R3.reuse, R37, PT ;  /* 0x000000250300720c */ /* 0x040fe20003f04070 */
[----:B------:R-:W-:Y:S01]  /*2200*/  @!P6 IMAD.MOV R35, RZ, RZ, -R35 ;  /* 0x000000ffff23e224 */ /* 0x000fe200078e0a23 */
[C---:B------:R-:W-:Y:S01]  /*2210*/  ISETP.GT.U32.AND P6, PT, R3.reuse, R39, PT ;  /* 0x000000270300720c */ /* 0x040fe20003fc4070 */
[----:B------:R-:W-:Y:S01]  /*2220*/  @!P3 IMAD.MOV R32, RZ, RZ, -R32 ;  /* 0x000000ffff20b224 */ /* 0x000fe200078e0a20 */
[C---:B------:R-:W-:Y:S01]  /*2230*/  ISETP.GT.U32.AND P3, PT, R3.reuse, R38, PT ;  /* 0x000000260300720c */ /* 0x040fe20003f64070 */
[----:B------:R-:W-:Y:S01]  /*2240*/  @!P1 IMAD.MOV R34, RZ, RZ, -R34 ;  /* 0x000000ffff229224 */ /* 0x000fe200078e0a22 */
[----:B------:R-:W-:Y:S01]  /*2250*/  ISETP.GE.AND P1, PT, R42, RZ, PT ;  /* 0x000000ff2a00720c */ /* 0x000fe20003f26270 */
[----:B------:R-:W-:Y:S01]  /*2260*/  @!P4 IMAD.MOV R29, RZ, RZ, -R29 ;  /* 0x000000ffff1dc224 */ /* 0x000fe200078e0a1d */
[----:B------:R-:W-:Y:S01]  /*2270*/  ISETP.GT.U32.AND P4, PT, R3, R36, PT ;  /* 0x000000240300720c */ /* 0x000fe20003f84070 */
[----:B------:R-:W-:-:S02]  /*2280*/  IMAD.MOV R40, RZ, RZ, -R40 ;  /* 0x000000ffff287224 */ /* 0x000fc400078e0a28 */
[----:B------:R-:W-:Y:S01]  /*2290*/  IMAD.MOV.U32 R42, RZ, RZ, R44 ;  /* 0x000000ffff2a7224 */ /* 0x000fe200078e002c */
[----:B------:R-:W-:Y:S01]  /*22a0*/  IABS R44, R48 ;  /* 0x00000030002c7213 */ /* 0x000fe20000000000 */
[----:B------:R-:W-:Y:S02]  /*22b0*/  IMAD R40, R3, R40, R41 ;  /* 0x0000002803287224 */ /* 0x000fe400078e0229 */
[----:B------:R-:W-:-:S04]  /*22c0*/  IMAD.HI.U32 R41, R8, R42, RZ ;  /* 0x0000002a08297227 */ /* 0x000fc800078e00ff */
[----:B------:R-:W-:Y:S02]  /*22d0*/  IMAD.MOV R41, RZ, RZ, -R41 ;  /* 0x000000ffff297224 */ /* 0x000fe400078e0a29 */
[--C-:B------:R-:W-:Y:S01]  /*22e0*/  @!P0 IMAD.IADD R37, R37, 0x1, -R3.reuse ;  /* 0x0000000125258824 */ /* 0x100fe200078e0a03 */
[----:B------:R-:W-:Y:S01]  /*22f0*/  ISETP.GE.AND P0, PT, R66, RZ, PT ;  /* 0x000000ff4200720c */ /* 0x000fe20003f06270 */
[--C-:B------:R-:W-:Y:S01]  /*2300*/  @!P6 IMAD.IADD R39, R39, 0x1, -R3.reuse ;  /* 0x000000012727e824 */ /* 0x100fe200078e0a03 */
[----:B------:R-:W-:Y:S01]  /*2310*/  IABS R66, R59 ;  /* 0x0000003b00427213 */ /* 0x000fe20000000000 */
[--C-:B------:R-:W-:Y:S01]  /*2320*/  @!P3 IMAD.IADD R38, R38, 0x1, -R3.reuse ;  /* 0x000000012626b824 */ /* 0x100fe200078e0a03 */
[C---:B------:R-:W-:Y:S01]  /*2330*/  ISETP.GT.U32.AND P3, PT, R3.reuse, R40, PT ;  /* 0x000000280300720c */ /* 0x040fe20003f64070 */
[C---:B------:R-:W-:Y:S01]  /*2340*/  IMAD R41, R3.reuse, R41, R42 ;  /* 0x0000002903297224 */ /* 0x040fe200078e022a */
[C---:B------:R-:W-:Y:S01]  /*2350*/  ISETP.GT.U32.AND P6, PT, R3.reuse, R39, PT ;  /* 0x000000270300720c */ /* 0x040fe20003fc4070 */
[----:B------:R-:W-:Y:S01]  /*2360*/  @!P4 IMAD.IADD R36, R36, 0x1, -R3 ;  /* 0x000000012424c824 */ /* 0x000fe200078e0a03 */
[----:B------:R-:W-:Y:S01]  /*2370*/  ISETP.GE.AND P4, PT, R64, RZ, PT ;  /* 0x000000ff4000720c */ /* 0x000fe20003f86270 */
[----:B------:R-:W-:Y:S01]  /*2380*/  @!P2 IMAD.MOV R33, RZ, RZ, -R33 ;  /* 0x000000ffff21a224 */ /* 0x000fe200078e0a21 */
[C---:B------:R-:W-:Y:S01]  /*2390*/  ISETP.GT.U32.AND P2, PT, R3.reuse, R37, PT ;  /* 0x000000250300720c */ /* 0x040fe20003f44070 */
[----:B------:R-:W-:Y:S01]  /*23a0*/  @!P1 IMAD.MOV R38, RZ, RZ, -R38 ;  /* 0x000000ffff269224 */ /* 0x000fe200078e0a26 */
[C---:B------:R-:W-:Y:S01]  /*23b0*/  ISETP.GT.U32.AND P1, PT, R3.reuse, R41, PT ;  /* 0x000000290300720c */ /* 0x040fe20003f24070 */
[----:B------:R-:W-:Y:S01]  /*23c0*/  IMAD.HI.U32 R42, R8, R44, RZ ;  /* 0x0000002c082a7227 */ /* 0x000fe200078e00ff */
[----:B------:R-:W-:-:S02]  /*23d0*/  ISETP.GT.U32.AND P5, PT, R3, R36, PT ;  /* 0x000000240300720c */ /* 0x000fc40003fa4070 */
[----:B------:R-:W-:Y:S01]  /*23e0*/  IABS R64, R58 ;  /* 0x0000003a00407213 */ /* 0x000fe20000000000 */
[--C-:B------:R-:W-:Y:S02]  /*23f0*/  @!P3 IMAD.IADD R40, R40, 0x1, -R3.reuse ;  /* 0x000000012828b824 */ /* 0x100fe400078e0a03 */
[--C-:B------:R-:W-:Y:S01]  /*2400*/  @!P6 IMAD.IADD R39, R39, 0x1, -R3.reuse ;  /* 0x000000012727e824 */ /* 0x100fe200078e0a03 */
[----:B------:R-:W-:Y:S01]  /*2410*/  ISETP.GE.AND P6, PT, R47, RZ, PT ;  /* 0x000000ff2f00720c */ /* 0x000fe20003fc6270 */
[----:B------:R-:W-:Y:S01]  /*2420*/  IMAD.MOV R42, RZ, RZ, -R42 ;  /* 0x000000ffff2a7224 */ /* 0x000fe200078e0a2a */
[----:B------:R-:W-:Y:S01]  /*2430*/  ISETP.GT.U32.AND P3, PT, R3, R40, PT ;  /* 0x000000280300720c */ /* 0x000fe20003f64070 */
[--C-:B------:R-:W-:Y:S01]  /*2440*/  @!P2 IMAD.IADD R37, R37, 0x1, -R3.reuse ;  /* 0x000000012525a824 */ /* 0x100fe200078e0a03 */
[----:B------:R-:W-:Y:S01]  /*2450*/  ISETP.GE.AND P2, PT, R46, RZ, PT ;  /* 0x000000ff2e00720c */ /* 0x000fe20003f46270 */
[--C-:B------:R-:W-:Y:S01]  /*2460*/  @!P1 IMAD.IADD R41, R41, 0x1, -R3.reuse ;  /* 0x0000000129299824 */ /* 0x100fe200078e0a03 */
[----:B------:R-:W-:Y:S01]  /*2470*/  IABS R46, R47 ;  /* 0x0000002f002e7213 */ /* 0x000fe20000000000 */
[----:B------:R-:W-:Y:S01]  /*2480*/  @!P5 IMAD.IADD R36, R36, 0x1, -R3 ;  /* 0x000000012424d824 */ /* 0x000fe200078e0a03 */
[----:B------:R-:W-:Y:S01]  /*2490*/  IABS R47, R49 ;  /* 0x00000031002f7213 */ /* 0x000fe20000000000 */
[C---:B------:R-:W-:Y:S01]  /*24a0*/  IMAD R42, R3.reuse, R42, R44 ;  /* 0x0000002a032a7224 */ /* 0x040fe200078e022c */
[----:B------:R-:W-:Y:S01]  /*24b0*/  ISETP.GT.U32.AND P1, PT, R3, R41, PT ;  /* 0x000000290300720c */ /* 0x000fe20003f24070 */
[----:B------:R-:W-:Y:S01]  /*24c0*/  @!P4 IMAD.MOV R36, RZ, RZ, -R36 ;  /* 0x000000ffff24c224 */ /* 0x000fe200078e0a24 */
[----:B------:R-:W-:Y:S01]  /*24d0*/  ISETP.GE.AND P5, PT, R50, RZ, PT ;  /* 0x000000ff3200720c */ /* 0x000fe20003fa6270 */
[----:B------:R-:W-:Y:S01]  /*24e0*/  IMAD.HI.U32 R44, R8, R47, RZ ;  /* 0x0000002f082c7227 */ /* 0x000fe200078e00ff */
[----:B------:R-:W-:-:S02]  /*24f0*/  ISETP.GE.AND P4, PT, R43, RZ, PT ;  /* 0x000000ff2b00720c */ /* 0x000fc40003f86270 */
[----:B------:R-:W-:Y:S01]  /*2500*/  IABS R50, R60 ;  /* 0x0000003c00327213 */ /* 0x000fe20000000000 */
[----:B------:R-:W-:-:S04]  /*2510*/  IMAD.HI.U32 R43, R8, R46, RZ ;  /* 0x0000002e082b7227 */ /* 0x000fc800078e00ff */
[----:B------:R-:W-:Y:S02]  /*2520*/  IMAD.MOV R44, RZ, RZ, -R44 ;  /* 0x000000ffff2c7224 */ /* 0x000fe400078e0a2c */
[----:B------:R-:W-:Y:S02]  /*2530*/  IMAD.MOV R43, RZ, RZ, -R43 ;  /* 0x000000ffff2b7224 */ /* 0x000fe400078e0a2b */
[----:B------:R-:W-:Y:S01]  /*2540*/  @!P0 IMAD.MOV R37, RZ, RZ, -R37 ;  /* 0x000000ffff258224 */ /* 0x000fe200078e0a25 */
[----:B------:R-:W-:Y:S01]  /*2550*/  ISETP.GE.AND P0, PT, R48, RZ, PT ;  /* 0x000000ff3000720c */ /* 0x000fe20003f06270 */
[C---:B------:R-:W-:Y:S01]  /*2560*/  IMAD R44, R3.reuse, R44, R47 ;  /* 0x0000002c032c7224 */ /* 0x040fe200078e022f */
[----:B------:R-:W-:Y:S01]  /*2570*/  IABS R48, R62 ;  /* 0x0000003e00307213 */ /* 0x000fe20000000000 */
[C---:B------:R-:W-:Y:S02]  /*2580*/  IMAD R43, R3.reuse, R43, R46 ;  /* 0x0000002b032b7224 */ /* 0x040fe400078e022e */
[--C-:B------:R-:W-:Y:S01]  /*2590*/  @!P3 IMAD.IADD R40, R40, 0x1, -R3.reuse ;  /* 0x000000012828b824 */ /* 0x100fe200078e0a03 */
[----:B------:R-:W-:Y:S01]  /*25a0*/  ISETP.GT.U32.AND P3, PT, R3, R42, PT ;  /* 0x0000002a0300720c */ /* 0x000fe20003f64070 */
[----:B------:R-:W-:Y:S01]  /*25b0*/  @!P1 IMAD.IADD R41, R41, 0x1, -R3 ;  /* 0x0000000129299824 */ /* 0x000fe200078e0a03 */
[C---:B------:R-:W-:Y:S01]  /*25c0*/  ISETP.GT.U32.AND P1, PT, R3.reuse, R44, PT ;  /* 0x0000002c0300720c */ /* 0x040fe20003f24070 */
[----:B------:R-:W-:Y:S01]  /*25d0*/  @!P5 IMAD.MOV R39, RZ, RZ, -R39 ;  /* 0x000000ffff27d224 */ /* 0x000fe200078e0a27 */
[----:B------:R-:W-:Y:S01]  /*25e0*/  ISETP.GT.U32.AND P5, PT, R3, R43, PT ;  /* 0x0000002b0300720c */ /* 0x000fe20003fa4070 */
[----:B------:R-:W-:-:S04]  /*25f0*/  IMAD.HI.U32 R46, R8, R48, RZ ;  /* 0x00000030082e7227 */ /* 0x000fc800078e00ff */
[----:B------:R-:W-:Y:S02]  /*2600*/  IMAD.MOV R46, RZ, RZ, -R46 ;  /* 0x000000ffff2e7224 */ /* 0x000fe400078e0a2e */
[----:B------:R-:W-:Y:S01]  /*2610*/  @!P2 IMAD.MOV R40, RZ, RZ, -R40 ;  /* 0x000000ffff28a224 */ /* 0x000fe200078e0a28 */
[----:B------:R-:W-:Y:S01]  /*2620*/  ISETP.GE.AND P2, PT, R49, RZ, PT ;  /* 0x000000ff3100720c */ /* 0x000fe20003f46270 */
[--C-:B------:R-:W-:Y:S02]  /*2630*/  @!P3 IMAD.IADD R42, R42, 0x1, -R3.reuse ;  /* 0x000000012a2ab824 */ /* 0x100fe400078e0a03 */
[----:B------:R-:W-:Y:S01]  /*2640*/  IMAD.MOV.U32 R49, RZ, RZ, R50 ;  /* 0x000000ffff317224 */ /* 0x000fe200078e0032 */
[----:B------:R-:W-:Y:S01]  /*2650*/  IABS R50, R52 ;  /* 0x0000003400327213 */ /* 0x000fe20000000000 */
[C---:B------:R-:W-:Y:S01]  /*2660*/  IMAD R46, R3.reuse, R46, R48 ;  /* 0x0000002e032e7224 */ /* 0x040fe200078e0230 */
[----:B------:R-:W-:Y:S01]  /*2670*/  ISETP.GT.U32.AND P3, PT, R3, R42, PT ;  /* 0x0000002a0300720c */ /* 0x000fe20003f64070 */
[----:B------:R-:W-:-:S02]  /*2680*/  @!P1 IMAD.IADD R44, R44, 0x1, -R3 ;  /* 0x000000012c2c9824 */ /* 0x000fc400078e0a03 */
[----:B------:R-:W-:Y:S02]  /*2690*/  @!P5 IMAD.IADD R43, R43, 0x1, -R3 ;  /* 0x000000012b2bd824 */ /* 0x000fe400078e0a03 */
[C---:B------:R-:W-:Y:S01]  /*26a0*/  IMAD.HI.U32 R47, R8.reuse, R49, RZ ;  /* 0x00000031082f7227 */ /* 0x040fe200078e00ff */
[C---:B------:R-:W-:Y:S02]  /*26b0*/  ISETP.GT.U32.AND P1, PT, R3.reuse, R44, PT ;  /* 0x0000002c0300720c */ /* 0x040fe40003f24070 */
[C---:B------:R-:W-:Y:S01]  /*26c0*/  ISETP.GT.U32.AND P5, PT, R3.reuse, R43, PT ;  /* 0x0000002b0300720c */ /* 0x040fe20003fa4070 */
[----:B------:R-:W-:Y:S01]  /*26d0*/  @!P4 IMAD.MOV R41, RZ, RZ, -R41 ;  /* 0x000000ffff29c224 */ /* 0x000fe200078e0a29 */
[----:B------:R-:W-:Y:S01]  /*26e0*/  ISETP.GT.U32.AND P4, PT, R3, R46, PT ;  /* 0x0000002e0300720c */ /* 0x000fe20003f84070 */
[----:B------:R-:W-:Y:S02]  /*26f0*/  IMAD.MOV R48, RZ, RZ, -R47 ;  /* 0x000000ffff307224 */ /* 0x000fe400078e0a2f */
[----:B------:R-:W-:-:S04]  /*2700*/  IMAD.HI.U32 R47, R8, R50, RZ ;  /* 0x00000032082f7227 */ /* 0x000fc800078e00ff */
[C---:B------:R-:W-:Y:S02]  /*2710*/  IMAD R48, R3.reuse, R48, R49 ;  /* 0x0000003003307224 */ /* 0x040fe400078e0231 */
[----:B------:R-:W-:Y:S02]  /*2720*/  IMAD.MOV R49, RZ, RZ, -R47 ;  /* 0x000000ffff317224 */ /* 0x000fe400078e0a2f */
[--C-:B------:R-:W-:Y:S01]  /*2730*/  @!P3 IMAD.IADD R42, R42, 0x1, -R3.reuse ;  /* 0x000000012a2ab824 */ /* 0x100fe200078e0a03 */
[----:B------:R-:W-:Y:S01]  /*2740*/  ISETP.GE.AND P3, PT, R62, RZ, PT ;  /* 0x000000ff3e00720c */ /* 0x000fe20003f66270 */
[C---:B------:R-:W-:Y:S02]  /*2750*/  IMAD R50, R3.reuse, R49, R50 ;  /* 0x0000003103327224 */ /* 0x040fe400078e0232 */
[--C-:B------:R-:W-:Y:S02]  /*2760*/  @!P4 IMAD.IADD R46, R46, 0x1, -R3.reuse ;  /* 0x000000012e2ec824 */ /* 0x100fe400078e0a03 */
[----:B------:R-:W-:Y:S01]  /*2770*/  IMAD.MOV.U32 R62, RZ, RZ, R64 ;  /* 0x000000ffff3e7224 */ /* 0x000fe200078e0040 */
[----:B------:R-:W-:Y:S01]  /*2780*/  IABS R64, R74 ;  /* 0x0000004a00407213 */ /* 0x000fe20000000000 */
[--C-:B------:R-:W-:Y:S01]  /*2790*/  @!P1 IMAD.IADD R44, R44, 0x1, -R3.reuse ;  /* 0x000000012c2c9824 */ /* 0x100fe200078e0a03 */
[----:B------:R-:W-:Y:S01]  /*27a0*/  ISETP.GT.U32.AND P1, PT, R3, R50, PT ;  /* 0x000000320300720c */ /* 0x000fe20003f24070 */
[----:B------:R-:W-:Y:S01]  /*27b0*/  @!P5 IMAD.IADD R43, R43, 0x1, -R3 ;  /* 0x000000012b2bd824 */ /* 0x000fe200078e0a03 */
[C---:B------:R-:W-:Y:S01]  /*27c0*/  ISETP.GT.U32.AND P5, PT, R3.reuse, R48, PT ;  /* 0x000000300300720c */ /* 0x040fe20003fa4070 */
[----:B------:R-:W-:Y:S01]  /*27d0*/  IMAD.HI.U32 R47, R8, R62, RZ ;  /* 0x0000003e082f7227 */ /* 0x000fe200078e00ff */
[----:B------:R-:W-:-:S03]  /*27e0*/  ISETP.GT.U32.AND P4, PT, R3, R46, PT ;  /* 0x0000002e0300720c */ /* 0x000fc60003f84070 */
[----:B------:R-:W-:Y:S02]  /*27f0*/  IMAD.MOV R47, RZ, RZ, -R47 ;  /* 0x000000ffff2f7224 */ /* 0x000fe400078e0a2f */
[----:B------:R-:W-:Y:S01]  /*2800*/  @!P6 IMAD.MOV R43, RZ, RZ, -R43 ;  /* 0x000000ffff2be224 */ /* 0x000fe200078e0a2b */
[----:B------:R-:W-:Y:S01]  /*2810*/  ISETP.GE.AND P6, PT, R52, RZ, PT ;  /* 0x000000ff3400720c */ /* 0x000fe20003fc6270 */
[----:B------:R-:W-:Y:S01]  /*2820*/  IMAD R52, R3, R47, R62 ;  /* 0x0000002f03347224 */ /* 0x000fe200078e023e */
[----:B------:R-:W-:Y:S01]  /*2830*/  IABS R62, R53 ;  /* 0x00000035003e7213 */ /* 0x000fe20000000000 */
[----:B------:R-:W-:Y:S01]  /*2840*/  @!P0 IMAD.MOV R42, RZ, RZ, -R42 ;  /* 0x000000ffff2a8224 */ /* 0x000fe200078e0a2a */
[----:B------:R-:W-:Y:S01]  /*2850*/  ISETP.GE.AND P0, PT, R60, RZ, PT ;  /* 0x000000ff3c00720c */ /* 0x000fe20003f06270 */
[--C-:B------:R-:W-:Y:S01]  /*2860*/  @!P1 IMAD.IADD R50, R50, 0x1, -R3.reuse ;  /* 0x0000000132329824 */ /* 0x100fe200078e0a03 */
[----:B------:R-:W-:Y:S01]  /*2870*/  IABS R60, R54 ;  /* 0x00000036003c7213 */ /* 0x000fe20000000000 */
[----:B------:R-:W-:-:S02]  /*2880*/  @!P5 IMAD.IADD R48, R48, 0x1, -R3 ;  /* 0x000000013030d824 */ /* 0x000fc400078e0a03 */
[----:B------:R-:W-:Y:S01]  /*2890*/  @!P4 IMAD.IADD R46, R46, 0x1, -R3 ;  /* 0x000000012e2ec824 */ /* 0x000fe200078e0a03 */
[C---:B------:R-:W-:Y:S01]  /*28a0*/  ISETP.GT.U32.AND P4, PT, R3.reuse, R52, PT ;  /* 0x000000340300720c */ /* 0x040fe20003f84070 */
[----:B------:R-:W-:Y:S01]  /*28b0*/  IMAD.MOV.U32 R47, RZ, RZ, R44 ;  /* 0x000000ffff2f7224 */ /* 0x000fe200078e002c */
[C---:B------:R-:W-:Y:S01]  /*28c0*/  ISETP.GT.U32.AND P1, PT, R3.reuse, R50, PT ;  /* 0x000000320300720c */ /* 0x040fe20003f24070 */
[----:B------:R-:W-:Y:S01]  /*28d0*/  IMAD.HI.U32 R44, R8, R60, RZ ;  /* 0x0000003c082c7227 */ /* 0x000fe200078e00ff */
[----:B------:R-:W-:-:S03]  /*28e0*/  ISETP.GT.U32.AND P5, PT, R3, R48, PT ;  /* 0x000000300300720c */ /* 0x000fc60003fa4070 */
[----:B------:R-:W-:Y:S02]  /*28f0*/  IMAD.MOV R44, RZ, RZ, -R44 ;  /* 0x000000ffff2c7224 */ /* 0x000fe400078e0a2c */
[----:B------:R-:W-:-:S04]  /*2900*/  IMAD.HI.U32 R49, R8, R62, RZ ;  /* 0x0000003e08317227 */ /* 0x000fc800078e00ff */
[C---:B------:R-:W-:Y:S01]  /*2910*/  IMAD R44, R3.reuse, R44, R60 ;  /* 0x0000002c032c7224 */ /* 0x040fe200078e023c */
[----:B------:R-:W-:Y:S01]  /*2920*/  IABS R60, R56 ;  /* 0x00000038003c7213 */ /* 0x000fe20000000000 */
[----:B------:R-:W-:Y:S02]  /*2930*/  @!P4 IMAD.IADD R52, R52, 0x1, -R3 ;  /* 0x000000013434c824 */ /* 0x000fe400078e0a03 */
[----:B------:R-:W-:Y:S02]  /*2940*/  IMAD.MOV R49, RZ, RZ, -R49 ;  /* 0x000000ffff317224 */ /* 0x000fe400078e0a31 */
[--C-:B------:R-:W-:Y:S01]  /*2950*/  @!P1 IMAD.IADD R50, R50, 0x1, -R3.reuse ;  /* 0x0000000132329824 */ /* 0x100fe200078e0a03 */
[C---:B------:R-:W-:Y:S01]  /*2960*/  ISETP.GT.U32.AND P1, PT, R3.reuse, R44, PT ;  /* 0x0000002c0300720c */ /* 0x040fe20003f24070 */
[----:B------:R-:W-:Y:S01]  /*2970*/  @!P5 IMAD.IADD R48, R48, 0x1, -R3 ;  /* 0x000000013030d824 */ /* 0x000fe200078e0a03 */
[----:B------:R-:W-:Y:S01]  /*2980*/  ISETP.GE.AND P5, PT, R54, RZ, PT ;  /* 0x000000ff3600720c */ /* 0x000fe20003fa6270 */
[C---:B------:R-:W-:Y:S01]  /*2990*/  IMAD R54, R3.reuse, R49, R62 ;  /* 0x0000003103367224 */ /* 0x040fe200078e023e */
[----:B------:R-:W-:Y:S01]  /*29a0*/  ISETP.GT.U32.AND P4, PT, R3, R52, PT ;  /* 0x000000340300720c */ /* 0x000fe20003f84070 */
[----:B------:R-:W-:Y:S01]  /*29b0*/  @!P3 IMAD.MOV R46, RZ, RZ, -R46 ;  /* 0x000000ffff2eb224 */ /* 0x000fe200078e0a2e */
[----:B------:R-:W-:Y:S01]  /*29c0*/  ISETP.GE.AND P3, PT, R53, RZ, PT ;  /* 0x000000ff3500720c */ /* 0x000fe20003f66270 */
[----:B------:R-:W-:Y:S01]  /*29d0*/  @!P6 IMAD.MOV R50, RZ, RZ, -R50 ;  /* 0x000000ffff32e224 */ /* 0x000fe200078e0a32 */
[----:B------:R-:W-:Y:S01]  /*29e0*/  IABS R53, R51 ;  /* 0x0000003300357213 */ /* 0x000fe20000000000 */
[----:B------:R-:W-:Y:S01]  /*29f0*/  @!P2 IMAD.MOV R47, RZ, RZ, -R47 ;  /* 0x000000ffff2fa224 */ /* 0x000fe200078e0a2f */
[----:B------:R-:W-:Y:S01]  /*2a00*/  ISETP.GT.U32.AND P6, PT, R3, R54, PT ;  /* 0x000000360300720c */ /* 0x000fe20003fc4070 */
[----:B------:R-:W-:Y:S01]  /*2a10*/  @!P0 IMAD.MOV R48, RZ, RZ, -R48 ;  /* 0x000000ffff308224 */ /* 0x000fe200078e0a30 */
[----:B------:R-:W-:Y:S01]  /*2a20*/  ISETP.GE.AND P2, PT, R58, RZ, PT ;  /* 0x000000ff3a00720c */ /* 0x000fe20003f46270 */
[----:B------:R-:W-:Y:S01]  /*2a30*/  IMAD.HI.U32 R49, R8, R53, RZ ;  /* 0x0000003508317227 */ /* 0x000fe200078e00ff */
[----:B------:R-:W-:-:S02]  /*2a40*/  IABS R58, R16 ;  /* 0x00000010003a7213 */ /* 0x000fc40000000000 */
[----:B------:R-:W-:Y:S01]  /*2a50*/  ISETP.GE.AND P0, PT, R51, RZ, PT ;  /* 0x000000ff3300720c */ /* 0x000fe20003f06270 */
[--C-:B------:R-:W-:Y:S01]  /*2a60*/  @!P1 IMAD.IADD R44, R44, 0x1, -R3.reuse ;  /* 0x000000012c2c9824 */ /* 0x100fe200078e0a03 */
[----:B------:R-:W-:Y:S01]  /*2a70*/  IABS R62, R57 ;  /* 0x00000039003e7213 */ /* 0x000fe20000000000 */
[----:B------:R-:W-:Y:S01]  /*2a80*/  @!P4 IMAD.IADD R52, R52, 0x1, -R3 ;  /* 0x000000013434c824 */ /* 0x000fe200078e0a03 */
[----:B------:R-:W-:Y:S01]  /*2a90*/  ISETP.GE.AND P4, PT, R16, RZ, PT ;  /* 0x000000ff1000720c */ /* 0x000fe20003f86270 */
[----:B------:R-:W-:Y:S01]  /*2aa0*/  IMAD.MOV R16, RZ, RZ, -R49 ;  /* 0x000000ffff107224 */ /* 0x000fe200078e0a31 */
[C---:B------:R-:W-:Y:S01]  /*2ab0*/  ISETP.GT.U32.AND P1, PT, R3.reuse, R44, PT ;  /* 0x0000002c0300720c */ /* 0x040fe20003f24070 */
[----:B------:R-:W-:Y:S02]  /*2ac0*/  @!P6 IMAD.IADD R54, R54, 0x1, -R3 ;  /* 0x000000013636e824 */ /* 0x000fe400078e0a03 */
[C---:B------:R-:W-:Y:S02]  /*2ad0*/  IMAD R16, R3.reuse, R16, R53 ;  /* 0x0000001003107224 */ /* 0x040fe400078e0235 */
[----:B------:R-:W-:Y:S01]  /*2ae0*/  @!P2 IMAD.MOV R52, RZ, RZ, -R52 ;  /* 0x000000ffff34a224 */ /* 0x000fe200078e0a34 */
[C---:B------:R-:W-:Y:S01]  /*2af0*/  ISETP.GT.U32.AND P6, PT, R3.reuse, R54, PT ;  /* 0x000000360300720c */ /* 0x040fe20003fc4070 */
[----:B------:R-:W-:Y:S01]  /*2b00*/  IMAD.HI.U32 R49, R8, R58, RZ ;  /* 0x0000003a08317227 */ /* 0x000fe200078e00ff */
[----:B------:R-:W-:-:S03]  /*2b10*/  ISETP.GT.U32.AND P2, PT, R3, R16, PT ;  /* 0x000000100300720c */ /* 0x000fc60003f44070 */
[----:B------:R-:W-:-:S04]  /*2b20*/  IMAD.HI.U32 R51, R8, R60, RZ ;  /* 0x0000003c08337227 */ /* 0x000fc800078e00ff */
[----:B------:R-:W-:Y:S02]  /*2b30*/  IMAD.MOV R49, RZ, RZ, -R49 ;  /* 0x000000ffff317224 */ /* 0x000fe400078e0a31 */
[----:B------:R-:W-:-:S04]  /*2b40*/  IMAD.HI.U32 R53, R8, R62, RZ ;  /* 0x0000003e08357227 */ /* 0x000fc800078e00ff */
[----:B------:R-:W-:Y:S02]  /*2b50*/  IMAD.MOV R51, RZ, RZ, -R51 ;  /* 0x000000ffff337224 */ /* 0x000fe400078e0a33 */
[----:B------:R-:W-:Y:S01]  /*2b60*/  @!P1 IMAD.IADD R44, R44, 0x1, -R3 ;  /* 0x000000012c2c9824 */ /* 0x000fe200078e0a03 */
[----:B------:R-:W-:Y:S01]  /*2b70*/  ISETP.GE.AND P1, PT, R56, RZ, PT ;  /* 0x000000ff3800720c */ /* 0x000fe20003f26270 */
[C---:B------:R-:W-:Y:S02]  /*2b80*/  IMAD R56, R3.reuse, R49, R58 ;  /* 0x0000003103387224 */ /* 0x040fe400078e023a */
[----:B------:R-:W-:Y:S02]  /*2b90*/  IMAD.MOV R53, RZ, RZ, -R53 ;  /* 0x000000ffff357224 */ /* 0x000fe400078e0a35 */
[C---:B------:R-:W-:Y:S02]  /*2ba0*/  IMAD R58, R3.reuse, R51, R60 ;  /* 0x00000033033a7224 */ /* 0x040fe400078e023c */
[C---:B------:R-:W-:Y:S01]  /*2bb0*/  IMAD R60, R3.reuse, R53, R62 ;  /* 0x00000035033c7224 */ /* 0x040fe200078e023e */
[----:B------:R-:W-:Y:S01]  /*2bc0*/  IABS R62, R55 ;  /* 0x00000037003e7213 */ /* 0x000fe20000000000 */
[--C-:B------:R-:W-:Y:S01]  /*2bd0*/  @!P6 IMAD.IADD R54, R54, 0x1, -R3.reuse ;  /* 0x000000013636e824 */ /* 0x100fe200078e0a03 */
[C---:B------:R-:W-:Y:S01]  /*2be0*/  ISETP.GT.U32.AND P6, PT, R3.reuse, R56, PT ;  /* 0x000000380300720c */ /* 0x040fe20003fc4070 */
[----:B------:R-:W-:Y:S01]  /*2bf0*/  @!P2 IMAD.IADD R16, R16, 0x1, -R3 ;  /* 0x000000011010a824 */ /* 0x000fe200078e0a03 */
[C---:B------:R-:W-:Y:S01]  /*2c00*/  ISETP.GT.U32.AND P2, PT, R3.reuse, R58, PT ;  /* 0x0000003a0300720c */ /* 0x040fe20003f44070 */
[----:B------:R-:W-:Y:S01]  /*2c10*/  @!P3 IMAD.MOV R54, RZ, RZ, -R54 ;  /* 0x000000ffff36b224 */ /* 0x000fe200078e0a36 */
[----:B------:R-:W-:Y:S01]  /*2c20*/  ISETP.GT.U32.AND P3, PT, R3, R60, PT ;  /* 0x0000003c0300720c */ /* 0x000fe20003f64070 */
[----:B------:R-:W-:-:S02]  /*2c30*/  IMAD.MOV.U32 R49, RZ, RZ, R44 ;  /* 0x000000ffff317224 */ /* 0x000fc400078e002c */
[----:B------:R-:W-:-:S04]  /*2c40*/  IMAD.HI.U32 R44, R8, R62, RZ ;  /* 0x0000003e082c7227 */ /* 0x000fc800078e00ff */
[----:B------:R-:W-:Y:S01]  /*2c50*/  @!P5 IMAD.MOV R49, RZ, RZ, -R49 ;  /* 0x000000ffff31d224 */ /* 0x000fe200078e0a31 */
[C---:B------:R-:W-:Y:S01]  /*2c60*/  ISETP.GT.U32.AND P5, PT, R3.reuse, R16, PT ;  /* 0x000000100300720c */ /* 0x040fe20003fa4070 */
[--C-:B------:R-:W-:Y:S02]  /*2c70*/  @!P6 IMAD.IADD R56, R56, 0x1, -R3.reuse ;  /* 0x000000013838e824 */ /* 0x100fe400078e0a03 */
[--C-:B------:R-:W-:Y:S02]  /*2c80*/  @!P2 IMAD.IADD R58, R58, 0x1, -R3.reuse ;  /* 0x000000013a3aa824 */ /* 0x100fe400078e0a03 */
[----:B------:R-:W-:Y:S01]  /*2c90*/  @!P3 IMAD.IADD R60, R60, 0x1, -R3 ;  /* 0x000000013c3cb824 */ /* 0x000fe200078e0a03 */
[C---:B------:R-:W-:Y:S01]  /*2ca0*/  ISETP.GT.U32.AND P6, PT, R3.reuse, R56, PT ;  /* 0x000000380300720c */ /* 0x040fe20003fc4070 */
[----:B------:R-:W-:Y:S01]  /*2cb0*/  IMAD.HI.U32 R51, R8, R64, RZ ;  /* 0x0000004008337227 */ /* 0x000fe200078e00ff */
[C---:B------:R-:W-:Y:S02]  /*2cc0*/  ISETP.GT.U32.AND P2, PT, R3.reuse, R58, PT ;  /* 0x0000003a0300720c */ /* 0x040fe40003f44070 */
[----:B------:R-:W-:Y:S01]  /*2cd0*/  ISETP.GT.U32.AND P3, PT, R3, R60, PT ;  /* 0x0000003c0300720c */ /* 0x000fe20003f64070 */
[----:B------:R-:W-:-:S02]  /*2ce0*/  IMAD.MOV R44, RZ, RZ, -R44 ;  /* 0x000000ffff2c7224 */ /* 0x000fc400078e0a2c */
[----:B------:R-:W-:-:S04]  /*2cf0*/  IMAD.HI.U32 R53, R8, R66, RZ ;  /* 0x0000004208357227 */ /* 0x000fc800078e00ff */
[----:B------:R-:W-:Y:S02]  /*2d00*/  IMAD.MOV R51, RZ, RZ, -R51 ;  /* 0x000000ffff337224 */ /* 0x000fe400078e0a33 */
[C---:B------:R-:W-:Y:S02]  /*2d10*/  IMAD R44, R3.reuse, R44, R62 ;  /* 0x0000002c032c7224 */ /* 0x040fe400078e023e */
[----:B------:R-:W-:Y:S02]  /*2d20*/  IMAD.MOV R53, RZ, RZ, -R53 ;  /* 0x000000ffff357224 */ /* 0x000fe400078e0a35 */
[C---:B------:R-:W-:Y:S02]  /*2d30*/  IMAD R62, R3.reuse, R51, R64 ;  /* 0x00000033033e7224 */ /* 0x040fe400078e0240 */
[C---:B------:R-:W-:Y:S02]  /*2d40*/  IMAD R64, R3.reuse, R53, R66 ;  /* 0x0000003503407224 */ /* 0x040fe400078e0242 */
[--C-:B------:R-:W-:Y:S01]  /*2d50*/  @!P2 IMAD.IADD R58, R58, 0x1, -R3.reuse ;  /* 0x000000013a3aa824 */ /* 0x100fe200078e0a03 */
[----:B------:R-:W-:Y:S01]  /*2d60*/  ISETP.GT.U32.AND P2, PT, R3, R62, PT ;  /* 0x0000003e0300720c */ /* 0x000fe20003f44070 */
[--C-:B------:R-:W-:Y:S01]  /*2d70*/  @!P5 IMAD.IADD R16, R16, 0x1, -R3.reuse ;  /* 0x000000011010d824 */ /* 0x100fe200078e0a03 */
[----:B------:R-:W-:Y:S01]  /*2d80*/  ISETP.GE.AND P5, PT, R57, RZ, PT ;  /* 0x000000ff3900720c */ /* 0x000fe20003fa6270 */
[--C-:B------:R-:W-:Y:S01]  /*2d90*/  @!P3 IMAD.IADD R60, R60, 0x1, -R3.reuse ;  /* 0x000000013c3cb824 */ /* 0x100fe200078e0a03 */
[----:B------:R-:W-:Y:S01]  /*2da0*/  IABS R57, R79 ;  /* 0x0000004f00397213 */ /* 0x000fe20000000000 */
[----:B------:R-:W-:Y:S01]  /*2db0*/  @!P6 IMAD.IADD R56, R56, 0x1, -R3 ;  /* 0x000000013838e824 */ /* 0x000fe200078e0a03 */
[C---:B------:R-:W-:Y:S01]  /*2dc0*/  ISETP.GT.U32.AND P3, PT, R3.reuse, R64, PT ;  /* 0x000000400300720c */ /* 0x040fe20003f64070 */
[----:B------:R-:W-:Y:S01]  /*2dd0*/  IMAD.HI.U32 R53, R8, R68, RZ ;  /* 0x0000004408357227 */ /* 0x000fe200078e00ff */
[----:B------:R-:W-:-:S03]  /*2de0*/  ISETP.GT.U32.AND P6, PT, R3, R44, PT ;  /* 0x0000002c0300720c */ /* 0x000fc60003fc4070 */
[----:B------:R-:W-:Y:S02]  /*2df0*/  IMAD.MOV.U32 R66, RZ, RZ, R57 ;  /* 0x000000ffff427224 */ /* 0x000fe400078e0039 */
[----:B------:R-:W-:Y:S02]  /*2e00*/  @!P2 IMAD.IADD R62, R62, 0x1, -R3 ;  /* 0x000000013e3ea824 */ /* 0x000fe400078e0a03 */
[----:B------:R-:W-:-:S04]  /*2e10*/  IMAD.HI.U32 R51, R8, R66, RZ ;  /* 0x0000004208337227 */ /* 0x000fc800078e00ff */
[----:B------:R-:W-:Y:S02]  /*2e20*/  IMAD.MOV R51, RZ, RZ, -R51 ;  /* 0x000000ffff337224 */ /* 0x000fe400078e0a33 */
[--C-:B------:R-:W-:Y:S01]  /*2e30*/  @!P3 IMAD.IADD R64, R64, 0x1, -R3.reuse ;  /* 0x000000014040b824 */ /* 0x100fe200078e0a03 */
[----:B------:R-:W-:Y:S01]  /*2e40*/  ISETP.GT.U32.AND P3, PT, R3, R62, PT ;  /* 0x0000003e0300720c */ /* 0x000fe20003f64070 */
[----:B------:R-:W-:Y:S01]  /*2e50*/  @!P6 IMAD.IADD R44, R44, 0x1, -R3 ;  /* 0x000000012c2ce824 */ /* 0x000fe200078e0a03 */
[----:B------:R-:W-:Y:S01]  /*2e60*/  ISETP.GE.AND P6, PT, R55, RZ, PT ;  /* 0x000000ff3700720c */ /* 0x000fe20003fc6270 */
[----:B------:R-:W-:Y:S02]  /*2e70*/  IMAD.MOV R53, RZ, RZ, -R53 ;  /* 0x000000ffff357224 */ /* 0x000fe400078e0a35 */
[C---:B------:R-:W-:Y:S01]  /*2e80*/  IMAD R66, R3.reuse, R51, R66 ;  /* 0x0000003303427224 */ /* 0x040fe200078e0242 */
[----:B------:R-:W-:Y:S01]  /*2e90*/  ISETP.GT.U32.AND P2, PT, R3, R44, PT ;  /* 0x0000002c0300720c */ /* 0x000fe20003f44070 */
[----:B------:R-:W-:-:S04]  /*2ea0*/  IMAD.HI.U32 R55, R8, R70, RZ ;  /* 0x0000004608377227 */ /* 0x000fc800078e00ff */
[----:B------:R-:W-:Y:S02]  /*2eb0*/  IMAD.MOV.U32 R51, RZ, RZ, R16 ;  /* 0x000000ffff337224 */ /* 0x000fe400078e0010 */
[C---:B------:R-:W-:Y:S01]  /*2ec0*/  IMAD R16, R3.reuse, R53, R68 ;  /* 0x0000003503107224 */ /* 0x040fe200078e0244 */
[----:B------:R-:W-:Y:S01]  /*2ed0*/  IABS R53, R83 ;  /* 0x0000005300357213 */ /* 0x000fe20000000000 */
[----:B------:R-:W-:Y:S02]  /*2ee0*/  IMAD.MOV R55, RZ, RZ, -R55 ;  /* 0x000000ffff377224 */ /* 0x000fe400078e0a37 */
[----:B------:R-:W-:Y:S01]  /*2ef0*/  @!P0 IMAD.MOV R51, RZ, RZ, -R51 ;  /* 0x000000ffff338224 */ /* 0x000fe200078e0a33 */
[----:B------:R-:W-:Y:S01]  /*2f00*/  ISETP.GT.U32.AND P0, PT, R3, R64, PT ;  /* 0x000000400300720c */ /* 0x000fe20003f04070 */
[----:B------:R-:W-:-:S04]  /*2f10*/  IMAD.HI.U32 R57, R8, R72, RZ ;  /* 0x0000004808397227 */ /* 0x000fc800078e00ff */
[C---:B------:R-:W-:Y:S02]  /*2f20*/  IMAD R68, R3.reuse, R55, R70 ;  /* 0x0000003703447224 */ /* 0x040fe400078e0246 */
[----:B------:R-:W-:Y:S02]  /*2f30*/  IMAD.MOV.U32 R55, RZ, RZ, R53 ;  /* 0x000000ffff377224 */ /* 0x000fe400078e0035 */
[----:B------:R-:W-:Y:S01]  /*2f40*/  @!P3 IMAD.IADD R62, R62, 0x1, -R3 ;  /* 0x000000013e3eb824 */ /* 0x000fe200078e0a03 */
[----:B------:R-:W-:Y:S01]  /*2f50*/  ISETP.GT.U32.AND P3, PT, R3, R16, PT ;  /* 0x000000100300720c */ /* 0x000fe20003f64070 */
[----:B------:R-:W-:Y:S02]  /*2f60*/  IMAD.MOV R57, RZ, RZ, -R57 ;  /* 0x000000ffff397224 */ /* 0x000fe400078e0a39 */
[----:B------:R-:W-:-:S04]  /*2f70*/  IMAD.HI.U32 R53, R8, R55, RZ ;  /* 0x0000003708357227 */ /* 0x000fc800078e00ff */
[C---:B------:R-:W-:Y:S02]  /*2f80*/  IMAD R70, R3.reuse, R57, R72 ;  /* 0x0000003903467224 */ /* 0x040fe400078e0248 */
[----:B------:R-:W-:Y:S02]  /*2f90*/  IMAD.MOV R72, RZ, RZ, -R53 ;  /* 0x000000ffff487224 */ /* 0x000fe400078e0a35 */
[----:B------:R-:W-:Y:S01]  /*2fa0*/  @!P0 IMAD.IADD R64, R64, 0x1, -R3 ;  /* 0x0000000140408824 */ /* 0x000fe200078e0a03 */
[C---:B------:R-:W-:Y:S01]  /*2fb0*/  ISETP.GT.U32.AND P0, PT, R3.reuse, R68, PT ;  /* 0x000000440300720c */ /* 0x040fe20003f04070 */
[C---:B------:R-:W-:Y:S02]  /*2fc0*/  IMAD R72, R3.reuse, R72, R55 ;  /* 0x0000004803487224 */ /* 0x040fe400078e0237 */
[----:B------:R-:W-:Y:S02]  /*2fd0*/  @!P3 IMAD.IADD R16, R16, 0x1, -R3 ;  /* 0x000000011010b824 */ /* 0x000fe400078e0a03 */
[----:B------:R-:W-:Y:S01]  /*2fe0*/  IMAD.HI.U32 R53, R8, R76, RZ ;  /* 0x0000004c08357227 */ /* 0x000fe200078e00ff */
[----:B------:R-:W-:-:S03]  /*2ff0*/  ISETP.GT.U32.AND P3, PT, R3, R72, PT ;  /* 0x000000480300720c */ /* 0x000fc60003f64070 */
[----:B------:R-:W-:Y:S01]  /*3000*/  @!P2 IMAD.IADD R44, R44, 0x1, -R3 ;  /* 0x000000012c2ca824 */ /* 0x000fe200078e0a03 */
[C---:B------:R-:W-:Y:S01]  /*3010*/  ISETP.GT.U32.AND P2, PT, R3.reuse, R66, PT ;  /* 0x000000420300720c */ /* 0x040fe20003f44070 */
[----:B------:R-:W-:Y:S02]  /*3020*/  IMAD.MOV R53, RZ, RZ, -R53 ;  /* 0x000000ffff357224 */ /* 0x000fe400078e0a35 */
[----:B------:R-:W-:Y:S01]  /*3030*/  @!P0 IMAD.IADD R68, R68, 0x1, -R3 ;  /* 0x0000000144448824 */ /* 0x000fe200078e0a03 */
[----:B------:R-:W-:Y:S01]  /*3040*/  ISETP.GE.AND P0, PT, R74, RZ, PT ;  /* 0x000000ff4a00720c */ /* 0x000fe20003f06270 */
[----:B------:R-:W-:Y:S02]  /*3050*/  IMAD R74, R3, R53, R76 ;  /* 0x00000035034a7224 */ /* 0x000fe400078e024c */
[----:B------:R-:W-:-:S04]  /*3060*/  IMAD.HI.U32 R55, R8, R78, RZ ;  /* 0x0000004e08377227 */ /* 0x000fc800078e00ff */
[--C-:B------:R-:W-:Y:S01]  /*3070*/  @!P3 IMAD.IADD R72, R72, 0x1, -R3.reuse ;  /* 0x000000014848b824 */ /* 0x100fe200078e0a03 */
[C---:B------:R-:W-:Y:S01]  /*3080*/  ISETP.GT.U32.AND P3, PT, R3.reuse, R74, PT ;  /* 0x0000004a0300720c */ /* 0x040fe20003f64070 */
[----:B------:R-:W-:Y:S01]  /*3090*/  @!P2 IMAD.IADD R66, R66, 0x1, -R3 ;  /* 0x000000014242a824 */ /* 0x000fe200078e0a03 */
[----:B------:R-:W-:Y:S01]  /*30a0*/  ISETP.GT.U32.AND P2, PT, R3, R70, PT ;  /* 0x000000460300720c */ /* 0x000fe20003f44070 */
[----:B------:R-:W-:Y:S02]  /*30b0*/  IMAD.MOV R55, RZ, RZ, -R55 ;  /* 0x000000ffff377224 */ /* 0x000fe400078e0a37 */
[----:B------:R-:W-:-:S04]  /*30c0*/  IMAD.HI.U32 R57, R8, R80, RZ ;  /* 0x0000005008397227 */ /* 0x000fc800078e00ff */
[C---:B------:R-:W-:Y:S02]  /*30d0*/  IMAD R76, R3.reuse, R55, R78 ;  /* 0x00000037034c7224 */ /* 0x040fe400078e024e */
[----:B------:R-:W-:Y:S02]  /*30e0*/  IMAD.MOV R57, RZ, RZ, -R57 ;  /* 0x000000ffff397224 */ /* 0x000fe400078e0a39 */
[--C-:B------:R-:W-:Y:S01]  /*30f0*/  @!P3 IMAD.IADD R74, R74, 0x1, -R3.reuse ;  /* 0x000000014a4ab824 */ /* 0x100fe200078e0a03 */
[----:B------:R-:W-:Y:S01]  /*3100*/  ISETP.GT.U32.AND P3, PT, R3, R76, PT ;  /* 0x0000004c0300720c */ /* 0x000fe20003f64070 */
[----:B------:R-:W-:Y:S01]  /*3110*/  @!P2 IMAD.IADD R70, R70, 0x1, -R3 ;  /* 0x000000014646a824 */ /* 0x000fe200078e0a03 */
[----:B------:R-:W-:Y:S01]  /*3120*/  ISETP.GE.AND P2, PT, R59, RZ, PT ;  /* 0x000000ff3b00720c */ /* 0x000fe20003f46270 */
[C---:B------:R-:W-:Y:S01]  /*3130*/  IMAD R78, R3.reuse, R57, R80 ;  /* 0x00000039034e7224 */ /* 0x040fe200078e0250 */
[----:B------:R-:W-:Y:S01]  /*3140*/  IABS R80, R69 ;  /* 0x0000004500507213 */ /* 0x000fe20000000000 */
[----:B------:R-:W-:Y:S01]  /*3150*/  @!P4 IMAD.MOV R56, RZ, RZ, -R56 ;  /* 0x000000ffff38c224 */ /* 0x000fe200078e0a38 */
[C---:B------:R-:W-:Y:S01]  /*3160*/  ISETP.GT.U32.AND P4, PT, R3.reuse, R68, PT ;  /* 0x000000440300720c */ /* 0x040fe20003f84070 */
[----:B------:R-:W-:Y:S01]  /*3170*/  @!P0 IMAD.MOV R62, RZ, RZ, -R62 ;  /* 0x000000ffff3e8224 */ /* 0x000fe200078e0a3e */
[----:B------:R-:W-:Y:S01]  /*3180*/  ISETP.GT.U32.AND P0, PT, R3, R72, PT ;  /* 0x000000480300720c */ /* 0x000fe20003f04070 */
[----:B------:R-:W-:-:S04]  /*3190*/  IMAD.HI.U32 R53, R8, R80, RZ ;  /* 0x0000005008357227 */ /* 0x000fc800078e00ff */
[----:B------:R-:W-:Y:S01]  /*31a0*/  @!P3 IMAD.IADD R76, R76, 0x1, -R3 ;  /* 0x000000014c4cb824 */ /* 0x000fe200078e0a03 */
[C---:B------:R-:W-:Y:S01]  /*31b0*/  ISETP.GT.U32.AND P3, PT, R3.reuse, R66, PT ;  /* 0x000000420300720c */ /* 0x040fe20003f64070 */
[----:B------:R-:W-:Y:S01]  /*31c0*/  @!P2 IMAD.MOV R64, RZ, RZ, -R64 ;  /* 0x000000ffff40a224 */ /* 0x000fe200078e0a40 */
[----:B------:R-:W-:Y:S01]  /*31d0*/  ISETP.GT.U32.AND P2, PT, R3, R74, PT ;  /* 0x0000004a0300720c */ /* 0x000fe20003f44070 */
[----:B------:R-:W-:-:S04]  /*31e0*/  IMAD.HI.U32 R55, R8, R82, RZ ;  /* 0x0000005208377227 */ /* 0x000fc800078e00ff */
[----:B------:R-:W-:-:S04]  /*31f0*/  IMAD.HI.U32 R57, R8, R84, RZ ;  /* 0x0000005408397227 */ /* 0x000fc800078e00ff */
[----:B------:R-:W-:-:S04]  /*3200*/  IMAD.HI.U32 R59, R8, R86, RZ ;  /* 0x00000056083b7227 */ /* 0x000fc800078e00ff */
[----:B------:R-:W-:-:S04]  /*3210*/  IMAD.HI.U32 R8, R8, R85, RZ ;  /* 0x0000005508087227 */ /* 0x000fc800078e00ff */
[----:B------:R-:W-:Y:S01]  /*3220*/  @!P1 IMAD.MOV R58, RZ, RZ, -R58 ;  /* 0x000000ffff3a9224 */ /* 0x000fe200078e0a3a */
[C---:B------:R-:W-:Y:S01]  /*3230*/  ISETP.GT.U32.AND P1, PT, R3.reuse, R16, PT ;  /* 0x000000100300720c */ /* 0x040fe20003f24070 */
[----:B------:R-:W-:Y:S01]  /*3240*/  @!P5 IMAD.MOV R60, RZ, RZ, -R60 ;  /* 0x000000ffff3cd224 */ /* 0x000fe200078e0a3c */
[----:B------:R-:W-:Y:S01]  /*3250*/  ISETP.GT.U32.AND P5, PT, R3, R70, PT ;  /* 0x000000460300720c */ /* 0x000fe20003fa4070 */
[----:B------:R-:W-:Y:S02]  /*3260*/  IMAD.MOV R53, RZ, RZ, -R53 ;  /* 0x000000ffff357224 */ /* 0x000fe400078e0a35 */
[----:B------:R-:W-:Y:S02]  /*3270*/  IMAD.MOV R55, RZ, RZ, -R55 ;  /* 0x000000ffff377224 */ /* 0x000fe400078e0a37 */
[----:B------:R-:W-:Y:S02]  /*3280*/  IMAD.MOV R59, RZ, RZ, -R59 ;  /* 0x000000ffff3b7224 */ /* 0x000fe400078e0a3b */
[----:B------:R-:W-:-:S02]  /*3290*/  IMAD.MOV R8, RZ, RZ, -R8 ;  /* 0x000000ffff087224 */ /* 0x000fc400078e0a08 */
[----:B------:R-:W-:Y:S02]  /*32a0*/  IMAD.MOV R57, RZ, RZ, -R57 ;  /* 0x000000ffff397224 */ /* 0x000fe400078e0a39 */
[C---:B------:R-:W-:Y:S02]  /*32b0*/  IMAD R80, R3.reuse, R53, R80 ;  /* 0x0000003503507224 */ /* 0x040fe400078e0250 */
[----:B------:R-:W-:Y:S02]  /*32c0*/  IMAD.MOV.U32 R53, RZ, RZ, R44 ;  /* 0x000000ffff357224 */ /* 0x000fe400078e002c */
[C---:B------:R-:W-:Y:S02]  /*32d0*/  IMAD R82, R3.reuse, R55, R82 ;  /* 0x0000003703527224 */ /* 0x040fe400078e0252 */
[C---:B------:R-:W-:Y:S02]  /*32e0*/  IMAD R86, R3.reuse, R59, R86 ;  /* 0x0000003b03567224 */ /* 0x040fe400078e0256 */
[----:B------:R-:W-:-:S02]  /*32f0*/  IMAD R44, R3, R8, R85 ;  /* 0x00000008032c7224 */ /* 0x000fc400078e0255 */
[--C-:B------:R-:W-:Y:S01]  /*3300*/  @!P3 IMAD.IADD R66, R66, 0x1, -R3.reuse ;  /* 0x000000014242b824 */ /* 0x100fe200078e0a03 */
[C---:B------:R-:W-:Y:S01]  /*3310*/  ISETP.GT.U32.AND P3, PT, R3.reuse, R78, PT ;  /* 0x0000004e0300720c */ /* 0x040fe20003f64070 */
[C---:B------:R-:W-:Y:S01]  /*3320*/  IMAD R84, R3.reuse, R57, R84 ;  /* 0x0000003903547224 */ /* 0x040fe200078e0254 */
[----:B------:R-:W-:Y:S01]  /*3330*/  SHF.R.S32.HI R57, RZ, 0x1f, R114 ;  /* 0x0000001fff397819 */ /* 0x000fe20000011472 */
[--C-:B------:R-:W-:Y:S01]  /*3340*/  @!P4 IMAD.IADD R68, R68, 0x1, -R3.reuse ;  /* 0x000000014444c824 */ /* 0x100fe200078e0a03 */
[C---:B------:R-:W-:Y:S01]  /*3350*/  ISETP.GT.U32.AND P4, PT, R3.reuse, R82, PT ;  /* 0x000000520300720c */ /* 0x040fe20003f84070 */
[--C-:B------:R-:W-:Y:S01]  /*3360*/  @!P0 IMAD.IADD R72, R72, 0x1, -R3.reuse ;  /* 0x0000000148488824 */ /* 0x100fe200078e0a03 */
[C---:B------:R-:W-:Y:S01]  /*3370*/  ISETP.GT.U32.AND P0, PT, R3.reuse, R86, PT ;  /* 0x000000560300720c */ /* 0x040fe20003f04070 */
[----:B------:R-:W-:Y:S01]  /*3380*/  @!P2 IMAD.IADD R74, R74, 0x1, -R3 ;  /* 0x000000014a4aa824 */ /* 0x000fe200078e0a03 */
[C---:B------:R-:W-:Y:S01]  /*3390*/  ISETP.GT.U32.AND P2, PT, R3.reuse, R44, PT ;  /* 0x0000002c0300720c */ /* 0x040fe20003f44070 */
[----:B------:R-:W-:Y:S01]  /*33a0*/  @!P6 IMAD.MOV R53, RZ, RZ, -R53 ;  /* 0x000000ffff35e224 */ /* 0x000fe200078e0a35 */
[C---:B------:R-:W-:Y:S01]  /*33b0*/  ISETP.GT.U32.AND P6, PT, R3.reuse, R76, PT ;  /* 0x0000004c0300720c */ /* 0x040fe20003fc4070 */
[--C-:B------:R-:W-:Y:S01]  /*33c0*/  @!P1 IMAD.IADD R16, R16, 0x1, -R3.reuse ;  /* 0x0000000110109824 */ /* 0x100fe200078e0a03 */
[C---:B------:R-:W-:Y:S01]  /*33d0*/  ISETP.GT.U32.AND P1, PT, R3.reuse, R80, PT ;  /* 0x000000500300720c */ /* 0x040fe20003f24070 */
[--C-:B------:R-:W-:Y:S01]  /*33e0*/  @!P5 IMAD.IADD R70, R70, 0x1, -R3.reuse ;  /* 0x000000014646d824 */ /* 0x100fe200078e0a03 */
[----:B------:R-:W-:Y:S01]  /*33f0*/  ISETP.GT.U32.AND P5, PT, R3, R84, PT ;  /* 0x000000540300720c */ /* 0x000fe20003fa4070 */
[--C-:B------:R-:W-:Y:S01]  /*3400*/  @!P3 IMAD.IADD R78, R78, 0x1, -R3.reuse ;  /* 0x000000014e4eb824 */ /* 0x100fe200078e0a03 */
[----:B------:R-:W-:Y:S01]  /*3410*/  ISETP.GE.AND P3, PT, R75, RZ, PT ;  /* 0x000000ff4b00720c */ /* 0x000fe20003f66270 */
[--C-:B------:R-:W-:Y:S01]  /*3420*/  @!P4 IMAD.IADD R82, R82, 0x1, -R3.reuse ;  /* 0x000000015252c824 */ /* 0x100fe200078e0a03 */
[----:B------:R-:W-:Y:S01]  /*3430*/  ISETP.GE.AND P4, PT, R81, RZ, PT ;  /* 0x000000ff5100720c */ /* 0x000fe20003f86270 */
[--C-:B------:R-:W-:Y:S01]  /*3440*/  @!P0 IMAD.IADD R86, R86, 0x1, -R3.reuse ;  /* 0x0000000156568824 */ /* 0x100fe200078e0a03 */
[----:B------:R-:W-:Y:S01]  /*3450*/  ISETP.GE.AND P0, PT, R73, RZ, PT ;  /* 0x000000ff4900720c */ /* 0x000fe20003f06270 */
        /* <DEDUP_REMOVED lines=8> */
[----:B------:R-:W-:Y:S01]  /*34e0*/  IMAD.MOV.U32 R55, RZ, RZ, R16 ;  /* 0x000000ffff377224 */ /* 0x000fe200078e0010 */
[----:B------:R-:W-:Y:S01]  /*34f0*/  LOP3.LUT R16, RZ, R45, RZ, 0x33, !PT ;  /* 0x0000002dff107212 */ /* 0x000fe200078e33ff */
[----:B------:R-:W-:Y:S01]  /*3500*/  @!P4 IMAD.MOV R70, RZ, RZ, -R70 ;  /* 0x000000ffff46c224 */ /* 0x000fe200078e0a46 */
[C---:B------:R-:W-:Y:S01]  /*3510*/  ISETP.GT.U32.AND P4, PT, R3.reuse, R84, PT ;  /* 0x000000540300720c */ /* 0x040fe20003f84070 */
[----:B------:R-:W-:Y:S01]  /*3520*/  @!P0 IMAD.MOV R74, RZ, RZ, -R74 ;  /* 0x000000ffff4a8224 */ /* 0x000fe200078e0a4a */
[----:B------:R-:W-:Y:S01]  /*3530*/  ISETP.GT.U32.AND P0, PT, R3, R44, PT ;  /* 0x0000002c0300720c */ /* 0x000fe20003f04070 */
[----:B------:R-:W-:Y:S01]  /*3540*/  @!P2 IMAD.IADD R78, R78, 0x1, -R3 ;  /* 0x000000014e4ea824 */ /* 0x000fe200078e0a03 */
[----:B------:R-:W-:Y:S01]  /*3550*/  ISETP.GE.AND P2, PT, R67, RZ, PT ;  /* 0x000000ff4300720c */ /* 0x000fe20003f46270 */
[----:B------:R-:W-:Y:S01]  /*3560*/  @!P6 IMAD.MOV R66, RZ, RZ, -R66 ;  /* 0x000000ffff42e224 */ /* 0x000fe200078e0a42 */
[----:B------:R-:W-:Y:S01]  /*3570*/  ISETP.GE.AND P6, PT, R65, RZ, PT ;  /* 0x000000ff4100720c */ /* 0x000fe20003fc6270 */
[----:B------:R-:W-:Y:S01]  /*3580*/  @!P3 IMAD.MOV R55, RZ, RZ, -R55 ;  /* 0x000000ffff37b224 */ /* 0x000fe200078e0a37 */
[C---:B------:R-:W-:Y:S01]  /*3590*/  ISETP.GT.U32.AND P3, PT, R3.reuse, R80, PT ;  /* 0x000000500300720c */ /* 0x040fe20003f64070 */
[----:B------:R-:W-:Y:S01]  /*35a0*/  @!P1 IMAD.MOV R68, RZ, RZ, -R68 ;  /* 0x000000ffff449224 */ /* 0x000fe200078e0a44 */
[C---:B------:R-:W-:Y:S01]  /*35b0*/  ISETP.GT.U32.AND P1, PT, R3.reuse, R82, PT ;  /* 0x000000520300720c */ /* 0x040fe20003f24070 */
[----:B------:R-:W-:Y:S01]  /*35c0*/  @!P5 IMAD.MOV R72, RZ, RZ, -R72 ;  /* 0x000000ffff48d224 */ /* 0x000fe200078e0a48 */
[----:B------:R-:W-:Y:S01]  /*35d0*/  ISETP.GT.U32.AND P5, PT, R3, R86, PT ;  /* 0x000000560300720c */ /* 0x000fe20003fa4070 */
[----:B------:R-:W-:Y:S01]  /*35e0*/  IMAD R8, R177, UR9, RZ ;  /* 0x00000009b1087c24 */ /* 0x000fe2000f8e02ff */
[----:B------:R-:W-:Y:S01]  /*35f0*/  LEA.HI R114, R57, R114, RZ, 0x7 ;  /* 0x0000007239727211 */ /* 0x000fe200078f38ff */
[--C-:B------:R-:W-:Y:S01]  /*3600*/  @!P4 IMAD.IADD R84, R84, 0x1, -R3.reuse ;  /* 0x000000015454c824 */ /* 0x100fe200078e0a03 */
[----:B------:R-:W-:Y:S01]  /*3610*/  ISETP.GE.AND P4, PT, R61, RZ, PT ;  /* 0x000000ff3d00720c */ /* 0x000fe20003f86270 */
[--C-:B------:R-:W-:Y:S01]  /*3620*/  @!P0 IMAD.IADD R44, R44, 0x1, -R3.reuse ;  /* 0x000000012c2c8824 */ /* 0x100fe200078e0a03 */
[----:B------:R-:W-:Y:S01]  /*3630*/  ISETP.GE.AND P0, PT, R0, RZ, PT ;  /* 0x000000ff0000720c */ /* 0x000fe20003f06270 */
[----:B------:R-:W-:Y:S01]  /*3640*/  @!P2 IMAD.MOV R78, RZ, RZ, -R78 ;  /* 0x000000ffff4ea224 */ /* 0x000fe200078e0a4e */
[----:B------:R-:W-:Y:S01]  /*3650*/  ISETP.NE.AND P2, PT, R45, RZ, PT ;  /* 0x000000ff2d00720c */ /* 0x000fe20003f45270 */
[--C-:B------:R-:W-:Y:S01]  /*3660*/  @!P3 IMAD.IADD R80, R80, 0x1, -R3.reuse ;  /* 0x000000015050b824 */ /* 0x100fe200078e0a03 */
[----:B------:R-:W-:Y:S01]  /*3670*/  ISETP.GE.AND P3, PT, R69, RZ, PT ;  /* 0x000000ff4500720c */ /* 0x000fe20003f66270 */
[--C-:B------:R-:W-:Y:S01]  /*3680*/  @!P1 IMAD.IADD R82, R82, 0x1, -R3.reuse ;  /* 0x0000000152529824 */ /* 0x100fe200078e0a03 */
[----:B------:R-:W-:Y:S01]  /*3690*/  ISETP.GE.AND P1, PT, R71, RZ, PT ;  /* 0x000000ff4700720c */ /* 0x000fe20003f26270 */
[----:B------:R-:W-:Y:S01]  /*36a0*/  @!P5 IMAD.IADD R86, R86, 0x1, -R3 ;  /* 0x000000015656d824 */ /* 0x000fe200078e0a03 */
[----:B------:R-:W-:Y:S01]  /*36b0*/  ISETP.GE.AND P5, PT, R63, RZ, PT ;  /* 0x000000ff3f00720c */ /* 0x000fe20003fa6270 */
[----:B------:R-:W-:Y:S01]  /*36c0*/  @!P6 IMAD.MOV R76, RZ, RZ, -R76 ;  /* 0x000000ffff4ce224 */ /* 0x000fe200078e0a4c */
[----:B------:R-:W-:Y:S01]  /*36d0*/  IADD3 R3, P6, R8, UR4, RZ ;  /* 0x0000000408037c10 */ /* 0x000fe2000ffde0ff */
[----:B------:R-:W-:Y:S01]  /*36e0*/  IMAD.MOV.U32 R45, RZ, RZ, R44 ;  /* 0x000000ffff2d7224 */ /* 0x000fe200078e002c */
[C---:B------:R-:W-:Y:S01]  /*36f0*/  SEL R44, R16.reuse, R4, !P2 ;  /* 0x00000004102c7207 */ /* 0x040fe20005000000 */
[----:B------:R-:W-:Y:S01]  /*3700*/  @!P4 IMAD.MOV R84, RZ, RZ, -R84 ;  /* 0x000000ffff54c224 */ /* 0x000fe200078e0a54 */
[----:B------:R-:W-:Y:S01]  /*3710*/  SEL R5, R16, R5, !P2 ;  /* 0x0000000510057207 */ /* 0x000fe20005000000 */
[----:B------:R-:W-:Y:S01]  /*3720*/  @!P0 IMAD.MOV R45, RZ, RZ, -R45 ;  /* 0x000000ffff2d8224 */ /* 0x000fe200078e0a2d */
[----:B------:R-:W-:Y:S01]  /*3730*/  LEA.HI.X.SX32 R4, R8, UR5, 0x1, P6 ;  /* 0x0000000508047c11 */ /* 0x000fe2000b0f0eff */
[----:B------:R-:W-:Y:S01]  /*3740*/  ULDC UR5, c[0x0][0x240] ;  /* 0x0000900000057ab9 */ /* 0x000fe20000000800 */
[----:B------:R-:W-:Y:S01]  /*3750*/  SEL R13, R16, R13, !P2 ;  /* 0x0000000d100d7207 */ /* 0x000fe20005000000 */
[----:B------:R-:W-:Y:S01]  /*3760*/  IMAD R44, R44, UR5, RZ ;  /* 0x000000052c2c7c24 */ /* 0x000fe2000f8e02ff */
[C---:B------:R-:W-:Y:S01]  /*3770*/  SEL R7, R16.reuse, R7, !P2 ;  /* 0x0000000710077207 */ /* 0x040fe20005000000 */
[----:B------:R-:W-:Y:S01]  /*3780*/  IMAD R5, R5, UR5, RZ ;  /* 0x0000000505057c24 */ /* 0x000fe2000f8e02ff */
[C---:B------:R-:W-:Y:S01]  /*3790*/  SEL R14, R16.reuse, R14, !P2 ;  /* 0x0000000e100e7207 */ /* 0x040fe20005000000 */
[----:B------:R-:W-:Y:S01]  /*37a0*/  IMAD R13, R13, UR5, RZ ;  /* 0x000000050d0d7c24 */ /* 0x000fe2000f8e02ff */
[C---:B------:R-:W-:Y:S01]  /*37b0*/  SEL R9, R16.reuse, R9, !P2 ;  /* 0x0000000910097207 */ /* 0x040fe20005000000 */
[----:B------:R-:W-:Y:S01]  /*37c0*/  IMAD R7, R7, UR5, RZ ;  /* 0x0000000507077c24 */ /* 0x000fe2000f8e02ff */
[----:B------:R-:W-:Y:S01]  /*37d0*/  SEL R21, R16, R21, !P2 ;  /* 0x0000001510157207 */ /* 0x000fe20005000000 */
[----:B------:R-:W-:Y:S01]  /*37e0*/  IMAD R14, R14, UR5, RZ ;  /* 0x000000050e0e7c24 */ /* 0x000fe2000f8e02ff */
[----:B------:R-:W-:Y:S01]  /*37f0*/  IADD3 R198, P4, R44, R3, RZ ;  /* 0x000000032cc67210 */ /* 0x000fe20007f9e0ff */
[----:B------:R-:W-:Y:S01]  /*3800*/  IMAD R9, R9, UR5, RZ ;  /* 0x0000000509097c24 */ /* 0x000fe2000f8e02ff */
[C---:B------:R-:W-:Y:S01]  /*3810*/  SEL R15, R16.reuse, R15, !P2 ;  /* 0x0000000f100f7207 */ /* 0x040fe20005000000 */
[----:B------:R-:W-:Y:S01]  /*3820*/  @!P3 IMAD.MOV R80, RZ, RZ, -R80 ;  /* 0x000000ffff50b224 */ /* 0x000fe200078e0a50 */
[C---:B------:R-:W-:Y:S01]  /*3830*/  SEL R10, R16.reuse, R10, !P2 ;  /* 0x0000000a100a7207 */ /* 0x040fe20005000000 */
[----:B------:R-:W-:Y:S01]  /*3840*/  @!P1 IMAD.MOV R82, RZ, RZ, -R82 ;  /* 0x000000ffff529224 */ /* 0x000fe200078e0a52 */
[C---:B------:R-:W-:Y:S01]  /*3850*/  SEL R22, R16.reuse, R22, !P2 ;  /* 0x0000001610167207 */ /* 0x040fe20005000000 */
[----:B------:R-:W-:Y:S01]  /*3860*/  @!P5 IMAD.MOV R86, RZ, RZ, -R86 ;  /* 0x000000ffff56d224 */ /* 0x000fe200078e0a56 */
[----:B------:R-:W-:Y:S01]  /*3870*/  IADD3 R200, P6, R5, R3, RZ ;  /* 0x0000000305c87210 */ /* 0x000fe20007fde0ff */
[----:B------:R-:W-:Y:S01]  /*3880*/  IMAD R21, R21, UR5, RZ ;  /* 0x0000000515157c24 */ /* 0x000fe2000f8e02ff */
[C---:B------:R-:W-:Y:S01]  /*3890*/  SEL R17, R16.reuse, R17, !P2 ;  /* 0x0000001110117207 */ /* 0x040fe20005000000 */
[----:B------:R-:W-:Y:S01]  /*38a0*/  IMAD R15, R15, UR5, RZ ;  /* 0x000000050f0f7c24 */ /* 0x000fe2000f8e02ff */
[----:B------:R-:W-:Y:S01]  /*38b0*/  SEL R11, R16, R11, !P2 ;  /* 0x0000000b100b7207 */ /* 0x000fe20005000000 */
[----:B------:R-:W-:Y:S01]  /*38c0*/  IMAD R10, R10, UR5, RZ ;  /* 0x000000050a0a7c24 */ /* 0x000fe2000f8e02ff */
[-C--:B------:R-:W-:Y:S01]  /*38d0*/  LEA.HI.X.SX32 R197, R44, R4.reuse, 0x1, P4 ;  /* 0x000000042cc57211 */ /* 0x080fe200020f0eff */
[----:B------:R-:W-:Y:S01]  /*38e0*/  IMAD R22, R22, UR5, RZ ;  /* 0x0000000516167c24 */ /* 0x000fe2000f8e02ff */
[C---:B------:R-:W-:Y:S01]  /*38f0*/  SEL R31, R16.reuse, R31, !P2 ;  /* 0x0000001f101f7207 */ /* 0x040fe20005000000 */
[----:B------:R-:W-:Y:S01]  /*3900*/  IMAD R17, R17, UR5, RZ ;  /* 0x0000000511117c24 */ /* 0x000fe2000f8e02ff */
[----:B------:R-:W-:Y:S01]  /*3910*/  IADD3 R212, P4, R13, R3, RZ ;  /* 0x000000030dd47210 */ /* 0x000fe20007f9e0ff */
[----:B------:R-:W-:Y:S01]  /*3920*/  IMAD R11, R11, UR5, RZ ;  /* 0x000000050b0b7c24 */ /* 0x000fe2000f8e02ff */
[C---:B------:R-:W-:Y:S01]  /*3930*/  SEL R23, R16.reuse, R23, !P2 ;  /* 0x0000001710177207 */ /* 0x040fe20005000000 */
[----:B------:R-:W-:Y:S01]  /*3940*/  IMAD R31, R31, UR5, RZ ;  /* 0x000000051f1f7c24 */ /* 0x000fe2000f8e02ff */
[-C--:B------:R-:W-:Y:S01]  /*3950*/  IADD3 R202, P5, R7, R3.reuse, RZ ;  /* 0x0000000307ca7210 */ /* 0x080fe20007fbe0ff */
[----:B------:R-:W-:Y:S01]  /*3960*/  ULDC UR4, c[0x0][0x234] ;  /* 0x00008d0000047ab9 */ /* 0x000fe20000000800 */
[----:B------:R-:W-:Y:S01]  /*3970*/  LEA.HI.X.SX32 R199, R5, R4, 0x1, P6 ;  /* 0x0000000405c77211 */ /* 0x000fe200030f0eff */
[----:B------:R-:W-:Y:S01]  /*3980*/  IMAD R23, R23, UR5, RZ ;  /* 0x0000000517177c24 */ /* 0x000fe2000f8e02ff */
[----:B------:R-:W-:Y:S01]  /*3990*/  SEL R18, R16, R18, !P2 ;  /* 0x0000001210127207 */ /* 0x000fe20005000000 */
[----:B------:R-:W-:Y:S01]  /*39a0*/  IMAD R6, R6, UR4, RZ ;  /* 0x0000000406067c24 */ /* 0x000fe2000f8e02ff */
[----:B------:R-:W-:Y:S01]  /*39b0*/  SEL R28, R16, R28, !P2 ;  /* 0x0000001c101c7207 */ /* 0x000fe20005000000 */
[----:B------:R-:W-:Y:S01]  /*39c0*/  UMOV UR4, URZ ;  /* 0x0000003f00047c82 */ /* 0x000fe20008000000 */
[-C--:B------:R-:W-:Y:S01]  /*39d0*/  IADD3 R214, P6, R14, R3.reuse, RZ ;  /* 0x000000030ed67210 */ /* 0x080fe20007fde0ff */
[----:B------:R-:W-:Y:S01]  /*39e0*/  IMAD R18, R18, UR5, RZ ;  /* 0x0000000512127c24 */ /* 0x000fe2000f8e02ff */
[----:B------:R-:W-:Y:S01]  /*39f0*/  SEL R12, R16, R12, !P2 ;  /* 0x0000000c100c7207 */ /* 0x000fe20005000000 */
[----:B------:R-:W-:Y:S01]  /*3a00*/  IMAD R28, R28, UR5, RZ ;  /* 0x000000051c1c7c24 */ /* 0x000fe2000f8e02ff */
[----:B------:R-:W-:Y:S01]  /*3a10*/  SEL R24, R16, R24, !P2 ;  /* 0x0000001810187207 */ /* 0x000fe20005000000 */
[----:B------:R-:W-:Y:S01]  /*3a20*/  USHF.L.U32 UR9, UR9, 0x7, URZ ;  /* 0x0000000709097899 */ /* 0x000fe2000800063f */
[----:B------:R-:W-:Y:S01]  /*3a30*/  IADD3 R204, P3, R9, R3, RZ ;  /* 0x0000000309cc7210 */ /* 0x000fe20007f7e0ff */
[----:B------:R-:W-:Y:S01]  /*3a40*/  IMAD R12, R12, UR5, RZ ;  /* 0x000000050c0c7c24 */ /* 0x000fe2000f8e02ff */
[----:B------:R-:W-:Y:S01]  /*3a50*/  SEL R19, R16, R19, !P2 ;  /* 0x0000001310137207 */ /* 0x000fe20005000000 */
[----:B------:R-:W-:Y:S01]  /*3a60*/  IMAD R24, R24, UR5, RZ ;  /* 0x0000000518187c24 */ /* 0x000fe2000f8e02ff */
[----:B------:R-:W-:Y:S01]  /*3a70*/  LEA.HI.X.SX32 R211, R13, R4, 0x1, P4 ;  /* 0x000000040dd37211 */ /* 0x000fe200020f0eff */
[----:B------:R-:W-:Y:S01]  /*3a80*/  USHF.R.S32.HI UR42, URZ, 0x1f, UR9 ;  /* 0x0000001f3f2a7899 */ /* 0x000fe20008011409 */
[C---:B------:R-:W-:Y:S01]  /*3a90*/  SEL R20, R16.reuse, R20, !P2 ;  /* 0x0000001410147207 */ /* 0x040fe20005000000 */
[----:B------:R-:W-:Y:S01]  /*3aa0*/  IMAD R19, R19, UR5, RZ ;  /* 0x0000000513137c24 */ /* 0x000fe2000f8e02ff */
[----:B------:R-:W-:-:S02]  /*3ab0*/  SEL R25, R16, R25, !P2 ;  /* 0x0000001910197207 */ /* 0x000fc40005000000 */
[----:B------:R-:W-:Y:S01]  /*3ac0*/  SEL R26, R16, R26, !P2 ;  /* 0x0000001a101a7207 */ /* 0x000fe20005000000 */
[----:B------:R-:W-:Y:S01]  /*3ad0*/  IMAD R20, R20, UR5, RZ ;  /* 0x0000000514147c24 */ /* 0x000fe2000f8e02ff */
[C---:B------:R-:W-:Y:S01]  /*3ae0*/  SEL R27, R16.reuse, R27, !P2 ;  /* 0x0000001b101b7207 */ /* 0x040fe20005000000 */
[----:B------:R-:W-:Y:S01]  /*3af0*/  IMAD R25, R25, UR5, RZ ;  /* 0x0000000519197c24 */ /* 0x000fe2000f8e02ff */
[----:B------:R-:W-:Y:S01]  /*3b00*/  SEL R29, R16, R29, !P2 ;  /* 0x0000001d101d7207 */ /* 0x000fe20005000000 */
[----:B------:R-:W-:Y:S01]  /*3b10*/  IMAD R26, R26, UR5, RZ ;  /* 0x000000051a1a7c24 */ /* 0x000fe2000f8e02ff */
[C---:B------:R-:W-:Y:S01]  /*3b20*/  SEL R30, R16.reuse, R30, !P2 ;  /* 0x0000001e101e7207 */ /* 0x040fe20005000000 */
[----:B------:R-:W-:Y:S01]  /*3b30*/  IMAD R27, R27, UR5, RZ ;  /* 0x000000051b1b7c24 */ /* 0x000fe2000f8e02ff */
[C---:B------:R-:W-:Y:S01]  /*3b40*/  SEL R32, R16.reuse, R32, !P2 ;  /* 0x0000002010207207 */ /* 0x040fe20005000000 */
[----:B------:R-:W-:Y:S01]  /*3b50*/  IMAD R29, R29, UR5, RZ ;  /* 0x000000051d1d7c24 */ /* 0x000fe2000f8e02ff */
[----:B------:R-:W-:Y:S01]  /*3b60*/  SEL R33, R16, R33, !P2 ;  /* 0x0000002110217207 */ /* 0x000fe20005000000 */
[----:B------:R-:W-:Y:S01]  /*3b70*/  IMAD R30, R30, UR5, RZ ;  /* 0x000000051e1e7c24 */ /* 0x000fe2000f8e02ff */
        /* <DEDUP_REMOVED lines=72> */
[----:B------:R-:W-:Y:S01]  /*4000*/  LEA.HI.X.SX32 R201, R7, R4, 0x1, P5 ;  /* 0x0000000407c97211 */ /* 0x000fe200028f0eff */
[----:B------:R-:W-:Y:S01]  /*4010*/  IMAD R84, R84, UR5, RZ ;  /* 0x0000000554547c24 */ /* 0x000fe2000f8e02ff */
[----:B------:R-:W-:Y:S01]  /*4020*/  IADD3 R226, P4, R21, R3, RZ ;  /* 0x0000000315e27210 */ /* 0x000fe20007f9e0ff */
[----:B------:R-:W-:Y:S01]  /*4030*/  IMAD R86, R86, UR5, RZ ;  /* 0x0000000556567c24 */ /* 0x000fe2000f8e02ff */
[----:B------:R-:W-:-:S02]  /*4040*/  SEL R16, R16, R45, !P2 ;  /* 0x0000002d10107207 */ /* 0x000fc40005000000 */
[-C--:B------:R-:W-:Y:S02]  /*4050*/  IADD3 R216, P5, R15, R3.reuse, RZ ;  /* 0x000000030fd87210 */ /* 0x080fe40007fbe0ff */
[-C--:B------:R-:W-:Y:S01]  /*4060*/  LEA.HI.X.SX32 R213, R14, R4.reuse, 0x1, P6 ;  /* 0x000000040ed57211 */ /* 0x080fe200030f0eff */
[----:B------:R-:W-:Y:S01]  /*4070*/  IMAD R16, R16, UR5, RZ ;  /* 0x0000000510107c24 */ /* 0x000fe2000f8e02ff */
[-C--:B------:R-:W-:Y:S01]  /*4080*/  IADD3 R206, P2, R10, R3.reuse, RZ ;  /* 0x000000030ace7210 */ /* 0x080fe20007f5e0ff */
[----:B------:R-:W-:Y:S01]  /*4090*/  UMOV UR5, URZ ;  /* 0x0000003f00057c82 */ /* 0x000fe20008000000 */
[----:B------:R-:W-:Y:S02]  /*40a0*/  LEA.HI.X.SX32 R203, R9, R4, 0x1, P3 ;  /* 0x0000000409cb7211 */ /* 0x000fe400018f0eff */
[-C--:B------:R-:W-:Y:S02]  /*40b0*/  IADD3 R228, P6, R22, R3.reuse, RZ ;  /* 0x0000000316e47210 */ /* 0x080fe40007fde0ff */
[----:B------:R-:W-:-:S02]  /*40c0*/  IADD3 R218, P3, R17, R3, RZ ;  /* 0x0000000311da7210 */ /* 0x000fc40007f7e0ff */
[-C--:B------:R-:W-:Y:S02]  /*40d0*/  IADD3 R208, P1, R11, R3.reuse, RZ ;  /* 0x000000030bd07210 */ /* 0x080fe40007f3e0ff */
[-C--:B------:R-:W-:Y:S02]  /*40e0*/  LEA.HI.X.SX32 R225, R21, R4.reuse, 0x1, P4 ;  /* 0x0000000415e17211 */ /* 0x080fe400020f0eff */
[-C--:B------:R-:W-:Y:S02]  /*40f0*/  LEA.HI.X.SX32 R215, R15, R4.reuse, 0x1, P5 ;  /* 0x000000040fd77211 */ /* 0x080fe400028f0eff */
[-C--:B------:R-:W-:Y:S02]  /*4100*/  IADD3 R240, P4, R31, R3.reuse, RZ ;  /* 0x000000031ff07210 */ /* 0x080fe40007f9e0ff */
[----:B------:R-:W-:Y:S02]  /*4110*/  LEA.HI.X.SX32 R205, R10, R4, 0x1, P2 ;  /* 0x000000040acd7211 */ /* 0x000fe400010f0eff */
[----:B------:R-:W-:-:S02]  /*4120*/  IADD3 R230, P5, R23, R3, RZ ;  /* 0x0000000317e67210 */ /* 0x000fc40007fbe0ff */
[-C--:B------:R-:W-:Y:S02]  /*4130*/  LEA.HI.X.SX32 R227, R22, R4.reuse, 0x1, P6 ;  /* 0x0000000416e37211 */ /* 0x080fe400030f0eff */
[-C--:B------:R-:W-:Y:S02]  /*4140*/  IADD3 R220, P2, R18, R3.reuse, RZ ;  /* 0x0000000312dc7210 */ /* 0x080fe40007f5e0ff */
[-C--:B------:R-:W-:Y:S02]  /*4150*/  LEA.HI.X.SX32 R217, R17, R4.reuse, 0x1, P3 ;  /* 0x0000000411d97211 */ /* 0x080fe400018f0eff */
[-C--:B------:R-:W-:Y:S02]  /*4160*/  IADD3 R242, P6, R28, R3.reuse, RZ ;  /* 0x000000031cf27210 */ /* 0x080fe40007fde0ff */
[----:B------:R-:W-:Y:S02]  /*4170*/  IADD3 R210, P0, R12, R3, RZ ;  /* 0x000000030cd27210 */ /* 0x000fe40007f1e0ff */
[----:B------:R-:W-:-:S02]  /*4180*/  LEA.HI.X.SX32 R207, R11, R4, 0x1, P1 ;  /* 0x000000040bcf7211 */ /* 0x000fc400008f0eff */
[-C--:B------:R-:W-:Y:S02]  /*4190*/  IADD3 R232, P3, R24, R3.reuse, RZ ;  /* 0x0000000318e87210 */ /* 0x080fe40007f7e0ff */
[-C--:B------:R-:W-:Y:S02]  /*41a0*/  IADD3 R222, P1, R19, R3.reuse, RZ ;  /* 0x0000000313de7210 */ /* 0x080fe40007f3e0ff */
[-C--:B------:R-:W-:Y:S02]  /*41b0*/  LEA.HI.X.SX32 R239, R31, R4.reuse, 0x1, P4 ;  /* 0x000000041fef7211 */ /* 0x080fe400020f0eff */
[-C--:B------:R-:W-:Y:S02]  /*41c0*/  LEA.HI.X.SX32 R229, R23, R4.reuse, 0x1, P5 ;  /* 0x0000000417e57211 */ /* 0x080fe400028f0eff */
[----:B------:R-:W-:Y:S02]  /*41d0*/  IADD3 R5, P4, R35, R3, RZ ;  /* 0x0000000323057210 */ /* 0x000fe40007f9e0ff */
[----:B------:R-:W-:-:S02]  /*41e0*/  LEA.HI.X.SX32 R219, R18, R4, 0x1, P2 ;  /* 0x0000000412db7211 */ /* 0x000fc400010f0eff */
[-C--:B------:R-:W-:Y:S01]  /*41f0*/  IADD3 R244, P5, R29, R3.reuse, RZ ;  /* 0x000000031df47210 */ /* 0x080fe20007fbe0ff */
[----:B------:R0:W-:Y:S01]  /*4200*/  STL [R1+0x4], R5 ;  /* 0x0000040501007387 */ /* 0x0001e20000100800 */
[-C--:B------:R-:W-:Y:S02]  /*4210*/  LEA.HI.X.SX32 R241, R28, R4.reuse, 0x1, P6 ;  /* 0x000000041cf17211 */ /* 0x080fe400030f0eff */
[-C--:B------:R-:W-:Y:S02]  /*4220*/  LEA.HI.X.SX32 R209, R12, R4.reuse, 0x1, P0 ;  /* 0x000000040cd17211 */ /* 0x080fe400000f0eff */
[-C--:B------:R-:W-:Y:S02]  /*4230*/  IADD3 R234, P2, R25, R3.reuse, RZ ;  /* 0x0000000319ea7210 */ /* 0x080fe40007f5e0ff */
[----:B------:R-:W-:Y:S02]  /*4240*/  LEA.HI.X.SX32 R231, R24, R4, 0x1, P3 ;  /* 0x0000000418e77211 */ /* 0x000fe400018f0eff */
[----:B------:R-:W-:-:S02]  /*4250*/  IADD3 R7, P6, R36, R3, RZ ;  /* 0x0000000324077210 */ /* 0x000fc40007fde0ff */
[-C--:B------:R-:W-:Y:S02]  /*4260*/  IADD3 R224, P0, R20, R3.reuse, RZ ;  /* 0x0000000314e07210 */ /* 0x080fe40007f1e0ff */
[-C--:B------:R-:W-:Y:S01]  /*4270*/  LEA.HI.X.SX32 R221, R19, R4.reuse, 0x1, P1 ;  /* 0x0000000413dd7211 */ /* 0x080fe200008f0eff */
[----:B------:R1:W-:Y:S01]  /*4280*/  STL [R1+0xc], R7 ;  /* 0x00000c0701007387 */ /* 0x0003e20000100800 */
[-C--:B------:R-:W-:Y:S02]  /*4290*/  IADD3 R246, P3, R30, R3.reuse, RZ ;  /* 0x000000031ef67210 */ /* 0x080fe40007f7e0ff */
[----:B------:R-:W-:Y:S02]  /*42a0*/  IADD3 R236, P1, R26, R3, RZ ;  /* 0x000000031aec7210 */ /* 0x000fe40007f3e0ff */
[----:B------:R-:W-:Y:S02]  /*42b0*/  LEA.HI.X.SX32 R243, R29, R4, 0x1, P5 ;  /* 0x000000041df37211 */ /* 0x000fe400028f0eff */
[----:B------:R-:W-:-:S02]  /*42c0*/  CS2R R28, SRZ ;  /* 0x00000000001c7805 */ /* 0x000fc4000001ff00 */
[-C--:B------:R-:W-:Y:S02]  /*42d0*/  LEA.HI.X.SX32 R233, R25, R4.reuse, 0x1, P2 ;  /* 0x0000000419e97211 */ /* 0x080fe400010f0eff */
[----:B------:R-:W-:Y:S02]  /*42e0*/  CS2R R24, SRZ ;  /* 0x0000000000187805 */ /* 0x000fe4000001ff00 */
[-C--:B0-----:R-:W-:Y:S02]  /*42f0*/  IADD3 R5, P5, R37, R3.reuse, RZ ;  /* 0x0000000325057210 */ /* 0x081fe40007fbe0ff */
[-C--:B------:R-:W-:Y:S02]  /*4300*/  LEA.HI.X.SX32 R223, R20, R4.reuse, 0x1, P0 ;  /* 0x0000000414df7211 */ /* 0x080fe400000f0eff */
[----:B------:R-:W-:Y:S01]  /*4310*/  IADD3 R248, P2, R32, R3, RZ ;  /* 0x0000000320f87210 */ /* 0x000fe20007f5e0ff */
[----:B------:R0:W-:Y:S01]  /*4320*/  STL [R1+0x14], R5 ;  /* 0x0000140501007387 */ /* 0x0001e20000100800 */
[----:B------:R-:W-:-:S02]  /*4330*/  LEA.HI.X.SX32 R245, R30, R4, 0x1, P3 ;  /* 0x000000041ef57211 */ /* 0x000fc400018f0eff */
[----:B------:R-:W-:Y:S02]  /*4340*/  CS2R R30, SRZ ;  /* 0x00000000001e7805 */ /* 0x000fe4000001ff00 */
[-C--:B------:R-:W-:Y:S02]  /*4350*/  IADD3 R238, P0, R27, R3.reuse, RZ ;  /* 0x000000031bee7210 */ /* 0x080fe40007f1e0ff */
[-C--:B------:R-:W-:Y:S02]  /*4360*/  LEA.HI.X.SX32 R235, R26, R4.reuse, 0x1, P1 ;  /* 0x000000041aeb7211 */ /* 0x080fe400008f0eff */
[-C--:B-1----:R-:W-:Y:S02]  /*4370*/  IADD3 R7, P3, R38, R3.reuse, RZ ;  /* 0x0000000326077210 */ /* 0x082fe40007f7e0ff */
[----:B------:R-:W-:Y:S02]  /*4380*/  IADD3 R250, P1, R33, R3, RZ ;  /* 0x0000000321fa7210 */ /* 0x000fe40007f3e0ff */
[-C--:B------:R-:W-:Y:S01]  /*4390*/  LEA.HI.X.SX32 R247, R32, R4.reuse, 0x1, P2 ;  /* 0x0000000420f77211 */ /* 0x080fe200010f0eff */
[----:B------:R1:W-:Y:S01]  /*43a0*/  STL [R1+0x1c], R7 ;  /* 0x00001c0701007387 */ /* 0x0003e20000100800 */
[----:B------:R-:W-:-:S02]  /*43b0*/  LEA.HI.X.SX32 R237, R27, R4, 0x1, P0 ;  /* 0x000000041bed7211 */ /* 0x000fc400000f0eff */
[----:B------:R-:W-:Y:S02]  /*43c0*/  CS2R R26, SRZ ;  /* 0x00000000001a7805 */ /* 0x000fe4000001ff00 */
[-C--:B0-----:R-:W-:Y:S02]  /*43d0*/  IADD3 R5, P2, R39, R3.reuse, RZ ;  /* 0x0000000327057210 */ /* 0x081fe40007f5e0ff */
[C---:B------:R-:W-:Y:S02]  /*43e0*/  IADD3 R252, P0, R34.reuse, R3, RZ ;  /* 0x0000000322fc7210 */ /* 0x040fe40007f1e0ff */
[-C--:B------:R-:W-:Y:S01]  /*43f0*/  LEA.HI.X.SX32 R249, R33, R4.reuse, 0x1, P1 ;  /* 0x0000000421f97211 */ /* 0x080fe200008f0eff */
[----:B------:R0:W-:Y:S01]  /*4400*/  STL [R1+0x24], R5 ;  /* 0x0000240501007387 */ /* 0x0001e20000100800 */
[----:B------:R-:W-:Y:S02]  /*4410*/  LEA.HI.X.SX32 R251, R34, R4, 0x1, P0 ;  /* 0x0000000422fb7211 */ /* 0x000fe400000f0eff */
[----:B------:R-:W-:-:S02]  /*4420*/  CS2R R32, SRZ ;  /* 0x0000000000207805 */ /* 0x000fc4000001ff00 */
[-C--:B-1----:R-:W-:Y:S02]  /*4430*/  IADD3 R7, P1, R40, R3.reuse, RZ ;  /* 0x0000000328077210 */ /* 0x082fe40007f3e0ff */
[----:B------:R-:W-:Y:S02]  /*4440*/  LEA.HI.X.SX32 R8, R35, R4, 0x1, P4 ;  /* 0x0000000423087211 */ /* 0x000fe400020f0eff */
[----:B------:R-:W-:Y:S01]  /*4450*/  SHF.R.S32.HI R114, RZ, 0x7, R114 ;  /* 0x00000007ff727819 */ /* 0x000fe20000011472 */
[----:B------:R1:W-:Y:S01]  /*4460*/  STL [R1+0x2c], R7 ;  /* 0x00002c0701007387 */ /* 0x0003e20000100800 */
[----:B0-----:R-:W-:-:S05]  /*4470*/  IADD3 R5, P0, R41, R3, RZ ;  /* 0x0000000329057210 */ /* 0x001fca0007f1e0ff */
[----:B------:R0:W-:Y:S01]  /*4480*/  STL [R1+0x34], R5 ;  /* 0x0000340501007387 */ /* 0x0001e20000100800 */
[----:B-1----:R-:W-:-:S03]  /*4490*/  IADD3 R7, P4, R42, R3, RZ ;  /* 0x000000032a077210 */ /* 0x002fc60007f9e0ff */
[----:B------:R1:W-:Y:S04]  /*44a0*/  STL [R1], R8 ;  /* 0x0000000801007387 */ /* 0x0003e80000100800 */
[----:B------:R2:W-:Y:S01]  /*44b0*/  STL [R1+0x3c], R7 ;  /* 0x00003c0701007387 */ /* 0x0005e20000100800 */
[----:B0-----:R-:W-:Y:S02]  /*44c0*/  LEA.HI.X.SX32 R5, R36, R4, 0x1, P6 ;  /* 0x0000000424057211 */ /* 0x001fe400030f0eff */
[----:B-1----:R-:W-:-:S03]  /*44d0*/  IADD3 R8, P6, R43, R3, RZ ;  /* 0x000000032b087210 */ /* 0x002fc60007fde0ff */
[----:B------:R0:W-:Y:S01]  /*44e0*/  STL [R1+0x8], R5 ;  /* 0x0000080501007387 */ /* 0x0001e20000100800 */
[----:B--2---:R-:W-:-:S03]  /*44f0*/  LEA.HI.X.SX32 R7, R37, R4, 0x1, P5 ;  /* 0x0000000425077211 */ /* 0x004fc600028f0eff */
[----:B------:R1:W-:Y:S04]  /*4500*/  STL [R1+0x44], R8 ;  /* 0x0000440801007387 */ /* 0x0003e80000100800 */
[----:B------:R2:W-:Y:S01]  /*4510*/  STL [R1+0x10], R7 ;  /* 0x0000100701007387 */ /* 0x0005e20000100800 */
[----:B0-----:R-:W-:Y:S02]  /*4520*/  IADD3 R5, P5, R47, R3, RZ ;  /* 0x000000032f057210 */ /* 0x001fe40007fbe0ff */
[----:B-1----:R-:W-:-:S03]  /*4530*/  LEA.HI.X.SX32 R8, R38, R4, 0x1, P3 ;  /* 0x0000000426087211 */ /* 0x002fc600018f0eff */
[----:B------:R0:W-:Y:S01]  /*4540*/  STL [R1+0x4c], R5 ;  /* 0x00004c0501007387 */ /* 0x0001e20000100800 */
[----:B--2---:R-:W-:-:S03]  /*4550*/  IADD3 R7, P3, R46, R3, RZ ;  /* 0x000000032e077210 */ /* 0x004fc60007f7e0ff */
[----:B------:R1:W-:Y:S04]  /*4560*/  STL [R1+0x18], R8 ;  /* 0x0000180801007387 */ /* 0x0003e80000100800 */
        /* <DEDUP_REMOVED lines=53> */
[----:B------:R1:W-:Y:S01]  /*48c0*/  STL [R1+0xbc], R8 ;  /* 0x0000bc0801007387 */ /* 0x0003e20000100800 */
[----:B------:R-:W-:-:S03]  /*48d0*/  CS2R R56, SRZ ;  /* 0x0000000000387805 */ /* 0x000fc6000001ff00 */
[----:B------:R2:W-:Y:S01]  /*48e0*/  STL [R1+0x88], R7 ;  /* 0x0000880701007387 */ /* 0x0005e20000100800 */
[----:B0-----:R-:W-:Y:S02]  /*48f0*/  IADD3 R5, P3, R55, R3, RZ ;  /* 0x0000000337057210 */ /* 0x001fe40007f7e0ff */
[----:B-1----:R-:W-:-:S03]  /*4900*/  LEA.HI.X.SX32 R8, R58, R4, 0x1, P2 ;  /* 0x000000043a087211 */ /* 0x002fc600010f0eff */
[----:B------:R0:W-:Y:S01]  /*4910*/  STL [R1+0xc4], R5 ;  /* 0x0000c40501007387 */ /* 0x0001e20000100800 */
[----:B------:R-:W-:Y:S02]  /*4920*/  CS2R R58, SRZ ;  /* 0x00000000003a7805 */ /* 0x000fe4000001ff00 */
[----:B--2---:R-:W-:Y:S01]  /*4930*/  IADD3 R7, P2, R68, R3, RZ ;  /* 0x0000000344077210 */ /* 0x004fe20007f5e0ff */
[----:B------:R1:W-:Y:S04]  /*4940*/  STL [R1+0x90], R8 ;  /* 0x0000900801007387 */ /* 0x0003e80000100800 */
[----:B------:R2:W-:Y:S01]  /*4950*/  STL [R1+0xcc], R7 ;  /* 0x0000cc0701007387 */ /* 0x0005e20000100800 */
[----:B0-----:R-:W-:Y:S02]  /*4960*/  LEA.HI.X.SX32 R5, R60, R4, 0x1, P1 ;  /* 0x000000043c057211 */ /* 0x001fe400008f0eff */
[----:B------:R-:W-:-:S02]  /*4970*/  CS2R R60, SRZ ;  /* 0x00000000003c7805 */ /* 0x000fc4000001ff00 */
[----:B-1----:R-:W-:Y:S01]  /*4980*/  IADD3 R8, P1, R70, R3, RZ ;  /* 0x0000000346087210 */ /* 0x002fe20007f3e0ff */
[----:B------:R0:W-:Y:S01]  /*4990*/  STL [R1+0x98], R5 ;  /* 0x0000980501007387 */ /* 0x0001e20000100800 */
[----:B--2---:R-:W-:-:S03]  /*49a0*/  LEA.HI.X.SX32 R7, R53, R4, 0x1, P0 ;  /* 0x0000000435077211 */ /* 0x004fc600000f0eff */
[----:B------:R1:W-:Y:S04]  /*49b0*/  STL [R1+0xd4], R8 ;  /* 0x0000d40801007387 */ /* 0x0003e80000100800 */
        /* <DEDUP_REMOVED lines=19> */
[----:B--2---:R-:W-:-:S03]  /*4af0*/  IADD3 R7, P3, R80, R3, RZ ;  /* 0x0000000350077210 */ /* 0x004fc60007f7e0ff */
[----:B------:R1:W-:Y:S04]  /*4b00*/  STL [R1+0xc0], R8 ;  /* 0x0000c00801007387 */ /* 0x0003e80000100800 */
[----:B------:R2:W-:Y:S01]  /*4b10*/  STL [R1+0xfc], R7 ;  /* 0x0000fc0701007387 */ /* 0x0005e20000100800 */
[-C--:B0-----:R-:W-:Y:S02]  /*4b20*/  LEA.HI.X.SX32 R5, R68, R4.reuse, 0x1, P2 ;  /* 0x0000000444057211 */ /* 0x081fe400010f0eff */
[----:B------:R-:W-:Y:S02]  /*4b30*/  CS2R R68, SRZ ;  /* 0x0000000000447805 */ /* 0x000fe4000001ff00 */
        /* <DEDUP_REMOVED lines=15> */
[----:B------:R-:W-:Y:S02]  /*4c30*/  IADD3 R3, P4, R16, R3, RZ ;  /* 0x0000000310037210 */ /* 0x000fe40007f9e0ff */
[-C--:B-1----:R-:W-:Y:S01]  /*4c40*/  LEA.HI.X.SX32 R8, R82, R4.reuse, 0x1, P2 ;  /* 0x0000000452087211 */ /* 0x082fe200010f0eff */
[----:B------:R0:W-:Y:S01]  /*4c50*/  STL [R1+0xe0], R5 ;  /* 0x0000e00501007387 */ /* 0x0001e20000100800 */
[----:B------:R-:W-:Y:S02]  /*4c60*/  CS2R R82, SRZ ;  /* 0x0000000000527805 */ /* 0x000fe4000001ff00 */
[----:B--2---:R-:W-:Y:S01]  /*4c70*/  LEA.HI.X.SX32 R7, R76, R4, 0x1, P6 ;  /* 0x000000044c077211 */ /* 0x004fe200030f0eff */
[----:B------:R1:W-:Y:S01]  /*4c80*/  STL [R1+0x11c], R3 ;  /* 0x00011c0301007387 */ /* 0x0003e20000100800 */
[----:B------:R-:W-:-:S03]  /*4c90*/  CS2R R76, SRZ ;  /* 0x00000000004c7805 */ /* 0x000fc6000001ff00 */
[----:B------:R2:W-:Y:S01]  /*4ca0*/  STL [R1+0xe8], R7 ;  /* 0x0000e80701007387 */ /* 0x0005e20000100800 */
[----:B0-----:R-:W-:Y:S01]  /*4cb0*/  IADD3 R5, P6, R6, UR6, RZ ;  /* 0x0000000606057c10 */ /* 0x001fe2000ffde0ff */
[----:B------:R-:W-:Y:S01]  /*4cc0*/  UIADD3 UR6, UR8, 0x4000, URZ ;  /* 0x0000400008067890 */ /* 0x000fe2000fffe03f */
[----:B-1----:R-:W-:-:S03]  /*4cd0*/  LEA.HI.X.SX32 R3, R78, R4, 0x1, P5 ;  /* 0x000000044e037211 */ /* 0x002fc600028f0eff */
[----:B------:R-:W-:Y:S01]  /*4ce0*/  USHF.R.U32.HI UR14, URZ, 0x4, UR6 ;  /* 0x000000043f0e7899 */ /* 0x000fe20008011606 */
[----:B------:R-:W-:Y:S01]  /*4cf0*/  CS2R R78, SRZ ;  /* 0x00000000004e7805 */ /* 0x000fe2000001ff00 */
[----:B------:R-:W-:Y:S01]  /*4d00*/  UIADD3 UR6, UP0, UR12, 0x2, URZ ;  /* 0x000000020c067890 */ /* 0x000fe2000ff1e03f */
[-C--:B--2---:R-:W-:Y:S01]  /*4d10*/  LEA.HI.X.SX32 R7, R80, R4.reuse, 0x1, P3 ;  /* 0x0000000450077211 */ /* 0x084fe200018f0eff */
[----:B------:R0:W-:Y:S01]  /*4d20*/  STL [R1+0xf0], R3 ;  /* 0x0000f00301007387 */ /* 0x0001e20000100800 */
[----:B------:R-:W-:Y:S01]  /*4d30*/  USGXT.U32 UR14, UR14, 0xe ;  /* 0x0000000e0e0e789a */ /* 0x000fe20008000000 */
[----:B------:R-:W-:Y:S02]  /*4d40*/  CS2R R80, SRZ ;  /* 0x0000000000507805 */ /* 0x000fe4000001ff00 */
[----:B------:R1:W-:Y:S04]  /*4d50*/  STL [R1+0xf8], R7 ;  /* 0x0000f80701007387 */ /* 0x0003e80000100800 */
[----:B------:R-:W-:Y:S01]  /*4d60*/  STL [R1+0x100], R8 ;  /* 0x0001000801007387 */ /* 0x000fe20000100800 */
[----:B0-----:R-:W-:-:S02]  /*4d70*/  LEA.HI.X.SX32 R3, R84, R4, 0x1, P1 ;  /* 0x0000000454037211 */ /* 0x001fc400008f0eff */
[----:B------:R-:W-:Y:S02]  /*4d80*/  CS2R R84, SRZ ;  /* 0x0000000000547805 */ /* 0x000fe4000001ff00 */
[-C--:B-1----:R-:W-:Y:S01]  /*4d90*/  LEA.HI.X.SX32 R7, R86, R4.reuse, 0x1, P0 ;  /* 0x0000000456077211 */ /* 0x082fe200000f0eff */
[----:B------:R0:W-:Y:S01]  /*4da0*/  STL [R1+0x108], R3 ;  /* 0x0001080301007387 */ /* 0x0001e20000100800 */
[----:B------:R-:W-:Y:S02]  /*4db0*/  LEA.HI.X.SX32 R4, R16, R4, 0x1, P4 ;  /* 0x0000000410047211 */ /* 0x000fe400020f0eff */
[----:B------:R-:W-:Y:S01]  /*4dc0*/  CS2R R86, SRZ ;  /* 0x0000000000567805 */ /* 0x000fe2000001ff00 */
[----:B------:R1:W-:Y:S04]  /*4dd0*/  STL [R1+0x110], R7 ;  /* 0x0001100701007387 */ /* 0x0003e80000100800 */
[----:B------:R2:W-:Y:S01]  /*4de0*/  STL [R1+0x118], R4 ;  /* 0x0001180401007387 */ /* 0x0005e20000100800 */
[----:B0-----:R-:W-:Y:S01]  /*4df0*/  LEA.HI.X.SX32 R3, R6, UR7, 0x1, P6 ;  /* 0x0000000706037c11 */ /* 0x001fe2000b0f0eff */
[----:B------:R-:W-:-:S02]  /*4e00*/  UIADD3.X UR7, UR4, 0x40000040, URZ, UP0, !UPT ;  /* 0x4000004004077890 */ /* 0x000fc400087fe43f */
[----:B------:R-:W-:Y:S01]  /*4e10*/  UIADD3 UR10, UP0, UR14, 0x2, URZ ;  /* 0x000000020e0a7890 */ /* 0x000fe2000ff1e03f */
[----:B-1----:R-:W-:Y:S01]  /*4e20*/  IMAD.SHL.U32 R7, R2, 0x10, RZ ;  /* 0x0000001002077824 */ /* 0x002fe200078e00ff */
[----:B------:R-:W-:Y:S01]  /*4e30*/  UMOV UR4, UR6 ;  /* 0x0000000600047c82 */ /* 0x000fe20008000000 */
[----:B------:R-:W0:Y:S01]  /*4e40*/  LDC R2, c[0x0][0x238] ;  /* 0x00008e00ff027b82 */ /* 0x000e220000000800 */
[----:B------:R-:W-:Y:S01]  /*4e50*/  UIADD3.X UR11, UR5, 0x40000040, URZ, UP0, !UPT ;  /* 0x40000040050b7890 */ /* 0x000fe200087fe43f */
[----:B--2---:R-:W-:Y:S01]  /*4e60*/  IMAD.MOV.U32 R4, RZ, RZ, RZ ;  /* 0x000000ffff047224 */ /* 0x004fe200078e00ff */
[----:B------:R-:W-:Y:S01]  /*4e70*/  LOP3.LUT R113, R7, 0x70, RZ, 0xc0, !PT ;  /* 0x0000007007717812 */ /* 0x000fe200078ec0ff */
[----:B------:R-:W-:Y:S01]  /*4e80*/  STL [R1+0x59c], R7 ;  /* 0x00059c0701007387 */ /* 0x000fe20000100800 */
[----:B------:R-:W-:Y:S01]  /*4e90*/  UMOV UR5, UR7 ;  /* 0x0000000700057c82 */ /* 0x000fe20008000000 */
[----:B------:R-:W-:Y:S01]  /*4ea0*/  UMOV UR6, UR10 ;  /* 0x0000000a00067c82 */ /* 0x000fe20008000000 */
[----:B------:R-:W-:Y:S01]  /*4eb0*/  UIADD3.64 UR16, UR4, 0x2, URZ ;  /* 0x0000000204107897 */ /* 0x000fe2000fffe03f */
[----:B------:R-:W-:Y:S01]  /*4ec0*/  IMAD R113, R177, 0x80, R113 ;  /* 0x00000080b1717824 */ /* 0x000fe200078e0271 */
[----:B------:R1:W-:Y:S01]  /*4ed0*/  STL [R1+0x558], R114 ;  /* 0x0005587201007387 */ /* 0x0003e20000100800 */
[----:B------:R-:W-:Y:S01]  /*4ee0*/  UMOV UR7, UR11 ;  /* 0x0000000b00077c82 */ /* 0x000fe20008000000 */
[----:B------:R-:W-:-:S02]  /*4ef0*/  UIADD3.64 UR20, UR4, 0x4, URZ ;  /* 0x0000000404147897 */ /* 0x000fc4000fffe03f */
[----:B------:R-:W-:Y:S01]  /*4f00*/  STL [R1+0x554], R113 ;  /* 0x0005547101007387 */ /* 0x000fe20000100800 */
[----:B------:R-:W-:Y:S02]  /*4f10*/  UIADD3.64 UR24, UR4, 0x1fe, URZ ;  /* 0x000001fe04187897 */ /* 0x000fe4000fffe03f */
[----:B------:R-:W-:Y:S02]  /*4f20*/  UIADD3.64 UR28, UR4, 0x200, URZ ;  /* 0x00000200041c7897 */ /* 0x000fe4000fffe03f */
[----:B------:R-:W-:Y:S02]  /*4f30*/  UIADD3.64 UR32, UR4, 0x202, URZ ;  /* 0x0000020204207897 */ /* 0x000fe4000fffe03f */
[----:B------:R-:W-:Y:S02]  /*4f40*/  UIADD3.64 UR36, UR4, 0x204, URZ ;  /* 0x0000020404247897 */ /* 0x000fe4000fffe03f */
[----:B------:R-:W-:Y:S01]  /*4f50*/  UIADD3.64 UR18, UR6, 0x2, URZ ;  /* 0x0000000206127897 */ /* 0x000fe2000fffe03f */
[C---:B0-----:R-:W-:Y:S01]  /*4f60*/  IMAD R105, R2.reuse, 0x7f, RZ ;  /* 0x0000007f02697824 */ /* 0x041fe200078e02ff */
[----:B------:R-:W-:Y:S01]  /*4f70*/  UIADD3.64 UR22, UR6, 0x4, URZ ;  /* 0x0000000406167897 */ /* 0x000fe2000fffe03f */
[----:B------:R-:W-:-:S02]  /*4f80*/  IMAD R103, R2, 0x7e, RZ ;  /* 0x0000007e02677824 */ /* 0x000fc400078e02ff */
[C---:B------:R-:W-:Y:S01]  /*4f90*/  IMAD R101, R2.reuse, 0x7d, RZ ;  /* 0x0000007d02657824 */ /* 0x040fe200078e02ff */
[-C--:B------:R-:W-:Y:S01]  /*4fa0*/  IADD3 R177, P3, R105, R5.reuse, RZ ;  /* 0x0000000569b17210 */ /* 0x080fe20007f7e0ff */
[C---:B------:R-:W-:Y:S01]  /*4fb0*/  IMAD R99, R2.reuse, 0x7c, RZ ;  /* 0x0000007c02637824 */ /* 0x040fe200078e02ff */
[-C--:B-1----:R-:W-:Y:S01]  /*4fc0*/  IADD3 R114, P4, R103, R5.reuse, RZ ;  /* 0x0000000567727210 */ /* 0x082fe20007f9e0ff */
[C---:B------:R-:W-:Y:S01]  /*4fd0*/  IMAD R97, R2.reuse, 0x7b, RZ ;  /* 0x0000007b02617824 */ /* 0x040fe200078e02ff */
[----:B------:R-:W-:Y:S01]  /*4fe0*/  IADD3 R178, P5, R101, R5, RZ ;  /* 0x0000000565b27210 */ /* 0x000fe20007fbe0ff */
[----:B------:R0:W-:Y:S01]  /*4ff0*/  STL [R1+0x124], R177 ;  /* 0x000124b101007387 */ /* 0x0001e20000100800 */
[C---:B------:R-:W-:Y:S02]  /*5000*/  IMAD R95, R2.reuse, 0x7a, RZ ;  /* 0x0000007a025f7824 */ /* 0x040fe400078e02ff */
[C---:B------:R-:W-:Y:S01]  /*5010*/  IMAD R93, R2.reuse, 0x79, RZ ;  /* 0x00000079025d7824 */ /* 0x040fe200078e02ff */
[----:B------:R1:W-:Y:S01]  /*5020*/  STL [R1+0x12c], R114 ;  /* 0x00012c7201007387 */ /* 0x0003e20000100800 */
[----:B------:R-:W-:-:S02]  /*5030*/  IMAD R91, R2, 0x78, RZ ;  /* 0x00000078025b7824 */ /* 0x000fc400078e02ff */
[C---:B------:R-:W-:Y:S01]  /*5040*/  IMAD R89, R2.reuse, 0x77, RZ ;  /* 0x0000007702597824 */ /* 0x040fe200078e02ff */
[----:B------:R2:W-:Y:S01]  /*5050*/  STL [R1+0x134], R178 ;  /* 0x000134b201007387 */ /* 0x0005e20000100800 */
[C---:B------:R-:W-:Y:S01]  /*5060*/  IMAD R55, R2.reuse, 0x76, RZ ;  /* 0x0000007602377824 */ /* 0x040fe200078e02ff */
[-C--:B0-----:R-:W-:Y:S01]  /*5070*/  IADD3 R177, P0, R97, R5.reuse, RZ ;  /* 0x0000000561b17210 */ /* 0x081fe20007f1e0ff */
[C---:B------:R-:W-:Y:S02]  /*5080*/  IMAD R53, R2.reuse, 0x75, RZ ;  /* 0x0000007502357824 */ /* 0x040fe400078e02ff */
[C---:B------:R-:W-:Y:S01]  /*5090*/  IMAD R51, R2.reuse, 0x74, RZ ;  /* 0x0000007402337824 */ /* 0x040fe200078e02ff */
[-C--:B-1----:R-:W-:Y:S01]  /*50a0*/  IADD3 R114, P6, R99, R5.reuse, RZ ;  /* 0x0000000563727210 */ /* 0x082fe20007fde0ff */
[C---:B------:R-:W-:Y:S02]  /*50b0*/  IMAD R49, R2.reuse, 0x73, RZ ;  /* 0x0000007302317824 */ /* 0x040fe400078e02ff */
[C---:B------:R-:W-:Y:S01]  /*50c0*/  IMAD R47, R2.reuse, 0x72, RZ ;  /* 0x00000072022f7824 */ /* 0x040fe200078e02ff */
[----:B--2---:R-:W-:Y:S01]  /*50d0*/  IADD3 R178, P1, R95, R5, RZ ;  /* 0x000000055fb27210 */ /* 0x004fe20007f3e0ff */
[----:B------:R0:W-:Y:S01]  /*50e0*/  STL [R1+0x13c], R114 ;  /* 0x00013c7201007387 */ /* 0x0001e20000100800 */
[----:B------:R-:W-:-:S02]  /*50f0*/  IMAD R45, R2, 0x71, RZ ;  /* 0x00000071022d7824 */ /* 0x000fc400078e02ff */
[C---:B------:R-:W-:Y:S01]  /*5100*/  IMAD R43, R2.reuse, 0x70, RZ ;  /* 0x00000070022b7824 */ /* 0x040fe200078e02ff */
[----:B------:R1:W-:Y:S01]  /*5110*/  STL [R1+0x144], R177 ;  /* 0x000144b101007387 */ /* 0x0003e20000100800 */
[C---:B------:R-:W-:Y:S02]  /*5120*/  IMAD R41, R2.reuse, 0x6f, RZ ;  /* 0x0000006f02297824 */ /* 0x040fe400078e02ff */
[C---:B------:R-:W-:Y:S01]  /*5130*/  IMAD R39, R2.reuse, 0x6e, RZ ;  /* 0x0000006e02277824 */ /* 0x040fe200078e02ff */
[----:B------:R-:W-:Y:S01]  /*5140*/  STL [R1+0x14c], R178 ;  /* 0x00014cb201007387 */ /* 0x000fe20000100800 */
[C---:B------:R-:W-:Y:S01]  /*5150*/  IMAD R37, R2.reuse, 0x6d, RZ ;  /* 0x0000006d02257824 */ /* 0x040fe200078e02ff */
[----:B0-----:R-:W-:Y:S01]  /*5160*/  IADD3 R114, P2, R93, R5, RZ ;  /* 0x000000055d727210 */ /* 0x001fe20007f5e0ff */
[C---:B------:R-:W-:Y:S02]  /*5170*/  IMAD R35, R2.reuse, 0x6c, RZ ;  /* 0x0000006c02237824 */ /* 0x040fe400078e02ff */
[C---:B------:R-:W-:Y:S01]  /*5180*/  IMAD R23, R2.reuse, 0x6b, RZ ;  /* 0x0000006b02177824 */ /* 0x040fe200078e02ff */
[----:B-1----:R-:W-:Y:S01]  /*5190*/  LEA.HI.X.SX32 R177, R105, R3, 0x1, P3 ;  /* 0x0000000369b17211 */ /* 0x002fe200018f0eff */
[----:B------:R0:W-:Y:S01]  /*51a0*/  STL [R1+0x154], R114 ;  /* 0x0001547201007387 */ /* 0x0001e20000100800 */
[----:B------:R-:W-:Y:S01]  /*51b0*/  IADD3 R105, P3, R91, R5, RZ ;  /* 0x000000055b697210 */ /* 0x000fe20007f7e0ff */
[----:B------:R-:W-:-:S02]  /*51c0*/  IMAD R21, R2, 0x6a, RZ ;  /* 0x0000006a02157824 */ /* 0x000fc400078e02ff */
[----:B------:R-:W-:Y:S01]  /*51d0*/  STL [R1+0x120], R177 ;  /* 0x000120b101007387 */ /* 0x000fe20000100800 */
[C---:B------:R-:W-:Y:S02]  /*51e0*/  IMAD R19, R2.reuse, 0x69, RZ ;  /* 0x0000006902137824 */ /* 0x040fe400078e02ff */
[C---:B------:R-:W-:Y:S01]  /*51f0*/  IMAD R17, R2.reuse, 0x68, RZ ;  /* 0x0000006802117824 */ /* 0x040fe200078e02ff */
[----:B------:R1:W-:Y:S01]  /*5200*/  STL [R1+0x15c], R105 ;  /* 0x00015c6901007387 */ /* 0x0003e20000100800 */
[C---:B------:R-:W-:Y:S01]  /*5210*/  IMAD R15, R2.reuse, 0x67, RZ ;  /* 0x00000067020f7824 */ /* 0x040fe200078e02ff */
[----:B0-----:R-:W-:Y:S01]  /*5220*/  LEA.HI.X.SX32 R114, R103, R3, 0x1, P4 ;  /* 0x0000000367727211 */ /* 0x001fe200020f0eff */
[C---:B------:R-:W-:Y:S01]  /*5230*/  IMAD R13, R2.reuse, 0x66, RZ ;  /* 0x00000066020d7824 */ /* 0x040fe200078e02ff */
[----:B------:R-:W-:Y:S01]  /*5240*/  IADD3 R103, P4, R89, R5, RZ ;  /* 0x0000000559677210 */ /* 0x000fe20007f9e0ff */
[C---:B------:R-:W-:Y:S02]  /*5250*/  IMAD R11, R2.reuse, 0x65, RZ ;  /* 0x00000065020b7824 */ /* 0x040fe400078e02ff */
[----:B------:R-:W-:Y:S01]  /*5260*/  STL [R1+0x128], R114 ;  /* 0x0001287201007387 */ /* 0x000fe20000100800 */
[----:B------:R-:W-:Y:S01]  /*5270*/  IMAD R9, R2, 0x64, RZ ;  /* 0x0000006402097824 */ /* 0x000fe200078e02ff */
[----:B-1----:R-:W-:-:S02]  /*5280*/  LEA.HI.X.SX32 R105, R101, R3, 0x1, P5 ;  /* 0x0000000365697211 */ /* 0x002fc400028f0eff */
[----:B------:R0:W-:Y:S01]  /*5290*/  STL [R1+0x164], R103 ;  /* 0x0001646701007387 */ /* 0x0001e20000100800 */
[----:B------:R-:W-:Y:S01]  /*52a0*/  IADD3 R101, P5, R55, R5, RZ ;  /* 0x0000000537657210 */ /* 0x000fe20007fbe0ff */
[C---:B------:R-:W-:Y:S02]  /*52b0*/  IMAD R7, R2.reuse, 0x63, RZ ;  /* 0x0000006302077824 */ /* 0x040fe400078e02ff */
        /* <DEDUP_REMOVED lines=8> */
[----:B------:R-:W-:-:S02]  /*5340*/  IMAD R16, R2, 0x5e, RZ ;  /* 0x0000005e02107824 */ /* 0x000fc400078e02ff */
[----:B------:R-:W-:Y:S01]  /*5350*/  STL [R1+0x138], R103 ;  /* 0x0001386701007387 */ /* 0x000fe20000100800 */
[C---:B------:R-:W-:Y:S01]  /*5360*/  IMAD R18, R2.reuse, 0x5d, RZ ;  /* 0x0000005d02127824 */ /* 0x040fe200078e02ff */
[----:B-1----:R-:W-:Y:S02]  /*5370*/  LEA.HI.X.SX32 R101, R97, R3, 0x1, P0 ;  /* 0x0000000361657211 */ /* 0x002fe400000f0eff */
        /* <DEDUP_REMOVED lines=33> */
[----:B------:R1:W-:Y:S01]  /*5590*/  STL [R1+0x160], R93 ;  /* 0x0001605d01007387 */ /* 0x0003e20000100800 */
[C---:B------:R-:W-:Y:S02]  /*55a0*/  IMAD R92, R2.reuse, 0x4d, RZ ;  /* 0x0000004d025c7824 */ /* 0x040fe400078e02ff */
[C---:B------:R-:W-:Y:S01]  /*55b0*/  IMAD R94, R2.reuse, 0x4c, RZ ;  /* 0x0000004c025e7824 */ /* 0x040fe200078e02ff */
[----:B------:R2:W-:Y:S01]  /*55c0*/  STL [R1+0x19c], R89 ;  /* 0x00019c5901007387 */ /* 0x0005e20000100800 */
[C---:B------:R-:W-:Y:S01]  /*55d0*/  IMAD R96, R2.reuse, 0x4b, RZ ;  /* 0x0000004b02607824 */ /* 0x040fe200078e02ff */
[----:B0-----:R-:W-:Y:S01]  /*55e0*/  LEA.HI.X.SX32 R91, R55, R3, 0x1, P5 ;  /* 0x00000003375b7211 */ /* 0x001fe200028f0eff */
[----:B------:R-:W-:-:S02]  /*55f0*/  IMAD R98, R2, 0x4a, RZ ;  /* 0x0000004a02627824 */ /* 0x000fc400078e02ff */
[C---:B------:R-:W-:Y:S01]  /*5600*/  IMAD R100, R2.reuse, 0x49, RZ ;  /* 0x0000004902647824 */ /* 0x040fe200078e02ff */
[----:B-1----:R-:W-:Y:S01]  /*5610*/  IADD3 R93, P5, R41, R5, RZ ;  /* 0x00000005295d7210 */ /* 0x002fe20007fbe0ff */
[----:B------:R0:W-:Y:S01]  /*5620*/  STL [R1+0x168], R91 ;  /* 0x0001685b01007387 */ /* 0x0001e20000100800 */
[C---:B------:R-:W-:Y:S01]  /*5630*/  IMAD R102, R2.reuse, 0x48, RZ ;  /* 0x0000004802667824 */ /* 0x040fe200078e02ff */
[----:B--2---:R-:W-:Y:S02]  /*5640*/  LEA.HI.X.SX32 R89, R53, R3, 0x1, P6 ;  /* 0x0000000335597211 */ /* 0x004fe400030f0eff */
[----:B------:R1:W-:Y:S01]  /*5650*/  STL [R1+0x1a4], R93 ;  /* 0x0001a45d01007387 */ /* 0x0003e20000100800 */
[C---:B------:R-:W-:Y:S02]  /*5660*/  IMAD R104, R2.reuse, 0x47, RZ ;  /* 0x0000004702687824 */ /* 0x040fe400078e02ff */
[C---:B------:R-:W-:Y:S01]  /*5670*/  IMAD R106, R2.reuse, 0x46, RZ ;  /* 0x00000046026a7824 */ /* 0x040fe200078e02ff */
[----:B------:R2:W-:Y:S01]  /*5680*/  STL [R1+0x170], R89 ;  /* 0x0001705901007387 */ /* 0x0005e20000100800 */
[C---:B------:R-:W-:Y:S01]  /*5690*/  IMAD R107, R2.reuse, 0x45, RZ ;  /* 0x00000045026b7824 */ /* 0x040fe200078e02ff */
[----:B0-----:R-:W-:Y:S01]  /*56a0*/  IADD3 R91, P6, R39, R5, RZ ;  /* 0x00000005275b7210 */ /* 0x001fe20007fde0ff */
[----:B------:R-:W-:-:S02]  /*56b0*/  IMAD R108, R2, 0x44, RZ ;  /* 0x00000044026c7824 */ /* 0x000fc400078e02ff */
[C---:B------:R-:W-:Y:S01]  /*56c0*/  IMAD R109, R2.reuse, 0x43, RZ ;  /* 0x00000043026d7824 */ /* 0x040fe200078e02ff */
[----:B-1----:R-:W-:Y:S01]  /*56d0*/  LEA.HI.X.SX32 R93, R51, R3, 0x1, P0 ;  /* 0x00000003335d7211 */ /* 0x002fe200000f0eff */
[----:B------:R0:W-:Y:S01]  /*56e0*/  STL [R1+0x1ac], R91 ;  /* 0x0001ac5b01007387 */ /* 0x0001e20000100800 */
[C---:B------:R-:W-:Y:S01]  /*56f0*/  IMAD R110, R2.reuse, 0x42, RZ ;  /* 0x00000042026e7824 */ /* 0x040fe200078e02ff */
[----:B--2---:R-:W-:Y:S02]  /*5700*/  IADD3 R89, P0, R37, R5, RZ ;  /* 0x0000000525597210 */ /* 0x004fe40007f1e0ff */
[----:B------:R1:W-:Y:S01]  /*5710*/  STL [R1+0x178], R93 ;  /* 0x0001785d01007387 */ /* 0x0003e20000100800 */
[C---:B------:R-:W-:Y:S02]  /*5720*/  IMAD R111, R2.reuse, 0x41, RZ ;  /* 0x00000041026f7824 */ /* 0x040fe400078e02ff */
[C---:B------:R-:W-:Y:S01]  /*5730*/  IMAD.SHL.U32 R112, R2.reuse, 0x40, RZ ;  /* 0x0000004002707824 */ /* 0x040fe200078e00ff */
        /* <DEDUP_REMOVED lines=17> */
[-C--:B-1----:R-:W-:Y:S01]  /*5850*/  LEA.HI.X.SX32 R93, R45, R3.reuse, 0x1, P3 ;  /* 0x000000032d5d7211 */ /* 0x082fe200018f0eff */
[----:B------:R0:W-:Y:S01]  /*5860*/  STL [R1+0x1c4], R91 ;  /* 0x0001c45b01007387 */ /* 0x0001e20000100800 */
[----:B------:R-:W-:Y:S01]  /*5870*/  LEA.HI.X.SX32 R23, R23, R3, 0x1, P2 ;  /* 0x0000000317177211 */ /* 0x000fe200010f0eff */
[C---:B------:R-:W-:Y:S01]  /*5880*/  IMAD R124, R2.reuse, 0x36, RZ ;  /* 0x00000036027c7824 */ /* 0x040fe200078e02ff */
[C---:B--2---:R-:W-:Y:S01]  /*5890*/  IADD3 R89, P3, R21.reuse, R5, RZ ;  /* 0x0000000515597210 */ /* 0x044fe20007f7e0ff */
[----:B------:R1:W-:Y:S01]  /*58a0*/  STL [R1+0x190], R93 ;  /* 0x0001905d01007387 */ /* 0x0003e20000100800 */
[C---:B------:R-:W-:Y:S02]  /*58b0*/  IMAD R125, R2.reuse, 0x35, RZ ;  /* 0x00000035027d7824 */ /* 0x040fe400078e02ff */
[-C--:B------:R-:W-:Y:S01]  /*58c0*/  LEA.HI.X.SX32 R21, R21, R3.reuse, 0x1, P3 ;  /* 0x0000000315157211 */ /* 0x080fe200018f0eff */
        /* <DEDUP_REMOVED lines=8> */
[-C--:B--2---:R-:W-:Y:S02]  /*5950*/  LEA.HI.X.SX32 R89, R41, R3.reuse, 0x1, P5 ;  /* 0x0000000329597211 */ /* 0x084fe400028f0eff */
[----:B------:R1:W-:Y:S01]  /*5960*/  STL [R1+0x1d4], R93 ;  /* 0x0001d45d01007387 */ /* 0x0003e20000100800 */
[----:B------:R-:W-:Y:S01]  /*5970*/  LEA.HI.X.SX32 R19, R19, R3, 0x1, P4 ;  /* 0x0000000313137211 */ /* 0x000fe200020f0eff */
[C---:B------:R-:W-:Y:S02]  /*5980*/  IMAD R130, R2.reuse, 0x30, RZ ;  /* 0x0000003002827824 */ /* 0x040fe400078e02ff */
        /* <DEDUP_REMOVED lines=22> */
[----:B------:R-:W-:Y:S01]  /*5af0*/  STL [R1+0x1ec], R93 ;  /* 0x0001ec5d01007387 */ /* 0x000fe20000100800 */
[----:B------:R-:W-:Y:S01]  /*5b00*/  LEA.HI.X.SX32 R13, R13, R3, 0x1, P0 ;  /* 0x000000030d0d7211 */ /* 0x000fe200000f0eff */
[C---:B------:R-:W-:Y:S02]  /*5b10*/  IMAD R140, R2.reuse, 0x26, RZ ;  /* 0x00000026028c7824 */ /* 0x040fe400078e02ff */
[----:B------:R1:W-:Y:S01]  /*5b20*/  STL [R1+0x1b8], R89 ;  /* 0x0001b85901007387 */ /* 0x0003e20000100800 */
[C---:B------:R-:W-:Y:S01]  /*5b30*/  IMAD R141, R2.reuse, 0x25, RZ ;  /* 0x00000025028d7824 */ /* 0x040fe200078e02ff */
[----:B0-----:R-:W-:Y:S01]  /*5b40*/  IADD3 R91, P1, R11, R5, RZ ;  /* 0x000000050b5b7210 */ /* 0x001fe20007f3e0ff */
[----:B------:R-:W-:-:S02]  /*5b50*/  IMAD R142, R2, 0x24, RZ ;  /* 0x00000024028e7824 */ /* 0x000fc400078e02ff */
[C---:B------:R-:W-:Y:S01]  /*5b60*/  IMAD R143, R2.reuse, 0x23, RZ ;  /* 0x00000023028f7824 */ /* 0x040fe200078e02ff */
[----:B------:R-:W-:Y:S01]  /*5b70*/  LEA.HI.X.SX32 R11, R11, R3, 0x1, P1 ;  /* 0x000000030b0b7211 */ /* 0x000fe200008f0eff */
[----:B------:R-:W-:Y:S01]  /*5b80*/  STL [R1+0x1f4], R91 ;  /* 0x0001f45b01007387 */ /* 0x000fe20000100800 */
[C---:B------:R-:W-:Y:S01]  /*5b90*/  IMAD R144, R2.reuse, 0x22, RZ ;  /* 0x0000002202907824 */ /* 0x040fe200078e02ff */
[C---:B-1----:R-:W-:Y:S02]  /*5ba0*/  IADD3 R89, P2, R9.reuse, R5, RZ ;  /* 0x0000000509597210 */ /* 0x042fe40007f5e0ff */
[----:B------:R0:W-:Y:S01]  /*5bb0*/  STL [R1+0x1c0], R23 ;  /* 0x0001c01701007387 */ /* 0x0001e20000100800 */
[C---:B------:R-:W-:Y:S01]  /*5bc0*/  IMAD R145, R2.reuse, 0x21, RZ ;  /* 0x0000002102917824 */ /* 0x040fe200078e02ff */
[----:B------:R-:W-:Y:S02]  /*5bd0*/  LEA.HI.X.SX32 R9, R9, R3, 0x1, P2 ;  /* 0x0000000309097211 */ /* 0x000fe400010f0eff */
[----:B------:R-:W-:Y:S01]  /*5be0*/  STL [R1+0x1fc], R89 ;  /* 0x0001fc5901007387 */ /* 0x000fe20000100800 */
[----:B------:R-:W-:-:S02]  /*5bf0*/  IMAD.SHL.U32 R146, R2, 0x20, RZ ;  /* 0x0000002002927824 */ /* 0x000fc400078e00ff */
[C---:B------:R-:W-:Y:S01]  /*5c00*/  IMAD R147, R2.reuse, 0x1f, RZ ;  /* 0x0000001f02937824 */ /* 0x040fe200078e02ff */
[----:B------:R1:W-:Y:S01]  /*5c10*/  STL [R1+0x1c8], R21 ;  /* 0x0001c81501007387 */ /* 0x0003e20000100800 */
[C---:B------:R-:W-:Y:S01]  /*5c20*/  IMAD R148, R2.reuse, 0x1e, RZ ;  /* 0x0000001e02947824 */ /* 0x040fe200078e02ff */
[C---:B0-----:R-:W-:Y:S01]  /*5c30*/  IADD3 R23, P3, R7.reuse, R5, RZ ;  /* 0x0000000507177210 */ /* 0x041fe20007f7e0ff */
[C---:B------:R-:W-:Y:S02]  /*5c40*/  IMAD R149, R2.reuse, 0x1d, RZ ;  /* 0x0000001d02957824 */ /* 0x040fe400078e02ff */
[C---:B------:R-:W-:Y:S01]  /*5c50*/  IMAD R150, R2.reuse, 0x1c, RZ ;  /* 0x0000001c02967824 */ /* 0x040fe200078e02ff */
[----:B------:R-:W-:Y:S01]  /*5c60*/  LEA.HI.X.SX32 R7, R7, R3, 0x1, P3 ;  /* 0x0000000307077211 */ /* 0x000fe200018f0eff */
[----:B------:R-:W-:Y:S01]  /*5c70*/  STL [R1+0x204], R23 ;  /* 0x0002041701007387 */ /* 0x000fe20000100800 */
[----:B------:R-:W-:Y:S01]  /*5c80*/  IMAD R151, R2, 0x1b, RZ ;  /* 0x0000001b02977824 */ /* 0x000fe200078e02ff */
[----:B-1----:R-:W-:-:S02]  /*5c90*/  IADD3 R21, P4, R8, R5, RZ ;  /* 0x0000000508157210 */ /* 0x002fc40007f9e0ff */
[----:B------:R0:W-:Y:S01]  /*5ca0*/  STL [R1+0x1d0], R19 ;  /* 0x0001d01301007387 */ /* 0x0001e20000100800 */
[----:B------:R-:W-:Y:S01]  /*5cb0*/  IMAD R152, R2, 0x1a, RZ ;  /* 0x0000001a02987824 */ /* 0x000fe200078e02ff */
[----:B------:R-:W-:Y:S02]  /*5cc0*/  LEA.HI.X.SX32 R8, R8, R3, 0x1, P4 ;  /* 0x0000000308087211 */ /* 0x000fe400020f0eff */
[----:B------:R-:W-:Y:S01]  /*5cd0*/  STL [R1+0x20c], R21 ;  /* 0x00020c1501007387 */ /* 0x000fe20000100800 */
[C---:B------:R-:W-:Y:S02]  /*5ce0*/  IMAD R153, R2.reuse, 0x19, RZ ;  /* 0x0000001902997824 */ /* 0x040fe400078e02ff */
[C---:B------:R-:W-:Y:S01]  /*5cf0*/  IMAD R154, R2.reuse, 0x18, RZ ;  /* 0x00000018029a7824 */ /* 0x040fe200078e02ff */
[----:B------:R1:W-:Y:S01]  /*5d00*/  STL [R1+0x1d8], R17 ;  /* 0x0001d81101007387 */ /* 0x0003e20000100800 */
[----:B------:R-:W-:Y:S01]  /*5d10*/  IMAD R155, R2, 0x17, RZ ;  /* 0x00000017029b7824 */ /* 0x000fe200078e02ff */
[----:B0-----:R-:W-:Y:S01]  /*5d20*/  IADD3 R19, P5, R10, R5, RZ ;  /* 0x000000050a137210 */ /* 0x001fe20007fbe0ff */
[----:B------:R-:W-:-:S02]  /*5d30*/  IMAD R156, R2, 0x16, RZ ;  /* 0x00000016029c7824 */ /* 0x000fc400078e02ff */
[C---:B------:R-:W-:Y:S02]  /*5d40*/  IMAD R157, R2.reuse, 0x15, RZ ;  /* 0x00000015029d7824 */ /* 0x040fe400078e02ff */
[----:B------:R-:W-:Y:S01]  /*5d50*/  STL [R1+0x214], R19 ;  /* 0x0002141301007387 */ /* 0x000fe20000100800 */
[----:B------:R-:W-:Y:S01]  /*5d60*/  IMAD R158, R2, 0x14, RZ ;  /* 0x00000014029e7824 */ /* 0x000fe200078e02ff */
[----:B-1----:R-:W-:Y:S02]  /*5d70*/  IADD3 R17, P6, R12, R5, RZ ;  /* 0x000000050c117210 */ /* 0x002fe40007fde0ff */
[----:B------:R0:W-:Y:S01]  /*5d80*/  STL [R1+0x1e0], R15 ;  /* 0x0001e00f01007387 */ /* 0x0001e20000100800 */
[C---:B------:R-:W-:Y:S02]  /*5d90*/  IMAD R159, R2.reuse, 0x13, RZ ;  /* 0x00000013029f7824 */ /* 0x040fe400078e02ff */
[C---:B------:R-:W-:Y:S01]  /*5da0*/  IMAD R160, R2.reuse, 0x12, RZ ;  /* 0x0000001202a07824 */ /* 0x040fe200078e02ff */
[----:B------:R-:W-:Y:S01]  /*5db0*/  STL [R1+0x21c], R17 ;  /* 0x00021c1101007387 */ /* 0x000fe20000100800 */
[----:B------:R-:W-:-:S02]  /*5dc0*/  IMAD R161, R2, 0x11, RZ ;  /* 0x0000001102a17824 */ /* 0x000fc400078e02ff */
[C---:B------:R-:W-:Y:S01]  /*5dd0*/  IMAD.SHL.U32 R162, R2.reuse, 0x10, RZ ;  /* 0x0000001002a27824 */ /* 0x040fe200078e00ff */
[----:B------:R1:W-:Y:S01]  /*5de0*/  STL [R1+0x1e8], R13 ;  /* 0x0001e80d01007387 */ /* 0x0003e20000100800 */
[----:B------:R-:W-:Y:S01]  /*5df0*/  IMAD R163, R2, 0xf, RZ ;  /* 0x0000000f02a37824 */ /* 0x000fe200078e02ff */
[-C--:B0-----:R-:W-:Y:S01]  /*5e00*/  IADD3 R15, P0, R14, R5.reuse, RZ ;  /* 0x000000050e0f7210 */ /* 0x081fe20007f1e0ff */
[C---:B------:R-:W-:Y:S02]  /*5e10*/  IMAD R164, R2.reuse, 0xe, RZ ;  /* 0x0000000e02a47824 */ /* 0x040fe400078e02ff */
[C---:B------:R-:W-:Y:S02]  /*5e20*/  IMAD R165, R2.reuse, 0xd, RZ ;  /* 0x0000000d02a57824 */ /* 0x040fe400078e02ff */
[----:B------:R-:W-:Y:S01]  /*5e30*/  STL [R1+0x224], R15 ;  /* 0x0002240f01007387 */ /* 0x000fe20000100800 */
[----:B------:R-:W-:Y:S01]  /*5e40*/  IMAD R166, R2, 0xc, RZ ;  /* 0x0000000c02a67824 */ /* 0x000fe200078e02ff */
[----:B-1----:R-:W-:-:S02]  /*5e50*/  IADD3 R13, P1, R16, R5, RZ ;  /* 0x00000005100d7210 */ /* 0x002fc40007f3e0ff */
[----:B------:R0:W-:Y:S01]  /*5e60*/  STL [R1+0x1f0], R11 ;  /* 0x0001f00b01007387 */ /* 0x0001e20000100800 */
[C---:B------:R-:W-:Y:S02]  /*5e70*/  IMAD R167, R2.reuse, 0xb, RZ ;  /* 0x0000000b02a77824 */ /* 0x040fe400078e02ff */
[C---:B------:R-:W-:Y:S01]  /*5e80*/  IMAD R168, R2.reuse, 0xa, RZ ;  /* 0x0000000a02a87824 */ /* 0x040fe200078e02ff */
[----:B------:R-:W-:Y:S01]  /*5e90*/  STL [R1+0x22c], R13 ;  /* 0x00022c0d01007387 */ /* 0x000fe20000100800 */
[C---:B------:R-:W-:Y:S02]  /*5ea0*/  IMAD R169, R2.reuse, 0x9, RZ ;  /* 0x0000000902a97824 */ /* 0x040fe400078e02ff */
[C---:B------:R-:W-:Y:S01]  /*5eb0*/  IMAD.SHL.U32 R170, R2.reuse, 0x8, RZ ;  /* 0x0000000802aa7824 */ /* 0x040fe200078e00ff */
[----:B------:R1:W-:Y:S01]  /*5ec0*/  STL [R1+0x1f8], R9 ;  /* 0x0001f80901007387 */ /* 0x0003e20000100800 */
[----:B------:R-:W-:Y:S01]  /*5ed0*/  IMAD R171, R2, 0x7, RZ ;  /* 0x0000000702ab7824 */ /* 0x000fe200078e02ff */
[----:B0-----:R-:W-:Y:S01]  /*5ee0*/  IADD3 R11, P2, R18, R5, RZ ;  /* 0x00000005120b7210 */ /* 0x001fe20007f5e0ff */
[----:B------:R-:W-:-:S02]  /*5ef0*/  IMAD R172, R2, 0x6, RZ ;  /* 0x0000000602ac7824 */ /* 0x000fc400078e02ff */
[C---:B------:R-:W-:Y:S02]  /*5f00*/  IMAD R173, R2.reuse, 0x5, RZ ;  /* 0x0000000502ad7824 */ /* 0x040fe400078e02ff */
[----:B------:R-:W-:Y:S01]  /*5f10*/  STL [R1+0x234], R11 ;  /* 0x0002340b01007387 */ /* 0x000fe20000100800 */
[----:B------:R-:W-:Y:S01]  /*5f20*/  IMAD.SHL.U32 R174, R2, 0x4, RZ ;  /* 0x0000000402ae7824 */ /* 0x000fe200078e00ff */
[----:B-1----:R-:W-:Y:S02]  /*5f30*/  IADD3 R9, P3, R20, R5, RZ ;  /* 0x0000000514097210 */ /* 0x002fe40007f7e0ff */
[----:B------:R0:W-:Y:S01]  /*5f40*/  STL [R1+0x200], R7 ;  /* 0x0002000701007387 */ /* 0x0001e20000100800 */
[C---:B------:R-:W-:Y:S02]  /*5f50*/  IMAD R175, R2.reuse, 0x3, RZ ;  /* 0x0000000302af7824 */ /* 0x040fe400078e02ff */
[C---:B------:R-:W-:Y:S01]  /*5f60*/  IMAD.SHL.U32 R176, R2.reuse, 0x2, RZ ;  /* 0x0000000202b07824 */ /* 0x040fe200078e00ff */
[----:B------:R1:W-:Y:S01]  /*5f70*/  STL [R1+0x23c], R9 ;  /* 0x00023c0901007387 */ /* 0x0003e20000100800 */
[----:B------:R-:W-:-:S03]  /*5f80*/  IMAD.SHL.U32 R6, R2, 0x80, RZ ;  /* 0x0000008002067824 */ /* 0x000fc600078e00ff */
        /* <DEDUP_REMOVED lines=375> */
[-C--:B------:R-:W-:Y:S02]  /*7700*/  LEA.HI.X.SX32 R2, R2, R3.reuse, 0x1, P3 ;  /* 0x0000000302027211 */ /* 0x080fe400018f0eff */
[-C--:B--2---:R-:W-:Y:S01]  /*7710*/  LEA.HI.X.SX32 R8, R172, R3.reuse, 0x1, P5 ;  /* 0x00000003ac087211 */ /* 0x084fe200028f0eff */
[----:B------:R1:W-:Y:S04]  /*7720*/  STL [R1+0x4e0], R9 ;  /* 0x0004e00901007387 */ /* 0x0003e80000100800 */
[----:B------:R2:W-:Y:S01]  /*7730*/  STL [R1+0x4e8], R8 ;  /* 0x0004e80801007387 */ /* 0x0005e20000100800 */
[-C--:B0-----:R-:W-:Y:S02]  /*7740*/  LEA.HI.X.SX32 R7, R173, R3.reuse, 0x1, P6 ;  /* 0x00000003ad077211 */ /* 0x081fe400030f0eff */
[----:B-1----:R-:W-:-:S03]  /*7750*/  LEA.HI.X.SX32 R9, R174, R3, 0x1, P0 ;  /* 0x00000003ae097211 */ /* 0x002fc600000f0eff */
[----:B------:R0:W-:Y:S01]  /*7760*/  STL [R1+0x4f0], R7 ;  /* 0x0004f00701007387 */ /* 0x0001e20000100800 */
[----:B--2---:R-:W-:-:S03]  /*7770*/  LEA.HI.X.SX32 R8, R175, R3, 0x1, P1 ;  /* 0x00000003af087211 */ /* 0x004fc600008f0eff */
[----:B------:R1:W-:Y:S04]  /*7780*/  STL [R1+0x4f8], R9 ;  /* 0x0004f80901007387 */ /* 0x0003e80000100800 */
[----:B------:R2:W-:Y:S01]  /*7790*/  STL [R1+0x500], R8 ;  /* 0x0005000801007387 */ /* 0x0005e20000100800 */
[----:B0-----:R-:W-:Y:S02]  /*77a0*/  LEA.HI.X.SX32 R7, R176, R3, 0x1, P2 ;  /* 0x00000003b0077211 */ /* 0x001fe400010f0eff */
[----:B-1----:R-:W-:-:S03]  /*77b0*/  LOP3.LUT R9, R113, 0x20, RZ, 0x3c, !PT ;  /* 0x0000002071097812 */ /* 0x002fc600078e3cff */
[----:B------:R0:W-:Y:S01]  /*77c0*/  STL [R1+0x508], R7 ;  /* 0x0005080701007387 */ /* 0x0001e20000100800 */
[----:B--2---:R-:W-:-:S03]  /*77d0*/  LOP3.LUT R8, R113, 0x30, RZ, 0x3c, !PT ;  /* 0x0000003071087812 */ /* 0x004fc600078e3cff */
[----:B------:R1:W-:Y:S01]  /*77e0*/  STL [R1+0x510], R2 ;  /* 0x0005100201007387 */ /* 0x0003e20000100800 */
[----:B0-----:R-:W-:Y:S02]  /*77f0*/  LOP3.LUT R7, R113, 0x10, RZ, 0x3c, !PT ;  /* 0x0000001071077812 */ /* 0x001fe400078e3cff */
[----:B-1----:R-:W-:-:S03]  /*7800*/  SHF.R.S32.HI R2, RZ, 0x1f, R6 ;  /* 0x0000001fff027819 */ /* 0x002fc60000011406 */
[----:B------:R0:W-:Y:S04]  /*7810*/  STL [R1+0x574], R7 ;  /* 0x0005740701007387 */ /* 0x0001e80000100800 */
[----:B------:R1:W-:Y:S04]  /*7820*/  STL [R1+0x570], R9 ;  /* 0x0005700901007387 */ /* 0x0003e80000100800 */
[----:B------:R2:W-:Y:S01]  /*7830*/  STL [R1+0x56c], R8 ;  /* 0x00056c0801007387 */ /* 0x0005e20000100800 */
[C---:B0-----:R-:W-:Y:S02]  /*7840*/  LOP3.LUT R7, R113.reuse, 0x40, RZ, 0x3c, !PT ;  /* 0x0000004071077812 */ /* 0x041fe400078e3cff */
[----:B-1----:R-:W-:-:S03]  /*7850*/  LOP3.LUT R9, R113, 0x50, RZ, 0x3c, !PT ;  /* 0x0000005071097812 */ /* 0x002fc600078e3cff */
[----:B------:R0:W-:Y:S01]  /*7860*/  STL [R1+0x568], R7 ;  /* 0x0005680701007387 */ /* 0x0001e20000100800 */
[----:B--2---:R-:W-:-:S03]  /*7870*/  LOP3.LUT R8, R113, 0x60, RZ, 0x3c, !PT ;  /* 0x0000006071087812 */ /* 0x004fc600078e3cff */
[----:B------:R1:W-:Y:S04]  /*7880*/  STL [R1+0x564], R9 ;  /* 0x0005640901007387 */ /* 0x0003e80000100800 */
[----:B------:R1:W-:Y:S01]  /*7890*/  STL [R1+0x560], R8 ;  /* 0x0005600801007387 */ /* 0x0003e20000100800 */
[----:B0-----:R-:W-:-:S05]  /*78a0*/  LOP3.LUT R7, R113, 0x70, RZ, 0x3c, !PT ;  /* 0x0000007071077812 */ /* 0x001fca00078e3cff */
[----:B------:R1:W-:Y:S02]  /*78b0*/  STL [R1+0x55c], R7 ;  /* 0x00055c0701007387 */ /* 0x0003e40000100800 */
.L_x_2:
[----:B------:R-:W0:Y:S01]  /*78c0*/  LDC R146, c[0x0][0x230] ;  /* 0x00008c00ff927b82 */ /* 0x000e220000000800 */
[----:B------:R-:W2:Y:S04]  /*78d0*/  LDL R120, [R1+0x510] ;  /* 0x0005100001787983 */ /* 0x000ea80000100800 */
[----:B------:R-:W3:Y:S04]  /*78e0*/  LDL R2, [R1+0x514] ;  /* 0x0005140001027983 */ /* 0x000ee80000100800 */
[----:B------:R-:W4:Y:S04]  /*78f0*/  LDL R119, [R1+0x508] ;  /* 0x0005080001777983 */ /* 0x000f280000100800 */
[----:B------:R-:W4:Y:S04]  /*7900*/  LDL R118, [R1+0x500] ;  /* 0x0005000001767983 */ /* 0x000f280000100800 */
[----:B------:R-:W4:Y:S04]  /*7910*/  LDL R117, [R1+0x504] ;  /* 0x0005040001757983 */ /* 0x000f280000100800 */
[----:B------:R-:W4:Y:S01]  /*7920*/  LDL R116, [R1+0x4f8] ;  /* 0x0004f80001747983 */ /* 0x000f220000100800 */
[----:B0-----:R-:W-:-:S03]  /*7930*/  IMAD R146, R4, -0x80, R146 ;  /* 0xffffff8004927824 */ /* 0x001fc600078e0292 */
[----:B------:R-:W4:Y:S01]  /*7940*/  LDL R6, [R1+0x4fc] ;  /* 0x0004fc0001067983 */ /* 0x000f220000100800 */
[----:B------:R-:W-:Y:S02]  /*7950*/  PRMT R168, RZ, 0x7610, R168 ;  /* 0x00007610ffa87816 */ /* 0x000fe400000000a8 */
[----:B------:R-:W-:Y:S01]  /*7960*/  PRMT R167, RZ, 0x7610, R167 ;  /* 0x00007610ffa77816 */ /* 0x000fe200000000a7 */
[----:B-----5:R-:W-:Y:S01]  /*7970*/  STL [R1+0x5a0], R0 ;  /* 0x0005a00001007387 */ /* 0x020fe20000100800 */
[C---:B------:R-:W-:Y:S02]  /*7980*/  ISETP.GT.AND P0, PT, R146.reuse, RZ, PT ;  /* 0x000000ff9200720c */ /* 0x040fe40003f04270 */
[C---:B------:R-:W-:Y:S01]  /*7990*/  ISETP.GT.AND P1, PT, R146.reuse, 0x1, PT ;  /* 0x000000019200780c */ /* 0x040fe20003f24270 */
[----:B------:R-:W-:Y:S01]  /*79a0*/  STL [R1+0x63c], R4 ;  /* 0x00063c0401007387 */ /* 0x000fe20000100800 */
[C---:B------:R-:W-:Y:S02]  /*79b0*/  ISETP.GT.AND P2, PT, R146.reuse, 0x2, PT ;  /* 0x000000029200780c */ /* 0x040fe40003f44270 */
[----:B------:R-:W-:Y:S01]  /*79c0*/  ISETP.GT.AND P3, PT, R146, 0x3, PT ;  /* 0x000000039200780c */ /* 0x000fe20003f64270 */
[----:B------:R-:W-:Y:S01]  /*79d0*/  STL [R1+0x640], R5 ;  /* 0x0006400501007387 */ /* 0x000fe20000100800 */
[----:B------:R-:W-:-:S02]  /*79e0*/  PRMT R166, RZ, 0x7610, R166 ;  /* 0x00007610ffa67816 */ /* 0x000fc400000000a6 */
[----:B------:R-:W-:Y:S01]  /*79f0*/  ISETP.GT.AND P4, PT, R146, 0x4, PT ;  /* 0x000000049200780c */ /* 0x000fe20003f84270 */
[----:B------:R0:W-:Y:S02]  /*7a00*/  STL [R1+0x638], R3 ;  /* 0x0006380301007387 */ /* 0x0001e40000100800 */
[----:B-1----:R-:W-:Y:S02]  /*7a10*/  @P0 IMAD.MOV.U32 R9, RZ, RZ, R3 ;  /* 0x000000ffff090224 */ /* 0x002fe400078e0003 */
[----:B------:R-:W-:-:S05]  /*7a20*/  @P0 IMAD.MOV.U32 R8, RZ, RZ, R5 ;  /* 0x000000ffff080224 */ /* 0x000fca00078e0005 */
[----:B------:R2:W4:Y:S04]  /*7a30*/  @P0 LDG.E.U8 R168, desc[UR40][R8.64] ;  /* 0x0000002808a80981 */ /* 0x000528000c1e1100 */
[----:B0-----:R-:W4:Y:S01]  /*7a40*/  LDL.LU R3, [R1+0x50c] ;  /* 0x00050c0001037983 */ /* 0x001f220000300800 */
[----:B------:R-:W-:Y:S01]  /*7a50*/  PRMT R165, RZ, 0x7610, R165 ;  /* 0x00007610ffa57816 */ /* 0x000fe200000000a5 */
[----:B--2---:R-:W-:Y:S02]  /*7a60*/  @P1 IMAD.MOV.U32 R9, RZ, RZ, R120 ;  /* 0x000000ffff091224 */ /* 0x004fe400078e0078 */
[----:B---3--:R-:W-:Y:S02]  /*7a70*/  @P1 IMAD.MOV.U32 R8, RZ, RZ, R2 ;  /* 0x000000ffff081224 */ /* 0x008fe400078e0002 */
[----:B------:R-:W2:Y:S04]  /*7a80*/  LDL.LU R2, [R1+0x4f4] ;  /* 0x0004f40001027983 */ /* 0x000ea80000300800 */
[----:B------:R4:W3:Y:S02]  /*7a90*/  @P1 LDG.E.U8 R167, desc[UR40][R8.64] ;  /* 0x0000002808a71981 */ /* 0x0008e4000c1e1100 */
[----:B----4-:R-:W-:-:S02]  /*7aa0*/  @P2 IMAD.MOV.U32 R9, RZ, RZ, R119 ;  /* 0x000000ffff092224 */ /* 0x010fc400078e0077 */
[----:B------:R-:W-:Y:S01]  /*7ab0*/  @P2 IMAD.MOV.U32 R8, RZ, RZ, R3 ;  /* 0x000000ffff082224 */ /* 0x000fe200078e0003 */
[----:B------:R0:W-:Y:S04]  /*7ac0*/  STL [R1+0x644], R3 ;  /* 0x0006440301007387 */ /* 0x0001e80000100800 */
[----:B------:R-:W4:Y:S04]  /*7ad0*/  LDL R119, [R1+0x4f0] ;  /* 0x0004f00001777983 */ /* 0x000f280000100800 */
[----:B------:R1:W3:Y:S04]  /*7ae0*/  @P2 LDG.E.U8 R166, desc[UR40][R8.64] ;  /* 0x0000002808a62981 */ /* 0x0002e8000c1e1100 */
[----:B0-----:R-:W3:Y:S04]  /*7af0*/  LDL R3, [R1+0x4e4] ;  /* 0x0004e40001037983 */ /* 0x001ee80000100800 */
[----:B------:R-:W3:Y:S01]  /*7b00*/  LDL R5, [R1+0x4dc] ;  /* 0x0004dc0001057983 */ /* 0x000ee20000100800 */
[----:B-1----:R-:W-:-:S02]  /*7b10*/  @P3 IMAD.MOV.U32 R8, RZ, RZ, R117 ;  /* 0x000000ffff083224 */ /* 0x002fc400078e0075 */
[----:B------:R-:W-:Y:S01]  /*7b20*/  @P3 IMAD.MOV.U32 R9, RZ, RZ, R118 ;  /* 0x000000ffff093224 */ /* 0x000fe200078e0076 */
[----:B------:R-:W3:Y:S04]  /*7b30*/  LDL R117, [R1+0x4ec] ;  /* 0x0004ec0001757983 */ /* 0x000ee80000100800 */
[----:B------:R-:W3:Y:S04]  /*7b40*/  LDL R118, [R1+0x4e8] ;  /* 0x0004e80001767983 */ /* 0x000ee80000100800 */
[----:B------:R0:W3:Y:S04]  /*7b50*/  @P3 LDG.E.U8 R165, desc[UR40][R8.64] ;  /* 0x0000002808a53981 */ /* 0x0000e8000c1e1100 */
[----:B------:R-:W3:Y:S04]  /*7b60*/  LDL R4, [R1+0x4d0] ;  /* 0x0004d00001047983 */ /* 0x000ee80000100800 */
[----:B------:R-:W3:Y:S01]  /*7b70*/  LDL R0, [R1+0x4d4] ;  /* 0x0004d40001007983 */ /* 0x000ee20000100800 */
[----:B0-----:R-:W-:-:S03]  /*7b80*/  @P4 IMAD.MOV.U32 R9, RZ, RZ, R116 ;  /* 0x000000ffff094224 */ /* 0x001fc600078e0074 */
[----:B------:R-:W3:Y:S01]  /*7b90*/  LDL R116, [R1+0x4e0] ;  /* 0x0004e00001747983 */ /* 0x000ee20000100800 */
[----:B------:R-:W-:-:S03]  /*7ba0*/  @P4 IMAD.MOV.U32 R8, RZ, RZ, R6 ;  /* 0x000000ffff084224 */ /* 0x000fc600078e0006 */
[----:B------:R-:W3:Y:S01]  /*7bb0*/  LDL R6, [R1+0x4d8] ;  /* 0x0004d80001067983 */ /* 0x000ee20000100800 */
[C---:B------:R-:W-:Y:S02]  /*7bc0*/  ISETP.GT.AND P1, PT, R146.reuse, 0x5, PT ;  /* 0x000000059200780c */ /* 0x040fe40003f24270 */
[----:B------:R-:W-:Y:S02]  /*7bd0*/  PRMT R164, RZ, 0x7610, R164 ;  /* 0x00007610ffa47816 */ /* 0x000fe400000000a4 */
[C---:B------:R-:W-:Y:S02]  /*7be0*/  ISETP.GT.AND P0, PT, R146.reuse, 0x6, PT ;  /* 0x000000069200780c */ /* 0x040fe40003f04270 */
[----:B------:R-:W-:Y:S02]  /*7bf0*/  PRMT R163, RZ, 0x7610, R163 ;  /* 0x00007610ffa37816 */ /* 0x000fe400000000a3 */
[----:B------:R2:W3:Y:S01]  /*7c00*/  @P4 LDG.E.U8 R164, desc[UR40][R8.64] ;  /* 0x0000002808a44981 */ /* 0x0004e2000c1e1100 */
[----:B------:R-:W-:-:S02]  /*7c10*/  ISETP.GT.AND P2, PT, R146, 0x7, PT ;  /* 0x000000079200780c */ /* 0x000fc40003f44270 */
[----:B------:R-:W-:Y:S02]  /*7c20*/  PRMT R161, RZ, 0x7610, R161 ;  /* 0x00007610ffa17816 */ /* 0x000fe400000000a1 */
[C---:B------:R-:W-:Y:S02]  /*7c30*/  ISETP.GT.AND P3, PT, R146.reuse, 0x8, PT ;  /* 0x000000089200780c */ /* 0x040fe40003f64270 */
[----:B------:R-:W-:Y:S02]  /*7c40*/  ISETP.GT.AND P4, PT, R146, 0x9, PT ;  /* 0x000000099200780c */ /* 0x000fe40003f84270 */
[----:B------:R-:W-:Y:S02]  /*7c50*/  PRMT R162, RZ, 0x7610, R162 ;  /* 0x00007610ffa27816 */ /* 0x000fe400000000a2 */
[----:B------:R-:W-:Y:S01]  /*7c60*/  PRMT R160, RZ, 0x7610, R160 ;  /* 0x00007610ffa07816 */ /* 0x000fe200000000a0 */
[----:B--2---:R-:W-:Y:S01]  /*7c70*/  @P1 IMAD.MOV.U32 R8, RZ, RZ, R2 ;  /* 0x000000ffff081224 */ /* 0x004fe200078e0002 */
[----:B------:R0:W-:Y:S01]  /*7c80*/  STL [R1+0x648], R2 ;  /* 0x0006480201007387 */ /* 0x0001e20000100800 */
[----:B------:R-:W-:-:S02]  /*7c90*/  PRMT R157, RZ, 0x7610, R157 ;  /* 0x00007610ff9d7816 */ /* 0x000fc4000000009d */
[----:B------:R-:W-:Y:S01]  /*7ca0*/  PRMT R113, RZ, 0x7610, R113 ;  /* 0x00007610ff717816 */ /* 0x000fe20000000071 */
[----:B------:R-:W2:Y:S01]  /*7cb0*/  LDL R121, [R1+0x240] ;  /* 0x0002400001797983 */ /* 0x000ea20000100800 */
[----:B------:R-:W-:Y:S02]  /*7cc0*/  PRMT R156, RZ, 0x7610, R156 ;  /* 0x00007610ff9c7816 */ /* 0x000fe4000000009c */
[----:B------:R-:W-:Y:S01]  /*7cd0*/  PRMT R112, RZ, 0x7610, R112 ;  /* 0x00007610ff707816 */ /* 0x000fe20000000070 */
[----:B------:R-:W2:Y:S04]  /*7ce0*/  LDL R120, [R1+0x244] ;  /* 0x0002440001787983 */ /* 0x000ea80000100800 */
[----:B0-----:R-:W2:Y:S01]  /*7cf0*/  LDL R2, [R1+0x4cc] ;  /* 0x0004cc0001027983 */ /* 0x001ea20000100800 */
[----:B----4-:R-:W-:Y:S01]  /*7d00*/  @P1 IMAD.MOV.U32 R9, RZ, RZ, R119 ;  /* 0x000000ffff091224 */ /* 0x010fe200078e0077 */
[----:B------:R-:W-:-:S02]  /*7d10*/  PRMT R114, RZ, 0x7610, R114 ;  /* 0x00007610ff727816 */ /* 0x000fc40000000072 */
[----:B------:R-:W4:Y:S04]  /*7d20*/  LDL R119, [R1+0x270] ;  /* 0x0002700001777983 */ /* 0x000f280000100800 */
[----:B------:R3:W4:Y:S02]  /*7d30*/  @P1 LDG.E.U8 R163, desc[UR40][R8.64] ;  /* 0x0000002808a31981 */ /* 0x000724000c1e1100 */
[----:B---3--:R-:W-:Y:S02]  /*7d40*/  @P0 IMAD.MOV.U32 R8, RZ, RZ, R117 ;  /* 0x000000ffff080224 */ /* 0x008fe400078e0075 */
[----:B------:R-:W3:Y:S01]  /*7d50*/  LDL R117, [R1+0x4c0] ;  /* 0x0004c00001757983 */ /* 0x000ee20000100800 */
[----:B------:R-:W-:Y:S01]  /*7d60*/  @P0 IMAD.MOV.U32 R9, RZ, RZ, R118 ;  /* 0x000000ffff090224 */ /* 0x000fe200078e0076 */
[----:B------:R-:W-:-:S02]  /*7d70*/  ISETP.GT.AND P1, PT, R146, 0xa, PT ;  /* 0x0000000a9200780c */ /* 0x000fc40003f24270 */
[----:B------:R-:W4:Y:S04]  /*7d80*/  LDL R118, [R1+0x274] ;  /* 0x0002740001767983 */ /* 0x000f280000100800 */
[----:B------:R0:W4:Y:S02]  /*7d90*/  @P0 LDG.E.U8 R161, desc[UR40][R8.64] ;  /* 0x0000002808a10981 */ /* 0x000124000c1e1100 */
[----:B0-----:R-:W-:Y:S02]  /*7da0*/  @P2 IMAD.MOV.U32 R8, RZ, RZ, R3 ;  /* 0x000000ffff082224 */ /* 0x001fe400078e0003 */
[----:B------:R-:W3:Y:S01]  /*7db0*/  LDL R3, [R1+0x4c8] ;  /* 0x0004c80001037983 */ /* 0x000ee20000100800 */
[----:B------:R-:W-:-:S03]  /*7dc0*/  @P2 IMAD.MOV.U32 R9, RZ, RZ, R116 ;  /* 0x000000ffff092224 */ /* 0x000fc600078e0074 */
[----:B------:R-:W4:Y:S04]  /*7dd0*/  LDL R116, [R1+0x4c4] ;  /* 0x0004c40001747983 */ /* 0x000f280000100800 */
[----:B------:R0:W4:Y:S02]  /*7de0*/  @P2 LDG.E.U8 R162, desc[UR40][R8.64] ;  /* 0x0000002808a22981 */ /* 0x000124000c1e1100 */
[----:B0-----:R-:W-:Y:S02]  /*7df0*/  @P3 IMAD.MOV.U32 R8, RZ, RZ, R5 ;  /* 0x000000ffff083224 */ /* 0x001fe400078e0005 */
[----:B------:R-:W-:Y:S01]  /*7e00*/  @P3 IMAD.MOV.U32 R9, RZ, RZ, R6 ;  /* 0x000000ffff093224 */ /* 0x000fe200078e0006 */
[----:B------:R-:W4:Y:S04]  /*7e10*/  LDL R5, [R1+0x4b4] ;  /* 0x0004b40001057983 */ /* 0x000f280000100800 */
[----:B------:R0:W4:Y:S04]  /*7e20*/  @P3 LDG.E.U8 R160, desc[UR40][R8.64] ;  /* 0x0000002808a03981 */ /* 0x000128000c1e1100 */
[----:B------:R-:W4:Y:S01]  /*7e30*/  LDL R6, [R1+0x4b0] ;  /* 0x0004b00001067983 */ /* 0x000f220000100800 */
[----:B0-----:R-:W-:-:S02]  /*7e40*/  @P4 IMAD.MOV.U32 R8, RZ, RZ, R0 ;  /* 0x000000ffff084224 */ /* 0x001fc400078e0000 */
[----:B------:R-:W-:Y:S01]  /*7e50*/  @P4 IMAD.MOV.U32 R9, RZ, RZ, R4 ;  /* 0x000000ffff094224 */ /* 0x000fe200078e0004 */
[----:B------:R-:W4:Y:S04]  /*7e60*/  LDL R0, [R1+0x4bc] ;  /* 0x0004bc0001007983 */ /* 0x000f280000100800 */
[----:B------:R-:W4:Y:S01]  /*7e70*/  LDL R4, [R1+0x4b8] ;  /* 0x0004b80001047983 */ /* 0x000f220000100800 */
[----:B------:R-:W-:-:S03]  /*7e80*/  ISETP.GT.AND P0, PT, R146, 0xb, PT ;  /* 0x0000000b9200780c */ /* 0x000fc60003f04270 */
[----:B------:R2:W4:Y:S01]  /*7e90*/  @P4 LDG.E.U8 R157, desc[UR40][R8.64] ;  /* 0x00000028089d4981 */ /* 0x000522000c1e1100 */
[----:B------:R-:W-:Y:S01]  /*7ea0*/  ISETP.GT.AND P2, PT, R146, 0xc, PT ;  /* 0x0000000c9200780c */ /* 0x000fe20003f44270 */
[----:B--2---:R-:W-:Y:S02]  /*7eb0*/  @P1 IMAD.MOV.U32 R8, RZ, RZ, R2 ;  /* 0x000000ffff081224 */ /* 0x004fe400078e0002 */
[----:B------:R-:W2:Y:S01]  /*7ec0*/  LDL R2, [R1+0x4ac] ;  /* 0x0004ac0001027983 */ /* 0x000ea20000100800 */
[----:B---3--:R-:W-:-:S03]  /*7ed0*/  @P1 IMAD.MOV.U32 R9, RZ, RZ, R3 ;  /* 0x000000ffff091224 */ /* 0x008fc600078e0003 */
[----:B------:R-:W3:Y:S04]  /*7ee0*/  LDL R3, [R1+0x4a8] ;  /* 0x0004a80001037983 */ /* 0x000ee80000100800 */
[----:B------:R4:W3:Y:S02]  /*7ef0*/  @P1 LDG.E.U8 R113, desc[UR40][R8.64] ;  /* 0x0000002808711981 */ /* 0x0008e4000c1e1100 */
[----:B----4-:R-:W-:Y:S02]  /*7f00*/  @P0 IMAD.MOV.U32 R8, RZ, RZ, R116 ;  /* 0x000000ffff080224 */ /* 0x010fe400078e0074 */
[----:B------:R-:W-:Y:S01]  /*7f10*/  @P0 IMAD.MOV.U32 R9, RZ, RZ, R117 ;  /* 0x000000ffff090224 */ /* 0x000fe200078e0075 */
[C---:B------:R-:W-:Y:S01]  /*7f20*/  ISETP.GT.AND P3, PT, R146.reuse, 0xd, PT ;  /* 0x0000000d9200780c */ /* 0x040fe20003f64270 */
[----:B------:R-:W4:Y:S04]  /*7f30*/  LDL R117, [R1+0x498] ;  /* 0x0004980001757983 */ /* 0x000f280000100800 */
[----:B------:R0:W4:Y:S01]  /*7f40*/  @P0 LDG.E.U8 R156, desc[UR40][R8.64] ;  /* 0x00000028089c0981 */ /* 0x000122000c1e1100 */
[----:B------:R-:W-:-:S03]  /*7f50*/  ISETP.GT.AND P4, PT, R146, 0xe, PT ;  /* 0x0000000e9200780c */ /* 0x000fc60003f84270 */
[----:B------:R-:W4:Y:S01]  /*7f60*/  LDL R116, [R1+0x49c] ;  /* 0x00049c0001747983 */ /* 0x000f220000100800 */
[----:B0-----:R-:W-:-:S03]  /*7f70*/  @P2 IMAD.MOV.U32 R8, RZ, RZ, R0 ;  /* 0x000000ffff082224 */ /* 0x001fc600078e0000 */
[----:B------:R-:W4:Y:S01]  /*7f80*/  LDL R0, [R1+0x4a4] ;  /* 0x0004a40001007983 */ /* 0x000f220000100800 */
[----:B------:R-:W-:-:S03]  /*7f90*/  @P2 IMAD.MOV.U32 R9, RZ, RZ, R4 ;  /* 0x000000ffff092224 */ /* 0x000fc600078e0004 */
[----:B------:R-:W4:Y:S04]  /*7fa0*/  LDL R4, [R1+0x4a0] ;  /* 0x0004a00001047983 */ /* 0x000f280000100800 */
[----:B------:R0:W4:Y:S02]  /*7fb0*/  @P2 LDG.E.U8 R112, desc[UR40][R8.64] ;  /* 0x0000002808702981 */ /* 0x000124000c1e1100 */
[----:B0-----:R-:W-:Y:S02]  /*7fc0*/  @P3 IMAD.MOV.U32 R8, RZ, RZ, R5 ;  /* 0x000000ffff083224 */ /* 0x001fe400078e0005 */
[----:B------:R-:W-:Y:S01]  /*7fd0*/  @P3 IMAD.MOV.U32 R9, RZ, RZ, R6 ;  /* 0x000000ffff093224 */ /* 0x000fe200078e0006 */
[----:B------:R-:W-:Y:S01]  /*7fe0*/  ISETP.GT.AND P1, PT, R146, 0xf, PT ;  /* 0x0000000f9200780c */ /* 0x000fe20003f24270 */
[----:B------:R-:W4:Y:S04]  /*7ff0*/  LDL R6, [R1+0x488] ;  /* 0x0004880001067983 */ /* 0x000f280000100800 */
[----:B------:R2:W4:Y:S01]  /*8000*/  @P3 LDG.E.U8 R114, desc[UR40][R8.64] ;  /* 0x0000002808723981 */ /* 0x000522000c1e1100 */
[----:B------:R-:W-:-:S03]  /*8010*/  PRMT R115, RZ, 0x7610, R115 ;  /* 0x00007610ff737816 */ /* 0x000fc60000000073 */
[----:B------:R-:W4:Y:S01]  /*8020*/  LDL R5, [R1+0x48c] ;  /* 0x00048c0001057983 */ /* 0x000f220000100800 */
[----:B--2---:R-:W-:-:S03]  /*8030*/  @P4 IMAD.MOV.U32 R8, RZ, RZ, R2 ;  /* 0x000000ffff084224 */ /* 0x004fc600078e0002 */
[----:B------:R-:W2:Y:S01]  /*8040*/  LDL R2, [R1+0x494] ;  /* 0x0004940001027983 */ /* 0x000ea20000100800 */
[----:B---3--:R-:W-:-:S03]  /*8050*/  @P4 IMAD.MOV.U32 R9, RZ, RZ, R3 ;  /* 0x000000ffff094224 */ /* 0x008fc600078e0003 */
[----:B------:R-:W3:Y:S04]  /*8060*/  LDL R3, [R1+0x490] ;  /* 0x0004900001037983 */ /* 0x000ee80000100800 */
[----:B------:R4:W3:Y:S02]  /*8070*/  @P4 LDG.E.U8 R115, desc[UR40][R8.64] ;  /* 0x0000002808734981 */ /* 0x0008e4000c1e1100 */
[----:B----4-:R-:W-:Y:S02]  /*8080*/  @P1 IMAD.MOV.U32 R8, RZ, RZ, R0 ;  /* 0x000000ffff081224 */ /* 0x010fe400078e0000 */
[----:B------:R-:W4:Y:S01]  /*8090*/  LDL R0, [R1+0x484] ;  /* 0x0004840001007983 */ /* 0x000f220000100800 */
[----:B------:R-:W-:-:S03]  /*80a0*/  @P1 IMAD.MOV.U32 R9, RZ, RZ, R4 ;  /* 0x000000ffff091224 */ /* 0x000fc600078e0004 */
[----:B------:R-:W4:Y:S01]  /*80b0*/  LDL R4, [R1+0x480] ;  /* 0x0004800001047983 */ /* 0x000f220000100800 */
[C---:B------:R-:W-:Y:S02]  /*80c0*/  ISETP.GT.AND P0, PT, R146.reuse, 0x10, PT ;  /* 0x000000109200780c */ /* 0x040fe40003f04270 */
[----:B------:R-:W-:Y:S02]  /*80d0*/  PRMT R155, RZ, 0x7610, R155 ;  /* 0x00007610ff9b7816 */ /* 0x000fe4000000009b */
[C---:B------:R-:W-:Y:S02]  /*80e0*/  ISETP.GT.AND P2, PT, R146.reuse, 0x11, PT ;  /* 0x000000119200780c */ /* 0x040fe40003f44270 */
[----:B------:R-:W-:Y:S02]  /*80f0*/  PRMT R150, RZ, 0x7610, R150 ;  /* 0x00007610ff967816 */ /* 0x000fe40000000096 */
[----:B------:R0:W4:Y:S01]  /*8100*/  @P1 LDG.E.U8 R155, desc[UR40][R8.64] ;  /* 0x00000028089b1981 */ /* 0x000122000c1e1100 */
[----:B------:R-:W-:-:S04]  /*8110*/  ISETP.GT.AND P3, PT, R146, 0x12, PT ;  /* 0x000000129200780c */ /* 0x000fc80003f64270 */
[----:B0-----:R-:W-:Y:S02]  /*8120*/  @P0 IMAD.MOV.U32 R8, RZ, RZ, R116 ;  /* 0x000000ffff080224 */ /* 0x001fe400078e0074 */
[----:B------:R-:W-:Y:S01]  /*8130*/  @P0 IMAD.MOV.U32 R9, RZ, RZ, R117 ;  /* 0x000000ffff090224 */ /* 0x000fe200078e0075 */
[----:B------:R-:W-:Y:S01]  /*8140*/  ISETP.GT.AND P4, PT, R146, 0x13, PT ;  /* 0x000000139200780c */ /* 0x000fe20003f84270 */
[----:B------:R-:W4:Y:S04]  /*8150*/  LDL R117, [R1+0x470] ;  /* 0x0004700001757983 */ /* 0x000f280000100800 */
[----:B------:R2:W4:Y:S01]  /*8160*/  @P0 LDG.E.U8 R150, desc[UR40][R8.64] ;  /* 0x0000002808960981 */ /* 0x000522000c1e1100 */
[----:B------:R-:W-:Y:S02]  /*8170*/  PRMT R145, RZ, 0x7610, R145 ;  /* 0x00007610ff917816 */ /* 0x000fe40000000091 */
[----:B------:R-:W-:Y:S01]  /*8180*/  PRMT R141, RZ, 0x7610, R141 ;  /* 0x00007610ff8d7816 */ /* 0x000fe2000000008d */
[----:B------:R-:W4:Y:S01]  /*8190*/  LDL R116, [R1+0x474] ;  /* 0x0004740001747983 */ /* 0x000f220000100800 */
[----:B--2---:R-:W-:-:S03]  /*81a0*/  @P2 IMAD.MOV.U32 R8, RZ, RZ, R2 ;  /* 0x000000ffff082224 */ /* 0x004fc600078e0002 */
[----:B------:R-:W2:Y:S01]  /*81b0*/  LDL R2, [R1+0x47c] ;  /* 0x00047c0001027983 */ /* 0x000ea20000100800 */
[----:B---3--:R-:W-:-:S03]  /*81c0*/  @P2 IMAD.MOV.U32 R9, RZ, RZ, R3 ;  /* 0x000000ffff092224 */ /* 0x008fc600078e0003 */
[----:B------:R-:W3:Y:S04]  /*81d0*/  LDL R3, [R1+0x478] ;  /* 0x0004780001037983 */ /* 0x000ee80000100800 */
[----:B------:R0:W3:Y:S02]  /*81e0*/  @P2 LDG.E.U8 R145, desc[UR40][R8.64] ;  /* 0x0000002808912981 */ /* 0x0000e4000c1e1100 */
[----:B0-----:R-:W-:Y:S02]  /*81f0*/  @P3 IMAD.MOV.U32 R8, RZ, RZ, R5 ;  /* 0x000000ffff083224 */ /* 0x001fe400078e0005 */
[----:B------:R-:W-:Y:S01]  /*8200*/  @P3 IMAD.MOV.U32 R9, RZ, RZ, R6 ;  /* 0x000000ffff093224 */ /* 0x000fe200078e0006 */
[----:B------:R-:W-:Y:S01]  /*8210*/  ISETP.GT.AND P1, PT, R146, 0x14, PT ;  /* 0x000000149200780c */ /* 0x000fe20003f24270 */
[----:B------:R-:W3:Y:S04]  /*8220*/  LDL R6, [R1+0x460] ;  /* 0x0004600001067983 */ /* 0x000ee80000100800 */
[----:B------:R4:W3:Y:S01]  /*8230*/  @P3 LDG.E.U8 R141, desc[UR40][R8.64] ;  /* 0x00000028088d3981 */ /* 0x0008e2000c1e1100 */
[----:B------:R-:W-:-:S03]  /*8240*/  PRMT R152, RZ, 0x7610, R152 ;  /* 0x00007610ff987816 */ /* 0x000fc60000000098 */
[----:B------:R-:W3:Y:S01]  /*8250*/  LDL R5, [R1+0x464] ;  /* 0x0004640001057983 */ /* 0x000ee20000100800 */
[----:B----4-:R-:W-:-:S03]  /*8260*/  @P4 IMAD.MOV.U32 R8, RZ, RZ, R0 ;  /* 0x000000ffff084224 */ /* 0x010fc600078e0000 */
[----:B------:R-:W4:Y:S01]  /*8270*/  LDL R0, [R1+0x46c] ;  /* 0x00046c0001007983 */ /* 0x000f220000100800 */
[----:B------:R-:W-:-:S03]  /*8280*/  @P4 IMAD.MOV.U32 R9, RZ, RZ, R4 ;  /* 0x000000ffff094224 */ /* 0x000fc600078e0004 */
[----:B------:R-:W4:Y:S01]  /*8290*/  LDL R4, [R1+0x468] ;  /* 0x0004680001047983 */ /* 0x000f220000100800 */
[----:B------:R-:W-:-:S03]  /*82a0*/  ISETP.GT.AND P0, PT, R146, 0x15, PT ;  /* 0x000000159200780c */ /* 0x000fc60003f04270 */
[----:B------:R2:W4:Y:S01]  /*82b0*/  @P4 LDG.E.U8 R152, desc[UR40][R8.64] ;  /* 0x0000002808984981 */ /* 0x000522000c1e1100 */
[----:B------:R-:W-:Y:S02]  /*82c0*/  PRMT R139, RZ, 0x7610, R139 ;  /* 0x00007610ff8b7816 */ /* 0x000fe4000000008b */
[----:B------:R-:W-:Y:S02]  /*82d0*/  ISETP.GT.AND P2, PT, R146, 0x16, PT ;  /* 0x000000169200780c */ /* 0x000fe40003f44270 */
[----:B------:R-:W-:Y:S01]  /*82e0*/  PRMT R144, RZ, 0x7610, R144 ;  /* 0x00007610ff907816 */ /* 0x000fe20000000090 */
[----:B--2---:R-:W-:Y:S02]  /*82f0*/  @P1 IMAD.MOV.U32 R8, RZ, RZ, R2 ;  /* 0x000000ffff081224 */ /* 0x004fe400078e0002 */
[----:B------:R-:W2:Y:S01]  /*8300*/  LDL R2, [R1+0x45c] ;  /* 0x00045c0001027983 */ /* 0x000ea20000100800 */
[----:B---3--:R-:W-:-:S03]  /*8310*/  @P1 IMAD.MOV.U32 R9, RZ, RZ, R3 ;  /* 0x000000ffff091224 */ /* 0x008fc600078e0003 */
[----:B------:R-:W3:Y:S04]  /*8320*/  LDL R3, [R1+0x458] ;  /* 0x0004580001037983 */ /* 0x000ee80000100800 */
[----:B------:R0:W3:Y:S02]  /*8330*/  @P1 LDG.E.U8 R139, desc[UR40][R8.64] ;  /* 0x00000028088b1981 */ /* 0x0000e4000c1e1100 */
[----:B0-----:R-:W-:Y:S02]  /*8340*/  @P0 IMAD.MOV.U32 R8, RZ, RZ, R116 ;  /* 0x000000ffff080224 */ /* 0x001fe400078e0074 */
[----:B------:R-:W-:Y:S01]  /*8350*/  @P0 IMAD.MOV.U32 R9, RZ, RZ, R117 ;  /* 0x000000ffff090224 */ /* 0x000fe200078e0075 */
[C---:B------:R-:W-:Y:S01]  /*8360*/  ISETP.GT.AND P3, PT, R146.reuse, 0x17, PT ;  /* 0x000000179200780c */ /* 0x040fe20003f64270 */
[----:B------:R-:W3:Y:S04]  /*8370*/  LDL R117, [R1+0x448] ;  /* 0x0004480001757983 */ /* 0x000ee80000100800 */
[----:B------:R4:W3:Y:S01]  /*8380*/  @P0 LDG.E.U8 R144, desc[UR40][R8.64] ;  /* 0x0000002808900981 */ /* 0x0008e2000c1e1100 */
[----:B------:R-:W-:-:S02]  /*8390*/  ISETP.GT.AND P4, PT, R146, 0x18, PT ;  /* 0x000000189200780c */ /* 0x000fc40003f84270 */
[----:B------:R-:W-:Y:S01]  /*83a0*/  PRMT R154, RZ, 0x7610, R154 ;  /* 0x00007610ff9a7816 */ /* 0x000fe2000000009a */
[----:B------:R-:W3:Y:S01]  /*83b0*/  LDL R116, [R1+0x44c] ;  /* 0x00044c0001747983 */ /* 0x000ee20000100800 */
[----:B----4-:R-:W-:-:S03]  /*83c0*/  @P2 IMAD.MOV.U32 R8, RZ, RZ, R0 ;  /* 0x000000ffff082224 */ /* 0x010fc600078e0000 */
[----:B------:R-:W4:Y:S01]  /*83d0*/  LDL R0, [R1+0x454] ;  /* 0x0004540001007983 */ /* 0x000f220000100800 */
[----:B------:R-:W-:-:S03]  /*83e0*/  @P2 IMAD.MOV.U32 R9, RZ, RZ, R4 ;  /* 0x000000ffff092224 */ /* 0x000fc600078e0004 */
[----:B------:R-:W4:Y:S01]  /*83f0*/  LDL R4, [R1+0x450] ;  /* 0x0004500001047983 */ /* 0x000f220000100800 */
[----:B------:R-:W-:-:S03]  /*8400*/  PRMT R149, RZ, 0x7610, R149 ;  /* 0x00007610ff957816 */ /* 0x000fc60000000095 */
        /* <DEDUP_REMOVED lines=285> */
[----:B------:R2:W4:Y:S04]  /*95e0*/  @P3 LDG.E.U8 R95, desc[UR40][R8.64] ;  /* 0x00000028085f3981 */ /* 0x000528000c1e1100 */
[----:B------:R-:W4:Y:S01]  /*95f0*/  LDL R5, [R1+0x2fc] ;  /* 0x0002fc0001057983 */ /* 0x000f220000100800 */
[----:B------:R-:W-:Y:S01]  /*9600*/  PRMT R18, RZ, 0x7610, R18 ;  /* 0x00007610ff127816 */ /* 0x000fe20000000012 */
[----:B--2---:R-:W-:-:S02]  /*9610*/  @P4 IMAD.MOV.U32 R8, RZ, RZ, R2 ;  /* 0x000000ffff084224 */ /* 0x004fc400078e0002 */
        /* <DEDUP_REMOVED lines=13> */
[----:B------:R-:W-:-:S02]  /*96f0*/  ISETP.GT.AND P3, PT, R146, 0x44, PT ;  /* 0x000000449200780c */ /* 0x000fc40003f64270 */
[----:B------:R-:W-:Y:S02]  /*9700*/  PRMT R96, RZ, 0x7610, R96 ;  /* 0x00007610ff607816 */ /* 0x000fe40000000060 */
        /* <DEDUP_REMOVED lines=14> */
[----:B------:R-:W3:Y:S04]  /*97f0*/  LDL R5, [R1+0x2e4] ;  /* 0x0002e40001057983 */ /* 0x000ee80000100800 */
[----:B------:R-:W3:Y:S04]  /*9800*/  LDL R6, [R1+0x2e0] ;  /* 0x0002e00001067983 */ /* 0x000ee80000100800 */
[----:B------:R4:W3:Y:S02]  /*9810*/  @P3 LDG.E.U8 R16, desc[UR40][R8.64] ;  /* 0x0000002808103981 */ /* 0x0008e4000c1e1100 */
[----:B----4-:R-:W-:-:S02]  /*9820*/  @P4 IMAD.MOV.U32 R8, RZ, RZ, R0 ;  /* 0x000000ffff084224 */ /* 0x010fc400078e0000 */
        /* <DEDUP_REMOVED lines=18> */
[----:B------:R-:W3:Y:S01]  /*9950*/  LDL R5, [R1+0x2c4] ;  /* 0x0002c40001057983 */ /* 0x000ee20000100800 */
[----:B------:R-:W-:-:S03]  /*9960*/  @P0 IMAD.MOV.U32 R9, RZ, RZ, R6 ;  /* 0x000000ffff090224 */ /* 0x000fc600078e0006 */
[----:B------:R-:W3:Y:S04]  /*9970*/  LDL R6, [R1+0x2c0] ;  /* 0x0002c00001067983 */ /* 0x000ee80000100800 */
[----:B------:R0:W3:Y:S02]  /*9980*/  @P0 LDG.E.U8 R97, desc[UR40][R8.64] ;  /* 0x0000002808610981 */ /* 0x0000e4000c1e1100 */
[----:B0-----:R-:W-:Y:S02]  /*9990*/  @P2 IMAD.MOV.U32 R8, RZ, RZ, R116 ;  /* 0x000000ffff082224 */ /* 0x001fe400078e0074 */
[----:B------:R-:W-:Y:S01]  /*99a0*/  @P2 IMAD.MOV.U32 R9, RZ, RZ, R117 ;  /* 0x000000ffff092224 */ /* 0x000fe200078e0075 */
[----:B------:R-:W-:Y:S01]  /*99b0*/  ISETP.GT.AND P4, PT, R146, 0x4a, PT ;  /* 0x0000004a9200780c */ /* 0x000fe20003f84270 */
[----:B------:R-:W3:Y:S04]  /*99c0*/  LDL R117, [R1+0x2a8] ;  /* 0x0002a80001757983 */ /* 0x000ee80000100800 */
[----:B------:R4:W3:Y:S01]  /*99d0*/  @P2 LDG.E.U8 R14, desc[UR40][R8.64] ;  /* 0x00000028080e2981 */ /* 0x0008e2000c1e1100 */
[----:B------:R-:W-:-:S02]  /*99e0*/  PRMT R104, RZ, 0x7610, R104 ;  /* 0x00007610ff687816 */ /* 0x000fc40000000068 */
[----:B------:R-:W-:Y:S01]  /*99f0*/  ISETP.GT.AND P1, PT, R146, 0x4b, PT ;  /* 0x0000004b9200780c */ /* 0x000fe20003f24270 */
[----:B------:R-:W3:Y:S01]  /*9a00*/  LDL R116, [R1+0x2ac] ;  /* 0x0002ac0001747983 */ /* 0x000ee20000100800 */
[----:B----4-:R-:W-:Y:S02]  /*9a10*/  @P3 IMAD.MOV.U32 R8, RZ, RZ, R0 ;  /* 0x000000ffff083224 */ /* 0x010fe400078e0000 */
[----:B------:R-:W-:Y:S01]  /*9a20*/  @P3 IMAD.MOV.U32 R9, RZ, RZ, R4 ;  /* 0x000000ffff093224 */ /* 0x000fe200078e0004 */
[----:B------:R-:W4:Y:S04]  /*9a30*/  LDL R0, [R1+0x2bc] ;  /* 0x0002bc0001007983 */ /* 0x000f280000100800 */
[----:B------:R-:W4:Y:S04]  /*9a40*/  LDL R4, [R1+0x2b8] ;  /* 0x0002b80001047983 */ /* 0x000f280000100800 */
[----:B------:R2:W4:Y:S01]  /*9a50*/  @P3 LDG.E.U8 R104, desc[UR40][R8.64] ;  /* 0x0000002808683981 */ /* 0x000522000c1e1100 */
[----:B------:R-:W-:-:S02]  /*9a60*/  PRMT R13, RZ, 0x7610, R13 ;  /* 0x00007610ff0d7816 */ /* 0x000fc4000000000d */
        /* <DEDUP_REMOVED lines=19> */
[----:B------:R-:W-:Y:S02]  /*9ba0*/  ISETP.GT.AND P4, PT, R146, 0x4f, PT ;  /* 0x0000004f9200780c */ /* 0x000fe40003f84270 */
[----:B------:R2:W4:Y:S01]  /*9bb0*/  @P0 LDG.E.U8 R12, desc[UR40][R8.64] ;  /* 0x00000028080c0981 */ /* 0x000522000c1e1100 */
[----:B------:R-:W-:-:S02]  /*9bc0*/  PRMT R105, RZ, 0x7610, R105 ;  /* 0x00007610ff697816 */ /* 0x000fc40000000069 */
        /* <DEDUP_REMOVED lines=10> */
[----:B------:R-:W3:Y:S04]  /*9c70*/  LDL R116, [R1+0x28c] ;  /* 0x00028c0001747983 */ /* 0x000ee80000100800 */
[----:B------:R0:W3:Y:S04]  /*9c80*/  @P3 LDG.E.U8 R11, desc[UR40][R8.64] ;  /* 0x00000028080b3981 */ /* 0x0000e8000c1e1100 */
[----:B------:R-:W3:Y:S01]  /*9c90*/  LDL R117, [R1+0x288] ;  /* 0x0002880001757983 */ /* 0x000ee20000100800 */
[----:B0-----:R-:W-:-:S02]  /*9ca0*/  @P4 IMAD.MOV.U32 R8, RZ, RZ, R5 ;  /* 0x000000ffff084224 */ /* 0x001fc400078e0005 */
[----:B------:R-:W-:Y:S01]  /*9cb0*/  @P4 IMAD.MOV.U32 R9, RZ, RZ, R6 ;  /* 0x000000ffff094224 */ /* 0x000fe200078e0006 */
[C---:B------:R-:W-:Y:S01]  /*9cc0*/  ISETP.GT.AND P0, PT, R146.reuse, 0x51, PT ;  /* 0x000000519200780c */ /* 0x040fe20003f04270 */
[----:B------:R-:W3:Y:S04]  /*9cd0*/  LDL R6, [R1+0x268] ;  /* 0x0002680001067983 */ /* 0x000ee80000100800 */
[----:B------:R4:W3:Y:S01]  /*9ce0*/  @P4 LDG.E.U8 R99, desc[UR40][R8.64] ;  /* 0x0000002808634981 */ /* 0x0008e2000c1e1100 */
[----:B------:R-:W-:Y:S02]  /*9cf0*/  PRMT R10, RZ, 0x7610, R10 ;  /* 0x00007610ff0a7816 */ /* 0x000fe4000000000a */
[----:B------:R-:W-:Y:S01]  /*9d00*/  ISETP.GT.AND P2, PT, R146, 0x52, PT ;  /* 0x000000529200780c */ /* 0x000fe20003f44270 */
[----:B------:R-:W3:Y:S01]  /*9d10*/  LDL R5, [R1+0x26c] ;  /* 0x00026c0001057983 */ /* 0x000ee20000100800 */
[----:B----4-:R-:W-:-:S03]  /*9d20*/  @P1 IMAD.MOV.U32 R8, RZ, RZ, R0 ;  /* 0x000000ffff081224 */ /* 0x010fc600078e0000 */
[----:B------:R-:W4:Y:S01]  /*9d30*/  LDL R0, [R1+0x284] ;  /* 0x0002840001007983 */ /* 0x000f220000100800 */
[----:B------:R-:W-:-:S03]  /*9d40*/  @P1 IMAD.MOV.U32 R9, RZ, RZ, R4 ;  /* 0x000000ffff091224 */ /* 0x000fc600078e0004 */
[----:B------:R-:W4:Y:S04]  /*9d50*/  LDL R4, [R1+0x280] ;  /* 0x0002800001047983 */ /* 0x000f280000100800 */
[----:B------:R2:W4:Y:S01]  /*9d60*/  @P1 LDG.E.U8 R10, desc[UR40][R8.64] ;  /* 0x00000028080a1981 */ /* 0x000522000c1e1100 */
[----:B------:R-:W-:Y:S02]  /*9d70*/  PRMT R106, RZ, 0x7610, R106 ;  /* 0x00007610ff6a7816 */ /* 0x000fe4000000006a */
[----:B------:R-:W-:Y:S01]  /*9d80*/  ISETP.GT.AND P3, PT, R146, 0x53, PT ;  /* 0x000000539200780c */ /* 0x000fe20003f64270 */
[----:B--2---:R-:W-:Y:S02]  /*9d90*/  @P0 IMAD.MOV.U32 R8, RZ, RZ, R2 ;  /* 0x000000ffff080224 */ /* 0x004fe400078e0002 */
[----:B------:R-:W2:Y:S01]  /*9da0*/  LDL R2, [R1+0x27c] ;  /* 0x00027c0001027983 */ /* 0x000ea20000100800 */
[----:B---3--:R-:W-:-:S03]  /*9db0*/  @P0 IMAD.MOV.U32 R9, RZ, RZ, R3 ;  /* 0x000000ffff090224 */ /* 0x008fc600078e0003 */
[----:B------:R-:W3:Y:S04]  /*9dc0*/  LDL R3, [R1+0x278] ;  /* 0x0002780001037983 */ /* 0x000ee80000100800 */
[----:B------:R0:W3:Y:S02]  /*9dd0*/  @P0 LDG.E.U8 R106, desc[UR40][R8.64] ;  /* 0x00000028086a0981 */ /* 0x0000e4000c1e1100 */
[----:B0-----:R-:W-:-:S06]  /*9de0*/  PRMT R9, RZ, 0x7610, R9 ;  /* 0x00007610ff097816 */ /* 0x001fcc0000000009 */
        /* <DEDUP_REMOVED lines=9> */
[----:B------:R-:W-:Y:S01]  /*9e80*/  ISETP.GT.AND P1, PT, R146, 0x56, PT ;  /* 0x000000569200780c */ /* 0x000fe20003f24270 */
        /* <DEDUP_REMOVED lines=10> */
[----:B------:R-:W-:-:S05]  /*9f30*/  @P0 IMAD.MOV.U32 R117, RZ, RZ, R119 ;  /* 0x000000ffff750224 */ /* 0x000fca00078e0077 */
        /* <DEDUP_REMOVED lines=12> */
[----:B------:R-:W-:Y:S02]  /*a000*/  ISETP.GT.AND P1, PT, R146, 0x59, PT ;  /* 0x000000599200780c */ /* 0x000fe40003f24270 */
[----:B------:R-:W-:Y:S02]  /*a010*/  PRMT R7, RZ, 0x7610, R7 ;  /* 0x00007610ff077816 */ /* 0x000fe40000000007 */
[----:B------:R2:W4:Y:S05]  /*a020*/  @P2 LDG.E.U8 R101, desc[UR40][R116.64] ;  /* 0x0000002874652981 */ /* 0x00052a000c1e1100 */
[----:B--2---:R-:W-:-:S02]  /*a030*/  @P0 IMAD.MOV.U32 R116, RZ, RZ, R2 ;  /* 0x000000ffff740224 */ /* 0x004fc400078e0002 */
[----:B------:R-:W2:Y:S01]  /*a040*/  LDL R2, [R1+0x23c] ;  /* 0x00023c0001027983 */ /* 0x000ea20000100800 */
[----:B---3--:R-:W-:-:S03]  /*a050*/  @P0 IMAD.MOV.U32 R117, RZ, RZ, R3 ;  /* 0x000000ffff750224 */ /* 0x008fc600078e0003 */
[----:B------:R-:W3:Y:S04]  /*a060*/  LDL R3, [R1+0x238] ;  /* 0x0002380001037983 */ /* 0x000ee80000100800 */
[----:B------:R0:W3:Y:S01]  /*a070*/  @P0 LDG.E.U8 R7, desc[UR40][R116.64] ;  /* 0x0000002874070981 */ /* 0x0000e2000c1e1100 */
[----:B------:R-:W-:Y:S01]  /*a080*/  ISETP.GT.AND P0, PT, R146, 0x5a, PT ;  /* 0x0000005a9200780c */ /* 0x000fe20003f04270 */
[----:B0-----:R-:W-:Y:S02]  /*a090*/  @P1 IMAD.MOV.U32 R116, RZ, RZ, R5 ;  /* 0x000000ffff741224 */ /* 0x001fe400078e0005 */
[----:B------:R-:W3:Y:S01]  /*a0a0*/  LDL R5, [R1+0x234] ;  /* 0x0002340001057983 */ /* 0x000ee20000100800 */
[----:B------:R-:W-:-:S03]  /*a0b0*/  @P1 IMAD.MOV.U32 R117, RZ, RZ, R6 ;  /* 0x000000ffff751224 */ /* 0x000fc600078e0006 */
[----:B------:R-:W3:Y:S06]  /*a0c0*/  LDL R6, [R1+0x230] ;  /* 0x0002300001067983 */ /* 0x000eec0000100800 */
[----:B----4-:R-:W-:Y:S02]  /*a0d0*/  @P0 IMAD.MOV.U32 R118, RZ, RZ, R0 ;  /* 0x000000ffff760224 */ /* 0x010fe400078e0000 */
[----:B------:R-:W4:Y:S01]  /*a0e0*/  LDL R0, [R1+0x22c] ;  /* 0x00022c0001007983 */ /* 0x000f220000100800 */
[----:B------:R-:W-:-:S03]  /*a0f0*/  @P0 IMAD.MOV.U32 R119, RZ, RZ, R4 ;  /* 0x000000ffff770224 */ /* 0x000fc600078e0004 */
[----:B------:R-:W4:Y:S01]  /*a100*/  LDL R4, [R1+0x228] ;  /* 0x0002280001047983 */ /* 0x000f220000100800 */
[----:B------:R-:W-:-:S06]  /*a110*/  PRMT R111, RZ, 0x7610, R111 ;  /* 0x00007610ff6f7816 */ /* 0x000fcc000000006f */
[----:B------:R0:W4:Y:S01]  /*a120*/  @P1 LDG.E.U8 R111, desc[UR40][R116.64] ;  /* 0x00000028746f1981 */ /* 0x000122000c1e1100 */
[----:B------:R-:W-:Y:S02]  /*a130*/  ISETP.GT.AND P1, PT, R146, 0x5b, PT ;  /* 0x0000005b9200780c */ /* 0x000fe40003f24270 */
[----:B0-----:R-:W-:-:S06]  /*a140*/  PRMT R116, RZ, 0x7610, R116 ;  /* 0x00007610ff747816 */ /* 0x001fcc0000000074 */
[----:B------:R0:W4:Y:S01]  /*a150*/  @P0 LDG.E.U8 R116, desc[UR40][R118.64] ;  /* 0x0000002876740981 */ /* 0x000122000c1e1100 */
[----:B------:R-:W-:Y:S02]  /*a160*/  ISETP.GT.AND P0, PT, R146, 0x5c, PT ;  /* 0x0000005c9200780c */ /* 0x000fe40003f04270 */
[----:B------:R-:W-:Y:S02]  /*a170*/  PRMT R117, RZ, 0x7610, R117 ;  /* 0x00007610ff757816 */ /* 0x000fe40000000075 */
[----:B0-----:R-:W-:Y:S02]  /*a180*/  @P1 IMAD.MOV.U32 R118, RZ, RZ, R120 ;  /* 0x000000ffff761224 */ /* 0x001fe400078e0078 */
[----:B------:R-:W-:-:S05]  /*a190*/  @P1 IMAD.MOV.U32 R119, RZ, RZ, R121 ;  /* 0x000000ffff771224 */ /* 0x000fca00078e0079 */
[----:B------:R0:W4:Y:S01]  /*a1a0*/  @P1 LDG.E.U8 R117, desc[UR40][R118.64] ;  /* 0x0000002876751981 */ /* 0x000122000c1e1100 */
[----:B------:R-:W-:Y:S02]  /*a1b0*/  ISETP.GT.AND P1, PT, R146, 0x5d, PT ;  /* 0x0000005d9200780c */ /* 0x000fe40003f24270 */
[----:B0-----:R-:W-:Y:S02]  /*a1c0*/  PRMT R118, RZ, 0x7610, R118 ;  /* 0x00007610ff767816 */ /* 0x001fe40000000076 */
[----:B------:R-:W-:Y:S01]  /*a1d0*/  PRMT R119, RZ, 0x7610, R119 ;  /* 0x00007610ff777816 */ /* 0x000fe20000000077 */
[----:B--2---:R-:W-:Y:S02]  /*a1e0*/  @P0 IMAD.MOV.U32 R120, RZ, RZ, R2 ;  /* 0x000000ffff780224 */ /* 0x004fe400078e0002 */
        /* <DEDUP_REMOVED lines=8> */
[----:B------:R-:W3:Y:S04]  /*a270*/  LDL R6, [R1+0x210] ;  /* 0x0002100001067983 */ /* 0x000ee80000100800 */
[----:B------:R0:W3:Y:S02]  /*a280*/  @P1 LDG.E.U8 R119, desc[UR40][R120.64] ;  /* 0x0000002878771981 */ /* 0x0000e4000c1e1100 */
[----:B0-----:R-:W-:Y:S01]  /*a290*/  PRMT R120, RZ, 0x7610, R120 ;  /* 0x00007610ff787816 */ /* 0x001fe20000000078 */
[----:B----4-:R-:W-:Y:S02]  /*a2a0*/  @P0 IMAD.MOV.U32 R158, RZ, RZ, R0 ;  /* 0x000000ffff9e0224 */ /* 0x010fe400078e0000 */
[----:B------:R-:W4:Y:S01]  /*a2b0*/  LDL R0, [R1+0x20c] ;  /* 0x00020c0001007983 */ /* 0x000f220000100800 */
[----:B------:R-:W-:-:S03]  /*a2c0*/  @P0 IMAD.MOV.U32 R159, RZ, RZ, R4 ;  /* 0x000000ffff9f0224 */ /* 0x000fc600078e0004 */
[----:B------:R-:W4:Y:S04]  /*a2d0*/  LDL R4, [R1+0x208] ;  /* 0x0002080001047983 */ /* 0x000f280000100800 */
[----:B------:R0:W4:Y:S04]  /*a2e0*/  @P0 LDG.E.U8 R120, desc[UR40][R158.64] ;  /* 0x000000289e780981 */ /* 0x000128000c1e1100 */
[----:B------:R-:W0:Y:S04]  /*a2f0*/  LDL R158, [R1+0x220] ;  /* 0x00022000019e7983 */ /* 0x000e280000100800 */
[----:B------:R-:W0:Y:S01]  /*a300*/  LDL R159, [R1+0x224] ;  /* 0x00022400019f7983 */ /* 0x000e220000100800 */
[----:B------:R-:W-:-:S02]  /*a310*/  ISETP.GT.AND P1, PT, R146, 0x5f, PT ;  /* 0x0000005f9200780c */ /* 0x000fc40003f24270 */
[----:B------:R-:W-:Y:S02]  /*a320*/  ISETP.GT.AND P0, PT, R146, 0x60, PT ;  /* 0x000000609200780c */ /* 0x000fe40003f04270 */
[----:B------:R-:W-:Y:S02]  /*a330*/  PRMT R121, RZ, 0x7610, R121 ;  /* 0x00007610ff797816 */ /* 0x000fe40000000079 */
[----:B------:R-:W-:Y:S02]  /*a340*/  PRMT R169, RZ, 0x7610, R169 ;  /* 0x00007610ffa97816 */ /* 0x000fe400000000a9 */
[----:B------:R-:W-:Y:S02]  /*a350*/  PRMT R170, RZ, 0x7610, R170 ;  /* 0x00007610ffaa7816 */ /* 0x000fe400000000aa */
[----:B------:R-:W-:-:S03]  /*a360*/  PRMT R171, RZ, 0x7610, R171 ;  /* 0x00007610ffab7816 */ /* 0x000fc600000000ab */
[----:B0-----:R-:W-:-:S04]  /*a370*/  @P1 LOP3.LUT R159, R159, R158, RZ, 0x3c, !PT ;  /* 0x0000009e9f9f1212 */ /* 0x001fc800078e3cff */
[----:B------:R-:W-:-:S04]  /*a380*/  @P1 LOP3.LUT R158, R159, R158, RZ, 0x3c, !PT ;  /* 0x0000009e9f9e1212 */ /* 0x000fc800078e3cff */
[----:B------:R-:W-:-:S05]  /*a390*/  @P1 LOP3.LUT R159, R159, R158, RZ, 0x3c, !PT ;  /* 0x0000009e9f9f1212 */ /* 0x000fca00078e3cff */
[----:B------:R2:W4:Y:S01]  /*a3a0*/  @P1 LDG.E.U8 R121, desc[UR40][R158.64] ;  /* 0x000000289e791981 */ /* 0x000522000c1e1100 */
[C---:B------:R-:W-:Y:S01]  /*a3b0*/  ISETP.GT.AND P1, PT, R146.reuse, 0x61, PT ;  /* 0x000000619200780c */ /* 0x040fe20003f24270 */
[----:B--2---:R-:W-:Y:S02]  /*a3c0*/  @P0 IMAD.MOV.U32 R158, RZ, RZ, R2 ;  /* 0x000000ffff9e0224 */ /* 0x004fe400078e0002 */
[----:B---3--:R-:W-:Y:S01]  /*a3d0*/  @P0 IMAD.MOV.U32 R159, RZ, RZ, R3 ;  /* 0x000000ffff9f0224 */ /* 0x008fe200078e0003 */
[----:B------:R-:W2:Y:S04]  /*a3e0*/  LDL R2, [R1+0x1fc] ;  /* 0x0001fc0001027983 */ /* 0x000ea80000100800 */
[----:B------:R0:W3:Y:S01]  /*a3f0*/  @P0 LDG.E.U8 R169, desc[UR40][R158.64] ;  /* 0x000000289ea90981 */ /* 0x0000e2000c1e1100 */
[----:B------:R-:W-:-:S03]  /*a400*/  ISETP.GT.AND P0, PT, R146, 0x62, PT ;  /* 0x000000629200780c */ /* 0x000fc60003f04270 */
[----:B------:R-:W3:Y:S01]  /*a410*/  LDL R3, [R1+0x1f8] ;  /* 0x0001f80001037983 */ /* 0x000ee20000100800 */
[----:B0-----:R-:W-:Y:S02]  /*a420*/  @P1 IMAD.MOV.U32 R158, RZ, RZ, R5 ;  /* 0x000000ffff9e1224 */ /* 0x001fe400078e0005 */
[----:B------:R-:W-:Y:S01]  /*a430*/  @P1 IMAD.MOV.U32 R159, RZ, RZ, R6 ;  /* 0x000000ffff9f1224 */ /* 0x000fe200078e0006 */
[----:B------:R-:W3:Y:S04]  /*a440*/  LDL R5, [R1+0x1f4] ;  /* 0x0001f40001057983 */ /* 0x000ee80000100800 */
[----:B------:R4:W3:Y:S04]  /*a450*/  @P1 LDG.E.U8 R170, desc[UR40][R158.64] ;  /* 0x000000289eaa1981 */ /* 0x0008e8000c1e1100 */
[----:B------:R-:W3:Y:S01]  /*a460*/  LDL R6, [R1+0x1f0] ;  /* 0x0001f00001067983 */ /* 0x000ee20000100800 */
[----:B----4-:R-:W-:-:S02]  /*a470*/  @P0 IMAD.MOV.U32 R158, RZ, RZ, R0 ;  /* 0x000000ffff9e0224 */ /* 0x010fc400078e0000 */
[----:B------:R-:W-:Y:S01]  /*a480*/  @P0 IMAD.MOV.U32 R159, RZ, RZ, R4 ;  /* 0x000000ffff9f0224 */ /* 0x000fe200078e0004 */
[----:B------:R-:W4:Y:S04]  /*a490*/  LDL R0, [R1+0x1ec] ;  /* 0x0001ec0001007983 */ /* 0x000f280000100800 */
[----:B------:R0:W4:Y:S04]  /*a4a0*/  @P0 LDG.E.U8 R171, desc[UR40][R158.64] ;  /* 0x000000289eab0981 */ /* 0x000128000c1e1100 */
[----:B------:R-:W4:Y:S04]  /*a4b0*/  LDL R4, [R1+0x1e8] ;  /* 0x0001e80001047983 */ /* 0x000f280000100800 */
        /* <DEDUP_REMOVED lines=134> */
[----:B------:R-:W2:Y:S01]  /*ad20*/  LDL R3, [R1+0x158] ;  /* 0x0001580001037983 */ /* 0x000ea20000100800 */
[----:B0-----:R-:W-:Y:S02]  /*ad30*/  @P1 IMAD.MOV.U32 R158, RZ, RZ, R5 ;  /* 0x000000ffff9e1224 */ /* 0x001fe400078e0005 */
[----:B------:R-:W-:Y:S01]  /*ad40*/  @P1 IMAD.MOV.U32 R159, RZ, RZ, R6 ;  /* 0x000000ffff9f1224 */ /* 0x000fe200078e0006 */
[----:B------:R-:W3:Y:S04]  /*ad50*/  LDL R5, [R1+0x154] ;  /* 0x0001540001057983 */ /* 0x000ee80000100800 */
[----:B------:R4:W3:Y:S04]  /*ad60*/  @P1 LDG.E.U8 R190, desc[UR40][R158.64] ;  /* 0x000000289ebe1981 */ /* 0x0008e8000c1e1100 */
[----:B------:R-:W3:Y:S01]  /*ad70*/  LDL R6, [R1+0x150] ;  /* 0x0001500001067983 */ /* 0x000ee20000100800 */
[----:B----4-:R-:W-:-:S02]  /*ad80*/  @P0 IMAD.MOV.U32 R158, RZ, RZ, R0 ;  /* 0x000000ffff9e0224 */ /* 0x010fc400078e0000 */
[----:B------:R-:W-:Y:S01]  /*ad90*/  @P0 IMAD.MOV.U32 R159, RZ, RZ, R4 ;  /* 0x000000ffff9f0224 */ /* 0x000fe200078e0004 */
[C---:B------:R-:W-:Y:S01]  /*ada0*/  ISETP.GT.AND P1, PT, R146.reuse, 0x77, PT ;  /* 0x000000779200780c */ /* 0x040fe20003f24270 */
[----:B------:R-:W4:Y:S04]  /*adb0*/  LDL R4, [R1+0x148] ;  /* 0x0001480001047983 */ /* 0x000f280000100800 */
[----:B------:R0:W4:Y:S04]  /*adc0*/  @P0 LDG.E.U8 R191, desc[UR40][R158.64] ;  /* 0x000000289ebf0981 */ /* 0x000128000c1e1100 */
[----:B------:R-:W4:Y:S04]  /*add0*/  LDL R0, [R1+0x14c] ;  /* 0x00014c0001007983 */ /* 0x000f280000100800 */
[----:B------:R-:W0:Y:S04]  /*ade0*/  LDL R158, [R1+0x160] ;  /* 0x00016000019e7983 */ /* 0x000e280000100800 */
[----:B------:R-:W0:Y:S01]  /*adf0*/  LDL R159, [R1+0x164] ;  /* 0x00016400019f7983 */ /* 0x000e220000100800 */
[----:B------:R-:W-:-:S02]  /*ae00*/  ISETP.GT.AND P0, PT, R146, 0x78, PT ;  /* 0x000000789200780c */ /* 0x000fc40003f04270 */
[----:B------:R-:W-:Y:S02]  /*ae10*/  PRMT R192, RZ, 0x7610, R192 ;  /* 0x00007610ffc07816 */ /* 0x000fe400000000c0 */
[----:B------:R-:W-:Y:S02]  /*ae20*/  PRMT R193, RZ, 0x7610, R193 ;  /* 0x00007610ffc17816 */ /* 0x000fe400000000c1 */
[----:B------:R-:W-:Y:S02]  /*ae30*/  PRMT R194, RZ, 0x7610, R194 ;  /* 0x00007610ffc27816 */ /* 0x000fe400000000c2 */
[----:B0-----:R-:W-:-:S04]  /*ae40*/  @P1 LOP3.LUT R159, R159, R158, RZ, 0x3c, !PT ;  /* 0x0000009e9f9f1212 */ /* 0x001fc800078e3cff */
[----:B------:R-:W-:-:S04]  /*ae50*/  @P1 LOP3.LUT R158, R159, R158, RZ, 0x3c, !PT ;  /* 0x0000009e9f9e1212 */ /* 0x000fc800078e3cff */
[----:B------:R-:W-:-:S05]  /*ae60*/  @P1 LOP3.LUT R159, R159, R158, RZ, 0x3c, !PT ;  /* 0x0000009e9f9f1212 */ /* 0x000fca00078e3cff */
[----:B------:R2:W4:Y:S02]  /*ae70*/  @P1 LDG.E.U8 R192, desc[UR40][R158.64] ;  /* 0x000000289ec01981 */ /* 0x000524000c1e1100 */
[----:B--2---:R-:W-:Y:S02]  /*ae80*/  @P0 IMAD.MOV.U32 R159, RZ, RZ, R3 ;  /* 0x000000ffff9f0224 */ /* 0x004fe400078e0003 */
[----:B------:R-:W2:Y:S01]  /*ae90*/  LDL R3, [R1+0x140] ;  /* 0x0001400001037983 */ /* 0x000ea20000100800 */
[----:B------:R-:W-:-:S03]  /*aea0*/  @P0 IMAD.MOV.U32 R158, RZ, RZ, R2 ;  /* 0x000000ffff9e0224 */ /* 0x000fc600078e0002 */
[----:B------:R-:W2:Y:S01]  /*aeb0*/  LDL R2, [R1+0x144] ;  /* 0x0001440001027983 */ /* 0x000ea20000100800 */
[----:B------:R-:W-:-:S03]  /*aec0*/  ISETP.GT.AND P1, PT, R146, 0x79, PT ;  /* 0x000000799200780c */ /* 0x000fc60003f24270 */
[----:B------:R3:W2:Y:S01]  /*aed0*/  @P0 LDG.E.U8 R193, desc[UR40][R158.64] ;  /* 0x000000289ec10981 */ /* 0x0006a2000c1e1100 */
[----:B------:R-:W-:-:S09]  /*aee0*/  ISETP.GT.AND P0, PT, R146, 0x7a, PT ;  /* 0x0000007a9200780c */ /* 0x000fd20003f04270 */
[----:B---3--:R-:W-:Y:S02]  /*aef0*/  @P1 IMAD.MOV.U32 R158, RZ, RZ, R5 ;  /* 0x000000ffff9e1224 */ /* 0x008fe400078e0005 */
[----:B------:R-:W-:Y:S01]  /*af00*/  @P1 IMAD.MOV.U32 R159, RZ, RZ, R6 ;  /* 0x000000ffff9f1224 */ /* 0x000fe200078e0006 */
[----:B------:R-:W3:Y:S04]  /*af10*/  LDL R5, [R1+0x13c] ;  /* 0x00013c0001057983 */ /* 0x000ee80000100800 */
[----:B------:R-:W3:Y:S01]  /*af20*/  LDL R6, [R1+0x138] ;  /* 0x0001380001067983 */ /* 0x000ee20000100800 */
[----:B------:R-:W-:-:S03]  /*af30*/  PRMT R195, RZ, 0x7610, R195 ;  /* 0x00007610ffc37816 */ /* 0x000fc600000000c3 */
[----:B------:R4:W3:Y:S02]  /*af40*/  @P1 LDG.E.U8 R194, desc[UR40][R158.64] ;  /* 0x000000289ec21981 */ /* 0x0008e4000c1e1100 */
[----:B----4-:R-:W-:Y:S02]  /*af50*/  @P0 IMAD.MOV.U32 R158, RZ, RZ, R0 ;  /* 0x000000ffff9e0224 */ /* 0x010fe400078e0000 */
[----:B------:R-:W-:Y:S01]  /*af60*/  @P0 IMAD.MOV.U32 R159, RZ, RZ, R4 ;  /* 0x000000ffff9f0224 */ /* 0x000fe200078e0004 */
[----:B------:R-:W4:Y:S04]  /*af70*/  LDL R0, [R1+0x134] ;  /* 0x0001340001007983 */ /* 0x000f280000100800 */
[----:B------:R-:W4:Y:S04]  /*af80*/  LDL R4, [R1+0x130] ;  /* 0x0001300001047983 */ /* 0x000f280000100800 */
[----:B------:R2:W4:Y:S01]  /*af90*/  @P0 LDG.E.U8 R195, desc[UR40][R158.64] ;  /* 0x000000289ec30981 */ /* 0x000522000c1e1100 */
[----:B------:R-:W-:-:S02]  /*afa0*/  ISETP.GT.AND P0, PT, R146, 0x7b, PT ;  /* 0x0000007b9200780c */ /* 0x000fc40003f04270 */
[----:B------:R-:W-:Y:S02]  /*afb0*/  LOP3.LUT R168, R168, 0xffff, RZ, 0xc0, !PT ;  /* 0x0000ffffa8a87812 */ /* 0x000fe400078ec0ff */
[----:B------:R-:W-:-:S09]  /*afc0*/  LOP3.LUT R167, R167, 0xffff, RZ, 0xc0, !PT ;  /* 0x0000ffffa7a77812 */ /* 0x000fd200078ec0ff */
[----:B--2---:R-:W-:Y:S02]  /*afd0*/  @P0 IMAD.MOV.U32 R159, RZ, RZ, R3 ;  /* 0x000000ffff9f0224 */ /* 0x004fe400078e0003 */
[----:B------:R-:W2:Y:S01]  /*afe0*/  LDL R3, [R1+0x128] ;  /* 0x0001280001037983 */ /* 0x000ea20000100800 */
[--C-:B------:R-:W-:Y:S01]  /*aff0*/  PRMT R168, R168, 0x3340, R167.reuse ;  /* 0x00003340a8a87816 */ /* 0x100fe200000000a7 */
[----:B------:R-:W-:Y:S01]  /*b000*/  @P0 IMAD.MOV.U32 R158, RZ, RZ, R2 ;  /* 0x000000ffff9e0224 */ /* 0x000fe200078e0002 */
[----:B------:R-:W-:Y:S01]  /*b010*/  PRMT R167, RZ, 0x7610, R167 ;  /* 0x00007610ffa77816 */ /* 0x000fe200000000a7 */
[----:B------:R-:W2:Y:S05]  /*b020*/  LDL R2, [R1+0x12c] ;  /* 0x00012c0001027983 */ /* 0x000eaa0000100800 */
[----:B------:R3:W2:Y:S01]  /*b030*/  @P0 LDG.E.U8 R167, desc[UR40][R158.64] ;  /* 0x000000289ea70981 */ /* 0x0006a2000c1e1100 */
[----:B------:R-:W-:-:S02]  /*b040*/  ISETP.GT.AND P0, PT, R146, 0x7c, PT ;  /* 0x0000007c9200780c */ /* 0x000fc40003f04270 */
[----:B------:R-:W-:Y:S02]  /*b050*/  LOP3.LUT R166, R166, 0xffff, RZ, 0xc0, !PT ;  /* 0x0000ffffa6a67812 */ /* 0x000fe400078ec0ff */
[----:B------:R-:W-:-:S04]  /*b060*/  LOP3.LUT R165, R165, 0xffff, RZ, 0xc0, !PT ;  /* 0x0000ffffa5a57812 */ /* 0x000fc800078ec0ff */
[--C-:B------:R-:W-:Y:S02]  /*b070*/  PRMT R166, R166, 0x3340, R165.reuse ;  /* 0x00003340a6a67816 */ /* 0x100fe400000000a5 */
[----:B------:R-:W-:-:S03]  /*b080*/  PRMT R165, RZ, 0x7610, R165 ;  /* 0x00007610ffa57816 */ /* 0x000fc600000000a5 */
[----:B---3--:R-:W-:Y:S02]  /*b090*/  @P0 IMAD.MOV.U32 R158, RZ, RZ, R5 ;  /* 0x000000ffff9e0224 */ /* 0x008fe400078e0005 */
[----:B------:R-:W-:-:S05]  /*b0a0*/  @P0 IMAD.MOV.U32 R159, RZ, RZ, R6 ;  /* 0x000000ffff9f0224 */ /* 0x000fca00078e0006 */
[----:B------:R4:W3:Y:S01]  /*b0b0*/  @P0 LDG.E.U8 R165, desc[UR40][R158.64] ;  /* 0x000000289ea50981 */ /* 0x0008e2000c1e1100 */
[----:B------:R-:W-:Y:S02]  /*b0c0*/  ISETP.GT.AND P0, PT, R146, 0x7d, PT ;  /* 0x0000007d9200780c */ /* 0x000fe40003f04270 */
[----:B------:R-:W-:Y:S02]  /*b0d0*/  LOP3.LUT R164, R164, 0xffff, RZ, 0xc0, !PT ;  /* 0x0000ffffa4a47812 */ /* 0x000fe400078ec0ff */
[----:B------:R-:W-:-:S04]  /*b0e0*/  LOP3.LUT R163, R163, 0xffff, RZ, 0xc0, !PT ;  /* 0x0000ffffa3a37812 */ /* 0x000fc800078ec0ff */
[--C-:B------:R-:W-:Y:S02]  /*b0f0*/  PRMT R164, R164, 0x3340, R163.reuse ;  /* 0x00003340a4a47816 */ /* 0x100fe400000000a3 */
[----:B------:R-:W-:-:S03]  /*b100*/  PRMT R163, RZ, 0x7610, R163 ;  /* 0x00007610ffa37816 */ /* 0x000fc600000000a3 */
[----:B----4-:R-:W-:Y:S02]  /*b110*/  @P0 IMAD.MOV.U32 R158, RZ, RZ, R0 ;  /* 0x000000ffff9e0224 */ /* 0x010fe400078e0000 */
[----:B------:R-:W-:Y:S01]  /*b120*/  @P0 IMAD.MOV.U32 R159, RZ, RZ, R4 ;  /* 0x000000ffff9f0224 */ /* 0x000fe200078e0004 */
[----:B------:R-:W4:Y:S04]  /*b130*/  LDL R0, [R1+0x124] ;  /* 0x0001240001007983 */ /* 0x000f280000100800 */
[----:B------:R2:W3:Y:S01]  /*b140*/  @P0 LDG.E.U8 R163, desc[UR40][R158.64] ;  /* 0x000000289ea30981 */ /* 0x0004e2000c1e1100 */
[----:B------:R-:W-:-:S13]  /*b150*/  ISETP.GT.AND P0, PT, R146, 0x7e, PT ;  /* 0x0000007e9200780c */ /* 0x000fda0003f04270 */
[----:B--2---:R-:W-:Y:S02]  /*b160*/  @P0 IMAD.MOV.U32 R159, RZ, RZ, R3 ;  /* 0x000000ffff9f0224 */ /* 0x004fe400078e0003 */
[----:B------:R-:W2:Y:S01]  /*b170*/  LDL R3, [R1+0x120] ;  /* 0x0001200001037983 */ /* 0x000ea20000100800 */
[----:B------:R-:W-:Y:S02]  /*b180*/  LOP3.LUT R161, R161, 0xffff, RZ, 0xc0, !PT ;  /* 0x0000ffffa1a17812 */ /* 0x000fe400078ec0ff */
[----:B------:R-:W-:Y:S01]  /*b190*/  LOP3.LUT R162, R162, 0xffff, RZ, 0xc0, !PT ;  /* 0x0000ffffa2a27812 */ /* 0x000fe200078ec0ff */
[----:B------:R-:W-:Y:S01]  /*b1a0*/  @P0 IMAD.MOV.U32 R158, RZ, RZ, R2 ;  /* 0x000000ffff9e0224 */ /* 0x000fe200078e0002 */
[----:B------:R-:W-:Y:S01]  /*b1b0*/  LOP3.LUT R160, R160, 0xffff, RZ, 0xc0, !PT ;  /* 0x0000ffffa0a07812 */ /* 0x000fe200078ec0ff */
[----:B------:R-:W3:Y:S01]  /*b1c0*/  LDL R2, [R1+0x554] ;  /* 0x0005540001027983 */ /* 0x000ee20000100800 */
[----:B------:R-:W-:Y:S02]  /*b1d0*/  PRMT R162, R161, 0x3340, R162 ;  /* 0x00003340a1a27816 */ /* 0x000fe400000000a2 */
[----:B------:R-:W-:-:S02]  /*b1e0*/  PRMT R161, RZ, 0x7610, R161 ;  /* 0x00007610ffa17816 */ /* 0x000fc400000000a1 */
[----:B------:R-:W-:-:S04]  /*b1f0*/  LOP3.LUT R157, R157, 0xffff, RZ, 0xc0, !PT ;  /* 0x0000ffff9d9d7812 */ /* 0x000fc800078ec0ff */
[----:B------:R-:W3:Y:S01]  /*b200*/  @P0 LDG.E.U8 R161, desc[UR40][R158.64] ;  /* 0x000000289ea10981 */ /* 0x000ee2000c1e1100 */
[----:B------:R-:W-:Y:S02]  /*b210*/  ISETP.GT.AND P0, PT, R146, 0x7f, PT ;  /* 0x0000007f9200780c */ /* 0x000fe40003f04270 */
[----:B------:R-:W-:Y:S02]  /*b220*/  LOP3.LUT R113, R113, 0xffff, RZ, 0xc0, !PT ;  /* 0x0000ffff71717812 */ /* 0x000fe400078ec0ff */
[----:B------:R-:W-:Y:S02]  /*b230*/  LOP3.LUT R156, R156, 0xffff, RZ, 0xc0, !PT ;  /* 0x0000ffff9c9c7812 */ /* 0x000fe400078ec0ff */
[----:B------:R-:W-:Y:S02]  /*b240*/  PRMT R160, R160, 0x3340, R157 ;  /* 0x00003340a0a07816 */ /* 0x000fe4000000009d */
[----:B------:R-:W-:Y:S02]  /*b250*/  LOP3.LUT R112, R112, 0xffff, RZ, 0xc0, !PT ;  /* 0x0000ffff70707812 */ /* 0x000fe400078ec0ff */
[----:B------:R-:W-:-:S02]  /*b260*/  LOP3.LUT R114, R114, 0xffff, RZ, 0xc0, !PT ;  /* 0x0000ffff72727812 */ /* 0x000fc400078ec0ff */
[----:B------:R-:W-:Y:S02]  /*b270*/  PRMT R157, R113, 0x3340, R156 ;  /* 0x00003340719d7816 */ /* 0x000fe4000000009c */
[----:B------:R-:W-:Y:S02]  /*b280*/  PRMT R156, R112, 0x3340, R114 ;  /* 0x00003340709c7816 */ /* 0x000fe40000000072 */
[----:B------:R-:W-:Y:S02]  /*b290*/  PRMT R114, R160, 0x5410, R157 ;  /* 0x00005410a0727816 */ /* 0x000fe4000000009d */
[----:B------:R-:W-:Y:S02]  /*b2a0*/  LOP3.LUT R115, R115, 0xffff, RZ, 0xc0, !PT ;  /* 0x0000ffff73737812 */ /* 0x000fe400078ec0ff */
[----:B------:R-:W-:-:S04]  /*b2b0*/  LOP3.LUT R155, R155, 0xffff, RZ, 0xc0, !PT ;  /* 0x0000ffff9b9b7812 */ /* 0x000fc800078ec0ff */
[----:B------:R-:W-:-:S04]  /*b2c0*/  PRMT R115, R115, 0x3340, R155 ;  /* 0x0000334073737816 */ /* 0x000fc8000000009b */
[----:B------:R-:W-:Y:S01]  /*b2d0*/  PRMT R115, R156, 0x5410, R115 ;  /* 0x000054109c737816 */ /* 0x000fe20000000073 */
[----:B----4-:R-:W-:Y:S02]  /*b2e0*/  @P0 IMAD.MOV.U32 R156, RZ, RZ, R0 ;  /* 0x000000ffff9c0224 */ /* 0x010fe400078e0000 */
[----:B------:R-:W0:Y:S01]  /*b2f0*/  S2R R0, SR_TID.X ;  /* 0x0000000000007919 */ /* 0x000e220000002100 */
[----:B--2---:R-:W-:Y:S02]  /*b300*/  @P0 IMAD.MOV.U32 R157, RZ, RZ, R3 ;  /* 0x000000ffff9d0224 */ /* 0x004fe400078e0003 */
[----:B------:R-:W2:Y:S01]  /*b310*/  LDL R3, [R1+0x574] ;  /* 0x0005740001037983 */ /* 0x000ea20000100800 */
[----:B------:R-:W-:-:S06]  /*b320*/  PRMT R155, RZ, 0x7610, R155 ;  /* 0x00007610ff9b7816 */ /* 0x000fcc000000009b */
[----:B------:R-:W4:Y:S01]  /*b330*/  @P0 LDG.E.U8 R155, desc[UR40][R156.64] ;  /* 0x000000289c9b0981 */ /* 0x000f22000c1e1100 */
[----:B0-----:R-:W-:Y:S02]  /*b340*/  LOP3.LUT R0, R0, 0x7f, RZ, 0xc0, !PT ;  /* 0x0000007f00007812 */ /* 0x001fe400078ec0ff */
[----:B------:R-:W-:Y:S02]  /*b350*/  PRMT R112, R168, 0x5410, R166 ;  /* 0x00005410a8707816 */ /* 0x000fe400000000a6 */
[----:B------:R-:W-:Y:S01]  /*b360*/  PRMT R113, R164, 0x5410, R162 ;  /* 0x00005410a4717816 */ /* 0x000fe200000000a2 */
[----:B------:R-:W-:Y:S01]  /*b370*/  BAR.SYNC.DEFER_BLOCKING 0x0 ;  /* 0x0000000000007b1d */ /* 0x000fe20000010000 */
[----:B------:R-:W-:Y:S02]  /*b380*/  LOP3.LUT R150, R150, 0xffff, RZ, 0xc0, !PT ;  /* 0x0000ffff96967812 */ /* 0x000fe400078ec0ff */
[----:B------:R-:W-:Y:S02]  /*b390*/  LOP3.LUT R145, R145, 0xffff, RZ, 0xc0, !PT ;  /* 0x0000ffff91917812 */ /* 0x000fe400078ec0ff */
[----:B------:R-:W-:-:S02]  /*b3a0*/  LOP3.LUT R141, R141, 0xffff, RZ, 0xc0, !PT ;  /* 0x0000ffff8d8d7812 */ /* 0x000fc400078ec0ff */
[----:B------:R-:W-:Y:S02]  /*b3b0*/  LOP3.LUT R152, R152, 0xffff, RZ, 0xc0, !PT ;  /* 0x0000ffff98987812 */ /* 0x000fe400078ec0ff */
[----:B------:R-:W-:Y:S02]  /*b3c0*/  LOP3.LUT R139, R139, 0xffff, RZ, 0xc0, !PT ;  /* 0x0000ffff8b8b7812 */ /* 0x000fe400078ec0ff */
[----:B------:R-:W-:Y:S02]  /*b3d0*/  LOP3.LUT R144, R144, 0xffff, RZ, 0xc0, !PT ;  /* 0x0000ffff90907812 */ /* 0x000fe400078ec0ff */
        /* <DEDUP_REMOVED lines=10> */
[----:B------:R-:W-:Y:S01]  /*b480*/  ISETP.GE.AND P0, PT, R0, R146, PT ;  /* 0x000000920000720c */ /* 0x000fe20003f06270 */
[----:B---3--:R0:W-:Y:S01]  /*b490*/  STS.128 [R2+UR8], R112 ;  /* 0x0000007002007988 */ /* 0x0081e20008000c08 */
[----:B------:R-:W-:Y:S02]  /*b4a0*/  PRMT R145, R150, 0x3340, R145 ;  /* 0x0000334096917816 */ /* 0x000fe40000000091 */
[----:B------:R-:W-:Y:S01]  /*b4b0*/  PRMT R139, R139, 0x3340, R144 ;  /* 0x000033408b8b7816 */ /* 0x000fe20000000090 */
[----:B------:R-:W3:Y:S01]  /*b4c0*/  LDL R0, [R1+0x11c] ;  /* 0x00011c0001007983 */ /* 0x000ee20000100800 */
[----:B------:R-:W-:Y:S02]  /*b4d0*/  PRMT R138, R138, 0x3340, R143 ;  /* 0x000033408a8a7816 */ /* 0x000fe4000000008f */
[----:B------:R-:W-:-:S02]  /*b4e0*/  PRMT R142, R153, 0x3340, R142 ;  /* 0x00003340998e7816 */ /* 0x000fc4000000008e */
[----:B0-----:R-:W-:Y:S01]  /*b4f0*/  PRMT R112, R141, 0x3340, R152 ;  /* 0x000033408d707816 */ /* 0x001fe20000000098 */
[----:B------:R-:W4:Y:S01]  /*b500*/  LDL R2, [R1+0x118] ;  /* 0x0001180001027983 */ /* 0x000f220000100800 */
[----:B------:R-:W-:Y:S02]  /*b510*/  PRMT R113, R154, 0x3340, R149 ;  /* 0x000033409a717816 */ /* 0x000fe40000000095 */
[----:B------:R-:W-:Y:S02]  /*b520*/  PRMT R114, R140, 0x3340, R151 ;  /* 0x000033408c727816 */ /* 0x000fe40000000097 */
[----:B------:R-:W-:Y:S02]  /*b530*/  PRMT R115, R147, 0x3340, R148 ;  /* 0x0000334093737816 */ /* 0x000fe40000000094 */
[----:B------:R-:W-:Y:S02]  /*b540*/  PRMT R112, R145, 0x5410, R112 ;  /* 0x0000541091707816 */ /* 0x000fe40000000070 */
[----:B------:R-:W-:-:S02]  /*b550*/  PRMT R113, R139, 0x5410, R113 ;  /* 0x000054108b717816 */ /* 0x000fc40000000071 */
[----:B------:R-:W-:Y:S02]  /*b560*/  PRMT R114, R138, 0x5410, R114 ;  /* 0x000054108a727816 */ /* 0x000fe40000000072 */
[----:B------:R-:W-:Y:S02]  /*b570*/  PRMT R115, R142, 0x5410, R115 ;  /* 0x000054108e737816 */ /* 0x000fe40000000073 */
[----:B------:R-:W-:-:S03]  /*b580*/  PRMT R138, RZ, 0x7610, R138 ;  /* 0x00007610ff8a7816 */ /* 0x000fc6000000008a */
[----:B--2---:R0:W-:Y:S02]  /*b590*/  STS.128 [R3+UR8], R112 ;  /* 0x0000007003007988 */ /* 0x0041e40008000c08 */
[----:B0-----:R-:W-:Y:S02]  /*b5a0*/  @!P0 IMAD.MOV.U32 R112, RZ, RZ, R198 ;  /* 0x000000ffff708224 */ /* 0x001fe400078e00c6 */
[----:B------:R-:W-:-:S05]  /*b5b0*/  @!P0 IMAD.MOV.U32 R113, RZ, RZ, R197 ;  /* 0x000000ffff718224 */ /* 0x000fca00078e00c5 */
[----:B------:R3:W2:Y:S04]  /*b5c0*/  @!P0 LDG.E.U8 R138, desc[UR40][R112.64] ;  /* 0x00000028708a8981 */ /* 0x0006a8000c1e1100 */
[----:B------:R-:W-:Y:S04]  /*b5d0*/  STL [R1+0x5a8], R198 ;  /* 0x0005a8c601007387 */ /* 0x000fe80000100800 */
[----:B------:R-:W-:Y:S01]  /*b5e0*/  STL [R1+0x5a4], R197 ;  /* 0x0005a4c501007387 */ /* 0x000fe20000100800 */
[----:B---3--:R-:W-:Y:S02]  /*b5f0*/  @!P0 IMAD.MOV.U32 R112, RZ, RZ, R0 ;  /* 0x000000ffff708224 */ /* 0x008fe400078e0000 */
[----:B----4-:R-:W-:Y:S01]  /*b600*/  @!P0 IMAD.MOV.U32 R113, RZ, RZ, R2 ;  /* 0x000000ffff718224 */ /* 0x010fe200078e0002 */
[----:B--2---:R0:W-:Y:S04]  /*b610*/  STL [R1+0x64c], R138 ;  /* 0x00064c8a01007387 */ /* 0x0041e80000100800 */
[----:B------:R-:W2:Y:S04]  /*b620*/  LDL R0, [R1+0x570] ;  /* 0x0005700001007983 */ /* 0x000ea80000100800 */
[----:B------:R-:W3:Y:S04]  /*b630*/  LDL R6, [R1+0x9c] ;  /* 0x00009c0001067983 */ /* 0x000ee80000100800 */
[----:B0-----:R-:W4:Y:S04]  /*b640*/  LDL R138, [R1+0x98] ;  /* 0x00009800018a7983 */ /* 0x001f280000100800 */
[----:B------:R-:W3:Y:S04]  /*b650*/  LDL R3, [R1+0xd8] ;  /* 0x0000d80001037983 */ /* 0x000ee80000100800 */
[----:B------:R-:W4:Y:S04]  /*b660*/  LDL R2, [R1+0xdc] ;  /* 0x0000dc0001027983 */ /* 0x000f280000100800 */
[----:B------:R-:W4:Y:S04]  /*b670*/  LDL R5, [R1+0x58] ;  /* 0x0000580001057983 */ /* 0x000f280000100800 */
[----:B------:R-:W4:Y:S01]  /*b680*/  LDL R4, [R1+0x5c] ;  /* 0x00005c0001047983 */ /* 0x000f220000100800 */
[----:B------:R-:W-:-:S02]  /*b690*/  PRMT R139, RZ, 0x7610, R139 ;  /* 0x00007610ff8b7816 */ /* 0x000fc4000000008b */
[----:B------:R-:W-:Y:S02]  /*b6a0*/  LOP3.LUT R122, R122, 0xffff, RZ, 0xc0, !PT ;  /* 0x0000ffff7a7a7812 */ /* 0x000fe400078ec0ff */
[----:B------:R-:W-:Y:S02]  /*b6b0*/  LOP3.LUT R123, R123, 0xffff, RZ, 0xc0, !PT ;  /* 0x0000ffff7b7b7812 */ /* 0x000fe400078ec0ff */
[----:B------:R-:W-:Y:S01]  /*b6c0*/  LOP3.LUT R124, R124, 0xffff, RZ, 0xc0, !PT ;  /* 0x0000ffff7c7c7812 */ /* 0x000fe200078ec0ff */
[----:B------:R0:W4:Y:S01]  /*b6d0*/  @!P0 LDG.E.U8 R139, desc[UR40][R112.64] ;  /* 0x00000028708b8981 */ /* 0x000122000c1e1100 */
        /* <DEDUP_REMOVED lines=13> */
[----:B------:R-:W-:Y:S02]  /*b7b0*/  PRMT R122, R122, 0x3340, R123 ;  /* 0x000033407a7a7816 */ /* 0x000fe4000000007b */
[----:B0-----:R-:W-:-:S02]  /*b7c0*/  PRMT R112, R124, 0x3340, R125 ;  /* 0x000033407c707816 */ /* 0x001fc4000000007d */
[----:B------:R-:W-:Y:S02]  /*b7d0*/  PRMT R126, R126, 0x3340, R127 ;  /* 0x000033407e7e7816 */ /* 0x000fe4000000007f */
[----:B------:R-:W-:Y:S02]  /*b7e0*/  PRMT R113, R128, 0x3340, R129 ;  /* 0x0000334080717816 */ /* 0x000fe40000000081 */
[----:B------:R-:W-:Y:S02]  /*b7f0*/  PRMT R130, R130, 0x3340, R131 ;  /* 0x0000334082827816 */ /* 0x000fe40000000083 */
[----:B------:R-:W-:Y:S02]  /*b800*/  PRMT R114, R132, 0x3340, R133 ;  /* 0x0000334084727816 */ /* 0x000fe40000000085 */
[----:B------:R-:W-:Y:S02]  /*b810*/  PRMT R134, R134, 0x3340, R135 ;  /* 0x0000334086867816 */ /* 0x000fe40000000087 */
[----:B------:R-:W-:-:S02]  /*b820*/  PRMT R115, R136, 0x3340, R137 ;  /* 0x0000334088737816 */ /* 0x000fc40000000089 */
[----:B------:R-:W-:Y:S02]  /*b830*/  PRMT R112, R122, 0x5410, R112 ;  /* 0x000054107a707816 */ /* 0x000fe40000000070 */
[----:B------:R-:W-:Y:S02]  /*b840*/  PRMT R113, R126, 0x5410, R113 ;  /* 0x000054107e717816 */ /* 0x000fe40000000071 */
[----:B------:R-:W-:Y:S02]  /*b850*/  PRMT R114, R130, 0x5410, R114 ;  /* 0x0000541082727816 */ /* 0x000fe40000000072 */
[----:B------:R-:W-:Y:S02]  /*b860*/  PRMT R115, R134, 0x5410, R115 ;  /* 0x0000541086737816 */ /* 0x000fe40000000073 */
[----:B------:R-:W-:Y:S02]  /*b870*/  PRMT R122, RZ, 0x7610, R122 ;  /* 0x00007610ff7a7816 */ /* 0x000fe4000000007a */
[----:B------:R-:W-:Y:S01]  /*b880*/  PRMT R123, RZ, 0x7610, R123 ;  /* 0x00007610ff7b7816 */ /* 0x000fe2000000007b */
[----:B--2---:R0:W-:Y:S01]  /*b890*/  STS.128 [R0+UR8], R112 ;  /* 0x0000007000007988 */ /* 0x0041e20008000c08 */
[----:B---3--:R-:W-:-:S02]  /*b8a0*/  @!P0 IMAD.MOV.U32 R125, RZ, RZ, R3 ;  /* 0x000000ffff7d8224 */ /* 0x008fc400078e0003 */
[----:B0-----:R-:W-:Y:S02]  /*b8b0*/  @!P0 IMAD.MOV.U32 R112, RZ, RZ, R6 ;  /* 0x000000ffff708224 */ /* 0x001fe400078e0006 */
[----:B----4-:R-:W-:Y:S02]  /*b8c0*/  @!P0 IMAD.MOV.U32 R113, RZ, RZ, R138 ;  /* 0x000000ffff718224 */ /* 0x010fe400078e008a */
[----:B------:R-:W-:Y:S01]  /*b8d0*/  @!P0 IMAD.MOV.U32 R124, RZ, RZ, R2 ;  /* 0x000000ffff7c8224 */ /* 0x000fe200078e0002 */
[----:B------:R-:W-:Y:S02]  /*b8e0*/  PRMT R115, RZ, 0x7610, R115 ;  /* 0x00007610ff737816 */ /* 0x000fe40000000073 */
[----:B------:R0:W2:Y:S04]  /*b8f0*/  @!P0 LDG.E.U8 R122, desc[UR40][R112.64] ;  /* 0x00000028707a8981 */ /* 0x0000a8000c1e1100 */
[----:B------:R-:W3:Y:S01]  /*b900*/  @!P0 LDG.E.U8 R123, desc[UR40][R124.64] ;  /* 0x000000287c7b8981 */ /* 0x000ee2000c1e1100 */
[----:B0-----:R-:W-:-:S02]  /*b910*/  @!P0 IMAD.MOV.U32 R112, RZ, RZ, R4 ;  /* 0x000000ffff708224 */ /* 0x001fc400078e0004 */
[----:B------:R-:W-:-:S05]  /*b920*/  @!P0 IMAD.MOV.U32 R113, RZ, RZ, R5 ;  /* 0x000000ffff718224 */ /* 0x000fca00078e0005 */
[----:B------:R-:W4:Y:S04]  /*b930*/  @!P0 LDG.E.U8 R115, desc[UR40][R112.64] ;  /* 0x0000002870738981 */ /* 0x000f28000c1e1100 */
[----:B------:R-:W-:Y:S04]  /*b940*/  STL [R1+0x650], R139 ;  /* 0x0006508b01007387 */ /* 0x000fe80000100800 */
[----:B------:R-:W4:Y:S04]  /*b950*/  LDL R3, [R1+0x18] ;  /* 0x0000180001037983 */ /* 0x000f280000100800 */
[----:B------:R-:W4:Y:S04]  /*b960*/  LDL R2, [R1+0x1c] ;  /* 0x00001c0001027983 */ /* 0x000f280000100800 */
[----:B---3--:R0:W-:Y:S04]  /*b970*/  STL [R1+0x654], R123 ;  /* 0x0006547b01007387 */ /* 0x0081e80000100800 */
[----:B------:R-:W3:Y:S04]  /*b980*/  LDL.LU R198, [R1+0x10] ;  /* 0x0000100001c67983 */ /* 0x000ee80000300800 */
[----:B------:R-:W3:Y:S04]  /*b990*/  LDL.LU R197, [R1+0x8] ;  /* 0x0000080001c57983 */ /* 0x000ee80000300800 */
[----:B------:R-:W3:Y:S04]  /*b9a0*/  LDL.LU R0, [R1] ;  /* 0x0000000001007983 */ /* 0x000ee80000300800 */
[----:B--2---:R1:W-:Y:S04]  /*b9b0*/  STL [R1+0x658], R122 ;  /* 0x0006587a01007387 */ /* 0x0043e80000100800 */
[----:B----4-:R2:W-:Y:S04]  /*b9c0*/  STL [R1+0x65c], R115 ;  /* 0x00065c7301007387 */ /* 0x0105e80000100800 */
[----:B------:R-:W4:Y:S04]  /*b9d0*/  LDL R138, [R1+0x110] ;  /* 0x00011000018a7983 */ /* 0x000f280000100800 */
[----:B0-----:R-:W3:Y:S01]  /*b9e0*/  LDL R123, [R1+0x114] ;  /* 0x00011400017b7983 */ /* 0x001ee20000100800 */
[----:B------:R-:W-:Y:S01]  /*b9f0*/  PRMT R114, RZ, 0x7610, R114 ;  /* 0x00007610ff727816 */ /* 0x000fe20000000072 */
[----:B------:R-:W-:-:S02]  /*ba00*/  @!P0 IMAD.MOV.U32 R124, RZ, RZ, R2 ;  /* 0x000000ffff7c8224 */ /* 0x000fc400078e0002 */
[----:B------:R-:W-:Y:S01]  /*ba10*/  @!P0 IMAD.MOV.U32 R125, RZ, RZ, R3 ;  /* 0x000000ffff7d8224 */ /* 0x000fe200078e0003 */
[----:B------:R-:W-:Y:S01]  /*ba20*/  PRMT R113, RZ, 0x7610, R113 ;  /* 0x00007610ff717816 */ /* 0x000fe20000000071 */
[----:B-1----:R-:W3:Y:S04]  /*ba30*/  LDL R122, [R1+0xd0] ;  /* 0x0000d000017a7983 */ /* 0x002ee80000100800 */
[----:B------:R0:W3:Y:S01]  /*ba40*/  @!P0 LDG.E.U8 R114, desc[UR40][R124.64] ;  /* 0x000000287c728981 */ /* 0x0000e2000c1e1100 */
[----:B------:R-:W-:Y:S02]  /*ba50*/  PRMT R112, RZ, 0x7610, R112 ;  /* 0x00007610ff707816 */ /* 0x000fe40000000070 */
[----:B------:R-:W-:Y:S01]  /*ba60*/  PRMT R126, RZ, 0x7610, R126 ;  /* 0x00007610ff7e7816 */ /* 0x000fe2000000007e */
[----:B--2---:R-:W2:Y:S01]  /*ba70*/  LDL R115, [R1+0xd4] ;  /* 0x0000d40001737983 */ /* 0x004ea20000100800 */
[----:B------:R-:W-:-:S03]  /*ba80*/  PRMT R127, RZ, 0x7610, R127 ;  /* 0x00007610ff7f7816 */ /* 0x000fc6000000007f */
[----:B------:R-:W2:Y:S01]  /*ba90*/  LDL R6, [R1+0x90] ;  /* 0x0000900001067983 */ /* 0x000ea20000100800 */
[----:B0-----:R-:W-:Y:S02]  /*baa0*/  @!P0 IMAD.MOV.U32 R124, RZ, RZ, R244 ;  /* 0x000000ffff7c8224 */ /* 0x001fe400078e00f4 */
[----:B------:R-:W-:Y:S01]  /*bab0*/  @!P0 IMAD.MOV.U32 R125, RZ, RZ, R243 ;  /* 0x000000ffff7d8224 */ /* 0x000fe200078e00f3 */
[----:B------:R-:W2:Y:S04]  /*bac0*/  LDL R5, [R1+0x94] ;  /* 0x0000940001057983 */ /* 0x000ea80000100800 */
[----:B------:R0:W2:Y:S04]  /*bad0*/  @!P0 LDG.E.U8 R113, desc[UR40][R124.64] ;  /* 0x000000287c718981 */ /* 0x0000a8000c1e1100 */
[----:B------:R-:W2:Y:S04]  /*bae0*/  LDL R4, [R1+0x50] ;  /* 0x0000500001047983 */ /* 0x000ea80000100800 */
[----:B------:R-:W2:Y:S01]  /*baf0*/  LDL R3, [R1+0x54] ;  /* 0x0000540001037983 */ /* 0x000ea20000100800 */
[----:B0-----:R-:W-:-:S02]  /*bb00*/  @!P0 IMAD.MOV.U32 R124, RZ, RZ, R228 ;  /* 0x000000ffff7c8224 */ /* 0x001fc400078e00e4 */
[----:B------:R-:W-:Y:S01]  /*bb10*/  @!P0 IMAD.MOV.U32 R125, RZ, RZ, R227 ;  /* 0x000000ffff7d8224 */ /* 0x000fe200078e00e3 */
[----:B------:R-:W2:Y:S04]  /*bb20*/  LDL R2, [R1+0x14] ;  /* 0x0000140001027983 */ /* 0x000ea80000100800 */
[----:B------:R0:W2:Y:S02]  /*bb30*/  @!P0 LDG.E.U8 R112, desc[UR40][R124.64] ;  /* 0x000000287c708981 */ /* 0x0000a4000c1e1100 */
[----:B0-----:R-:W-:Y:S02]  /*bb40*/  @!P0 IMAD.MOV.U32 R124, RZ, RZ, R212 ;  /* 0x000000ffff7c8224 */ /* 0x001fe400078e00d4 */
[----:B------:R-:W-:-:S05]  /*bb50*/  @!P0 IMAD.MOV.U32 R125, RZ, RZ, R211 ;  /* 0x000000ffff7d8224 */ /* 0x000fca00078e00d3 */
[----:B------:R4:W2:Y:S02]  /*bb60*/  @!P0 LDG.E.U8 R126, desc[UR40][R124.64] ;  /* 0x000000287c7e8981 */ /* 0x0008a4000c1e1100 */
[----:B----4-:R-:W-:Y:S02]  /*bb70*/  @!P0 IMAD.MOV.U32 R125, RZ, RZ, R138 ;  /* 0x000000ffff7d8224 */ /* 0x010fe400078e008a */
[----:B---3--:R-:W-:-:S05]  /*bb80*/  @!P0 IMAD.MOV.U32 R124, RZ, RZ, R123 ;  /* 0x000000ffff7c8224 */ /* 0x008fca00078e007b */
[----:B------:R2:W3:Y:S04]  /*bb90*/  @!P0 LDG.E.U8 R127, desc[UR40][R124.64] ;  /* 0x000000287c7f8981 */ /* 0x0004e8000c1e1100 */
[----:B------:R-:W-:Y:S04]  /*bba0*/  STL [R1+0x660], R114 ;  /* 0x0006607201007387 */ /* 0x000fe80000100800 */
[----:B------:R0:W-:Y:S01]  /*bbb0*/  STL [R1+0x5b0], R244 ;  /* 0x0005b0f401007387 */ /* 0x0001e20000100800 */
[----:B------:R-:W-:Y:S01]  /*bbc0*/  PRMT R128, RZ, 0x7610, R128 ;  /* 0x00007610ff807816 */ /* 0x000fe20000000080 */
[----:B--2---:R-:W-:-:S02]  /*bbd0*/  @!P0 IMAD.MOV.U32 R124, RZ, RZ, R115 ;  /* 0x000000ffff7c8224 */ /* 0x004fc400078e0073 */
[----:B------:R-:W-:Y:S01]  /*bbe0*/  @!P0 IMAD.MOV.U32 R125, RZ, RZ, R122 ;  /* 0x000000ffff7d8224 */ /* 0x000fe200078e007a */
[----:B------:R-:W-:-:S04]  /*bbf0*/  PRMT R129, RZ, 0x7610, R129 ;  /* 0x00007610ff817816 */ /* 0x000fc80000000081 */
[----:B------:R1:W2:Y:S04]  /*bc00*/  @!P0 LDG.E.U8 R128, desc[UR40][R124.64] ;  /* 0x000000287c808981 */ /* 0x0002a8000c1e1100 */
[----:B0-----:R-:W4:Y:S04]  /*bc10*/  LDL.LU R244, [R1+0x28] ;  /* 0x0000280001f47983 */ /* 0x001f280000300800 */
[----:B------:R0:W-:Y:S04]  /*bc20*/  STL [R1+0x5ac], R243 ;  /* 0x0005acf301007387 */ /* 0x0001e80000100800 */
[----:B0-----:R-:W2:Y:S04]  /*bc30*/  LDL.LU R243, [R1+0x20] ;  /* 0x0000200001f37983 */ /* 0x001ea80000300800 */
[----:B------:R-:W-:Y:S04]  /*bc40*/  STL [R1+0x664], R113 ;  /* 0x0006647101007387 */ /* 0x000fe80000100800 */
[----:B------:R0:W-:Y:S01]  /*bc50*/  STL [R1+0x5b8], R228 ;  /* 0x0005b8e401007387 */ /* 0x0001e20000100800 */
[----:B-1----:R-:W-:-:S02]  /*bc60*/  @!P0 IMAD.MOV.U32 R124, RZ, RZ, R5 ;  /* 0x000000ffff7c8224 */ /* 0x002fc400078e0005 */
[----:B------:R-:W-:Y:S01]  /*bc70*/  @!P0 IMAD.MOV.U32 R125, RZ, RZ, R6 ;  /* 0x000000ffff7d8224 */ /* 0x000fe200078e0006 */
[----:B------:R-:W-:-:S04]  /*bc80*/  PRMT R130, RZ, 0x7610, R130 ;  /* 0x00007610ff827816 */ /* 0x000fc80000000082 */
[----:B------:R1:W2:Y:S04]  /*bc90*/  @!P0 LDG.E.U8 R129, desc[UR40][R124.64] ;  /* 0x000000287c818981 */ /* 0x0002a8000c1e1100 */
[----:B0-----:R-:W2:Y:S04]  /*bca0*/  LDL.LU R228, [R1+0x30] ;  /* 0x0000300001e47983 */ /* 0x001ea80000300800 */
[----:B------:R0:W-:Y:S04]  /*bcb0*/  STL [R1+0x5b4], R227 ;  /* 0x0005b4e301007387 */ /* 0x0001e80000100800 */
[----:B0-----:R-:W4:Y:S04]  /*bcc0*/  LDL.LU R227, [R1+0x4] ;  /* 0x0000040001e37983 */ /* 0x001f280000300800 */
[----:B------:R-:W-:Y:S04]  /*bcd0*/  STL [R1+0x668], R112 ;  /* 0x0006687001007387 */ /* 0x000fe80000100800 */
[----:B------:R0:W-:Y:S01]  /*bce0*/  STL [R1+0x5c0], R212 ;  /* 0x0005c0d401007387 */ /* 0x0001e20000100800 */
[----:B-1----:R-:W-:-:S03]  /*bcf0*/  @!P0 IMAD.MOV.U32 R124, RZ, RZ, R3 ;  /* 0x000000ffff7c8224 */ /* 0x002fc600078e0003 */
[----:B0-----:R-:W2:Y:S04]  /*bd00*/  LDL.LU R212, [R1+0x38] ;  /* 0x0000380001d47983 */ /* 0x001ea80000300800 */
[----:B------:R0:W-:Y:S01]  /*bd10*/  STL [R1+0x5bc], R211 ;  /* 0x0005bcd301007387 */ /* 0x0001e20000100800 */
[----:B------:R-:W-:Y:S01]  /*bd20*/  @!P0 IMAD.MOV.U32 R125, RZ, RZ, R4 ;  /* 0x000000ffff7d8224 */ /* 0x000fe200078e0004 */
[----:B------:R-:W-:-:S04]  /*bd30*/  PRMT R131, RZ, 0x7610, R131 ;  /* 0x00007610ff837816 */ /* 0x000fc80000000083 */
[----:B------:R1:W2:Y:S04]  /*bd40*/  @!P0 LDG.E.U8 R130, desc[UR40][R124.64] ;  /* 0x000000287c828981 */ /* 0x0002a8000c1e1100 */
[----:B0-----:R-:W4:Y:S04]  /*bd50*/  LDL.LU R211, [R1+0xc] ;  /* 0x00000c0001d37983 */ /* 0x001f280000300800 */
[----:B------:R-:W-:Y:S01]  /*bd60*/  STL [R1+0x66c], R126 ;  /* 0x00066c7e01007387 */ /* 0x000fe20000100800 */
[----:B-1----:R-:W-:Y:S02]  /*bd70*/  @!P0 IMAD.MOV.U32 R124, RZ, RZ, R2 ;  /* 0x000000ffff7c8224 */ /* 0x002fe400078e0002 */
[----:B------:R-:W-:-:S05]  /*bd80*/  @!P0 IMAD.MOV.U32 R125, RZ, RZ, R198 ;  /* 0x000000ffff7d8224 */ /* 0x000fca00078e00c6 */
[----:B------:R0:W2:Y:S02]  /*bd90*/  @!P0 LDG.E.U8 R131, desc[UR40][R124.64] ;  /* 0x000000287c838981 */ /* 0x0000a4000c1e1100 */
[----:B0-----:R-:W-:Y:S02]  /*bda0*/  @!P0 IMAD.MOV.U32 R124, RZ, RZ, R242 ;  /* 0x000000ffff7c8224 */ /* 0x001fe400078e00f2 */
[----:B------:R-:W-:Y:S01]  /*bdb0*/  @!P0 IMAD.MOV.U32 R125, RZ, RZ, R241 ;  /* 0x000000ffff7d8224 */ /* 0x000fe200078e00f1 */
[----:B---3--:R-:W-:Y:S04]  /*bdc0*/  STL [R1+0x670], R127 ;  /* 0x0006707f01007387 */ /* 0x008fe80000100800 */
[----:B------:R-:W3:Y:S04]  /*bdd0*/  LDL R113, [R1+0x108] ;  /* 0x0001080001717983 */ /* 0x000ee80000100800 */
[----:B------:R-:W4:Y:S04]  /*bde0*/  LDL R112, [R1+0x10c] ;  /* 0x00010c0001707983 */ /* 0x000f280000100800 */
[----:B------:R-:W2:Y:S04]  /*bdf0*/  LDL R6, [R1+0xc8] ;  /* 0x0000c80001067983 */ /* 0x000ea80000100800 */
[----:B------:R-:W2:Y:S04]  /*be00*/  LDL R5, [R1+0xcc] ;  /* 0x0000cc0001057983 */ /* 0x000ea80000100800 */
[----:B------:R-:W2:Y:S04]  /*be10*/  LDL R4, [R1+0x88] ;  /* 0x0000880001047983 */ /* 0x000ea80000100800 */
[----:B------:R-:W2:Y:S04]  /*be20*/  LDL R3, [R1+0x8c] ;  /* 0x00008c0001037983 */ /* 0x000ea80000100800 */
[----:B------:R-:W2:Y:S04]  /*be30*/  LDL R2, [R1+0x4c] ;  /* 0x00004c0001027983 */ /* 0x000ea80000100800 */
[----:B------:R0:W-:Y:S04]  /*be40*/  STL [R1+0x5c4], R198 ;  /* 0x0005c4c601007387 */ /* 0x0001e80000100800 */
[----:B0-----:R-:W2:Y:S04]  /*be50*/  LDL.LU R198, [R1+0x40] ;  /* 0x0000400001c67983 */ /* 0x001ea80000300800 */
[----:B------:R0:W-:Y:S04]  /*be60*/  STL [R1+0x5cc], R242 ;  /* 0x0005ccf201007387 */ /* 0x0001e80000100800 */
[----:B0-----:R-:W2:Y:S04]  /*be70*/  LDL.LU R242, [R1+0x24] ;  /* 0x0000240001f27983 */ /* 0x001ea80000300800 */
[----:B------:R0:W-:Y:S04]  /*be80*/  STL [R1+0x5c8], R241 ;  /* 0x0005c8f101007387 */ /* 0x0001e80000100800 */
[----:B0-----:R-:W2:Y:S01]  /*be90*/  LDL.LU R241, [R1+0x48] ;  /* 0x0000480001f17983 */ /* 0x001ea20000300800 */
[----:B------:R-:W-:-:S02]  /*bea0*/  PRMT R132, RZ, 0x7610, R132 ;  /* 0x00007610ff847816 */ /* 0x000fc40000000084 */
[----:B------:R-:W-:-:S04]  /*beb0*/  PRMT R133, RZ, 0x7610, R133 ;  /* 0x00007610ff857816 */ /* 0x000fc80000000085 */
[----:B------:R0:W2:Y:S01]  /*bec0*/  @!P0 LDG.E.U8 R132, desc[UR40][R124.64] ;  /* 0x000000287c848981 */ /* 0x0000a2000c1e1100 */
[----:B------:R-:W-:Y:S01]  /*bed0*/  PRMT R134, RZ, 0x7610, R134 ;  /* 0x00007610ff867816 */ /* 0x000fe20000000086 */
[----:B0-----:R-:W-:Y:S02]  /*bee0*/  @!P0 IMAD.MOV.U32 R124, RZ, RZ, R226 ;  /* 0x000000ffff7c8224 */ /* 0x001fe400078e00e2 */
[----:B------:R-:W-:-:S05]  /*bef0*/  @!P0 IMAD.MOV.U32 R125, RZ, RZ, R225 ;  /* 0x000000ffff7d8224 */ /* 0x000fca00078e00e1 */
[----:B------:R0:W2:Y:S01]  /*bf00*/  @!P0 LDG.E.U8 R133, desc[UR40][R124.64] ;  /* 0x000000287c858981 */ /* 0x0000a2000c1e1100 */
[----:B------:R-:W-:Y:S01]  /*bf10*/  PRMT R135, RZ, 0x7610, R135 ;  /* 0x00007610ff877816 */ /* 0x000fe20000000087 */
[----:B0-----:R-:W-:Y:S02]  /*bf20*/  @!P0 IMAD.MOV.U32 R124, RZ, RZ, R210 ;  /* 0x000000ffff7c8224 */ /* 0x001fe400078e00d2 */
[----:B------:R-:W-:-:S05]  /*bf30*/  @!P0 IMAD.MOV.U32 R125, RZ, RZ, R209 ;  /* 0x000000ffff7d8224 */ /* 0x000fca00078e00d1 */
[----:B------:R3:W2:Y:S01]  /*bf40*/  @!P0 LDG.E.U8 R134, desc[UR40][R124.64] ;  /* 0x000000287c868981 */ /* 0x0006a2000c1e1100 */
[----:B------:R-:W-:Y:S02]  /*bf50*/  PRMT R136, RZ, 0x7610, R136 ;  /* 0x00007610ff887816 */ /* 0x000fe40000000088 */
[----:B------:R-:W-:Y:S01]  /*bf60*/  PRMT R137, RZ, 0x7610, R137 ;  /* 0x00007610ff897816 */ /* 0x000fe20000000089 */
[----:B------:R0:W-:Y:S01]  /*bf70*/  STL [R1+0x5d4], R226 ;  /* 0x0005d4e201007387 */ /* 0x0001e20000100800 */
[----:B------:R-:W-:-:S03]  /*bf80*/  PRMT R140, RZ, 0x7610, R140 ;  /* 0x00007610ff8c7816 */ /* 0x000fc6000000008c */
[----:B0-----:R-:W2:Y:S04]  /*bf90*/  LDL.LU R226, [R1+0x34] ;  /* 0x0000340001e27983 */ /* 0x001ea80000300800 */
[----:B------:R0:W-:Y:S01]  /*bfa0*/  STL [R1+0x5d0], R225 ;  /* 0x0005d0e101007387 */ /* 0x0001e20000100800 */
[----:B------:R-:W-:-:S03]  /*bfb0*/  PRMT R141, RZ, 0x7610, R141 ;  /* 0x00007610ff8d7816 */ /* 0x000fc6000000008d */
[----:B0-----:R-:W2:Y:S04]  /*bfc0*/  LDL.LU R225, [R1+0x2c] ;  /* 0x00002c0001e17983 */ /* 0x001ea80000300800 */
[----:B------:R0:W-:Y:S04]  /*bfd0*/  STL [R1+0x5dc], R210 ;  /* 0x0005dcd201007387 */ /* 0x0001e80000100800 */
[----:B0-----:R-:W2:Y:S04]  /*bfe0*/  LDL.LU R210, [R1+0x3c] ;  /* 0x00003c0001d27983 */ /* 0x001ea80000300800 */
[----:B------:R0:W-:Y:S04]  /*bff0*/  STL [R1+0x5d8], R209 ;  /* 0x0005d8d101007387 */ /* 0x0001e80000100800 */
[----:B0-----:R-:W2:Y:S01]  /*c000*/  LDL.LU R209, [R1+0x60] ;  /* 0x0000600001d17983 */ /* 0x001ea20000300800 */
[----:B---3--:R-:W-:-:S02]  /*c010*/  @!P0 IMAD.MOV.U32 R125, RZ, RZ, R113 ;  /* 0x000000ffff7d8224 */ /* 0x008fc400078e0071 */
[----:B----4-:R-:W-:-:S05]  /*c020*/  @!P0 IMAD.MOV.U32 R124, RZ, RZ, R112 ;  /* 0x000000ffff7c8224 */ /* 0x010fca00078e0070 */
[----:B------:R2:W3:Y:S02]  /*c030*/  @!P0 LDG.E.U8 R135, desc[UR40][R124.64] ;  /* 0x000000287c878981 */ /* 0x0004e4000c1e1100 */
[----:B--2---:R-:W-:Y:S02]  /*c040*/  @!P0 IMAD.MOV.U32 R124, RZ, RZ, R5 ;  /* 0x000000ffff7c8224 */ /* 0x004fe400078e0005 */
[----:B------:R-:W-:Y:S01]  /*c050*/  @!P0 IMAD.MOV.U32 R125, RZ, RZ, R6 ;  /* 0x000000ffff7d8224 */ /* 0x000fe200078e0006 */
[----:B------:R-:W2:Y:S04]  /*c060*/  LDL R5, [R1+0x104] ;  /* 0x0001040001057983 */ /* 0x000ea80000100800 */
[----:B------:R0:W4:Y:S04]  /*c070*/  @!P0 LDG.E.U8 R136, desc[UR40][R124.64] ;  /* 0x000000287c888981 */ /* 0x000128000c1e1100 */
[----:B------:R-:W3:Y:S01]  /*c080*/  LDL R6, [R1+0x100] ;  /* 0x0001000001067983 */ /* 0x000ee20000100800 */
[----:B0-----:R-:W-:-:S02]  /*c090*/  @!P0 IMAD.MOV.U32 R124, RZ, RZ, R3 ;  /* 0x000000ffff7c8224 */ /* 0x001fc400078e0003 */
[----:B------:R-:W-:Y:S01]  /*c0a0*/  @!P0 IMAD.MOV.U32 R125, RZ, RZ, R4 ;  /* 0x000000ffff7d8224 */ /* 0x000fe200078e0004 */
[----:B------:R-:W4:Y:S04]  /*c0b0*/  LDL R3, [R1+0xc4] ;  /* 0x0000c40001037983 */ /* 0x000f280000100800 */
[----:B------:R0:W4:Y:S04]  /*c0c0*/  @!P0 LDG.E.U8 R137, desc[UR40][R124.64] ;  /* 0x000000287c898981 */ /* 0x000128000c1e1100 */
[----:B------:R-:W4:Y:S01]  /*c0d0*/  LDL R4, [R1+0xc0] ;  /* 0x0000c00001047983 */ /* 0x000f220000100800 */
[----:B0-----:R-:W-:-:S03]  /*c0e0*/  @!P0 IMAD.MOV.U32 R124, RZ, RZ, R2 ;  /* 0x000000ffff7c8224 */ /* 0x001fc600078e0002 */
[----:B------:R-:W4:Y:S01]  /*c0f0*/  LDL R2, [R1+0x84] ;  /* 0x0000840001027983 */ /* 0x000f220000100800 */
[----:B------:R-:W-:-:S03]  /*c100*/  @!P0 IMAD.MOV.U32 R125, RZ, RZ, R241 ;  /* 0x000000ffff7d8224 */ /* 0x000fc600078e00f1 */
[----:B------:R0:W-:Y:S04]  /*c110*/  STL [R1+0x5e0], R241 ;  /* 0x0005e0f101007387 */ /* 0x0001e80000100800 */
[----:B------:R1:W4:Y:S04]  /*c120*/  @!P0 LDG.E.U8 R140, desc[UR40][R124.64] ;  /* 0x000000287c8c8981 */ /* 0x000328000c1e1100 */
[----:B0-----:R-:W4:Y:S01]  /*c130*/  LDL.LU R241, [R1+0x68] ;  /* 0x0000680001f17983 */ /* 0x001f220000300800 */
[----:B-1----:R-:W-:Y:S02]  /*c140*/  @!P0 IMAD.MOV.U32 R124, RZ, RZ, R211 ;  /* 0x000000ffff7c8224 */ /* 0x002fe400078e00d3 */
[----:B------:R-:W-:Y:S01]  /*c150*/  @!P0 IMAD.MOV.U32 R125, RZ, RZ, R197 ;  /* 0x000000ffff7d8224 */ /* 0x000fe200078e00c5 */
[----:B------:R0:W-:Y:S04]  /*c160*/  STL [R1+0x5e8], R211 ;  /* 0x0005e8d301007387 */ /* 0x0001e80000100800 */
[----:B------:R1:W4:Y:S04]  /*c170*/  @!P0 LDG.E.U8 R141, desc[UR40][R124.64] ;  /* 0x000000287c8d8981 */ /* 0x000328000c1e1100 */
[----:B0-----:R-:W4:Y:S04]  /*c180*/  LDL.LU R211, [R1+0x70] ;  /* 0x0000700001d37983 */ /* 0x001f280000300800 */
[----:B------:R0:W-:Y:S01]  /*c190*/  STL [R1+0x5e4], R197 ;  /* 0x0005e4c501007387 */ /* 0x0001e20000100800 */
[----:B-1----:R-:W-:-:S03]  /*c1a0*/  @!P0 IMAD.MOV.U32 R124, RZ, RZ, R240 ;  /* 0x000000ffff7c8224 */ /* 0x002fc600078e00f0 */
[----:B0-----:R-:W4:Y:S04]  /*c1b0*/  LDL.LU R197, [R1+0x44] ;  /* 0x0000440001c57983 */ /* 0x001f280000300800 */
[----:B------:R0:W-:Y:S04]  /*c1c0*/  STL [R1+0x5f0], R240 ;  /* 0x0005f0f001007387 */ /* 0x0001e80000100800 */
[----:B0-----:R-:W4:Y:S01]  /*c1d0*/  LDL.LU R240, [R1+0x80] ;  /* 0x0000800001f07983 */ /* 0x001f220000300800 */
[----:B------:R-:W-:Y:S01]  /*c1e0*/  PRMT R142, RZ, 0x7610, R142 ;  /* 0x00007610ff8e7816 */ /* 0x000fe2000000008e */
[----:B------:R-:W-:Y:S01]  /*c1f0*/  @!P0 IMAD.MOV.U32 R125, RZ, RZ, R239 ;  /* 0x000000ffff7d8224 */ /* 0x000fe200078e00ef */
[----:B------:R-:W-:-:S04]  /*c200*/  PRMT R143, RZ, 0x7610, R143 ;  /* 0x00007610ff8f7816 */ /* 0x000fc8000000008f */
[----:B------:R0:W4:Y:S01]  /*c210*/  @!P0 LDG.E.U8 R142, desc[UR40][R124.64] ;  /* 0x000000287c8e8981 */ /* 0x000122000c1e1100 */
[----:B------:R-:W-:Y:S01]  /*c220*/  PRMT R144, RZ, 0x7610, R144 ;  /* 0x00007610ff907816 */ /* 0x000fe20000000090 */
[----:B0-----:R-:W-:Y:S02]  /*c230*/  @!P0 IMAD.MOV.U32 R124, RZ, RZ, R224 ;  /* 0x000000ffff7c8224 */ /* 0x001fe400078e00e0 */
[----:B------:R-:W-:-:S05]  /*c240*/  @!P0 IMAD.MOV.U32 R125, RZ, RZ, R223 ;  /* 0x000000ffff7d8224 */ /* 0x000fca00078e00df */
[----:B------:R0:W4:Y:S01]  /*c250*/  @!P0 LDG.E.U8 R143, desc[UR40][R124.64] ;  /* 0x000000287c8f8981 */ /* 0x000122000c1e1100 */
[----:B------:R-:W-:Y:S01]  /*c260*/  PRMT R145, RZ, 0x7610, R145 ;  /* 0x00007610ff917816 */ /* 0x000fe20000000091 */
[----:B0-----:R-:W-:Y:S02]  /*c270*/  @!P0 IMAD.MOV.U32 R124, RZ, RZ, R208 ;  /* 0x000000ffff7c8224 */ /* 0x001fe400078e00d0 */
[----:B------:R-:W-:-:S05]  /*c280*/  @!P0 IMAD.MOV.U32 R125, RZ, RZ, R207 ;  /* 0x000000ffff7d8224 */ /* 0x000fca00078e00cf */
[----:B------:R2:W4:Y:S01]  /*c290*/  @!P0 LDG.E.U8 R144, desc[UR40][R124.64] ;  /* 0x000000287c908981 */ /* 0x000522000c1e1100 */
[----:B------:R-:W-:Y:S02]  /*c2a0*/  PRMT R146, RZ, 0x7610, R146 ;  /* 0x00007610ff927816 */ /* 0x000fe40000000092 */
[----:B------:R-:W-:Y:S01]  /*c2b0*/  PRMT R147, RZ, 0x7610, R147 ;  /* 0x00007610ff937816 */ /* 0x000fe20000000093 */
[----:B------:R0:W-:Y:S01]  /*c2c0*/  STL [R1+0x5ec], R239 ;  /* 0x0005ecef01007387 */ /* 0x0001e20000100800 */
[----:B------:R-:W-:-:S03]  /*c2d0*/  PRMT R148, RZ, 0x7610, R148 ;  /* 0x00007610ff947816 */ /* 0x000fc60000000094 */
[----:B0-----:R-:W4:Y:S04]  /*c2e0*/  LDL.LU R239, [R1+0x78] ;  /* 0x0000780001ef7983 */ /* 0x001f280000300800 */
[----:B------:R0:W-:Y:S01]  /*c2f0*/  STL [R1+0x5f8], R224 ;  /* 0x0005f8e001007387 */ /* 0x0001e20000100800 */
[----:B------:R-:W-:-:S03]  /*c300*/  PRMT R149, RZ, 0x7610, R149 ;  /* 0x00007610ff957816 */ /* 0x000fc60000000095 */
[----:B0-----:R-:W4:Y:S04]  /*c310*/  LDL.LU R224, [R1+0x6c] ;  /* 0x00006c0001e07983 */ /* 0x001f280000300800 */
[----:B------:R0:W-:Y:S04]  /*c320*/  STL [R1+0x5f4], R223 ;  /* 0x0005f4df01007387 */ /* 0x0001e80000100800 */
[----:B0-----:R-:W4:Y:S04]  /*c330*/  LDL.LU R223, [R1+0x64] ;  /* 0x0000640001df7983 */ /* 0x001f280000300800 */
[----:B------:R0:W-:Y:S04]  /*c340*/  STL [R1+0x600], R208 ;  /* 0x000600d001007387 */ /* 0x0001e80000100800 */
[----:B0-----:R-:W4:Y:S04]  /*c350*/  LDL.LU R208, [R1+0xa0] ;  /* 0x0000a00001d07983 */ /* 0x001f280000300800 */
[----:B------:R0:W-:Y:S01]  /*c360*/  STL [R1+0x5fc], R207 ;  /* 0x0005fccf01007387 */ /* 0x0001e20000100800 */
[----:B------:R-:W-:-:S03]  /*c370*/  PRMT R150, RZ, 0x7610, R150 ;  /* 0x00007610ff967816 */ /* 0x000fc60000000096 */
[----:B0-----:R-:W4:Y:S01]  /*c380*/  LDL.LU R207, [R1+0x74] ;  /* 0x0000740001cf7983 */ /* 0x001f220000300800 */
[----:B--2---:R-:W-:Y:S02]  /*c390*/  @!P0 IMAD.MOV.U32 R124, RZ, RZ, R5 ;  /* 0x000000ffff7c8224 */ /* 0x004fe400078e0005 */
[----:B---3--:R-:W-:-:S05]  /*c3a0*/  @!P0 IMAD.MOV.U32 R125, RZ, RZ, R6 ;  /* 0x000000ffff7d8224 */ /* 0x008fca00078e0006 */
[----:B------:R4:W2:Y:S02]  /*c3b0*/  @!P0 LDG.E.U8 R145, desc[UR40][R124.64] ;  /* 0x000000287c918981 */ /* 0x0008a4000c1e1100 */
[----:B----4-:R-:W-:Y:S02]  /*c3c0*/  @!P0 IMAD.MOV.U32 R124, RZ, RZ, R3 ;  /* 0x000000ffff7c8224 */ /* 0x010fe400078e0003 */
[----:B------:R-:W-:Y:S01]  /*c3d0*/  @!P0 IMAD.MOV.U32 R125, RZ, RZ, R4 ;  /* 0x000000ffff7d8224 */ /* 0x000fe200078e0004 */
[----:B------:R-:W3:Y:S04]  /*c3e0*/  LDL R3, [R1+0xfc] ;  /* 0x0000fc0001037983 */ /* 0x000ee80000100800 */
[----:B------:R0:W4:Y:S04]  /*c3f0*/  @!P0 LDG.E.U8 R146, desc[UR40][R124.64] ;  /* 0x000000287c928981 */ /* 0x000128000c1e1100 */
[----:B------:R-:W2:Y:S01]  /*c400*/  LDL R4, [R1+0xf8] ;  /* 0x0000f80001047983 */ /* 0x000ea20000100800 */
[----:B0-----:R-:W-:-:S03]  /*c410*/  @!P0 IMAD.MOV.U32 R124, RZ, RZ, R2 ;  /* 0x000000ffff7c8224 */ /* 0x001fc600078e0002 */
[----:B------:R-:W4:Y:S01]  /*c420*/  LDL R2, [R1+0xf4] ;  /* 0x0000f40001027983 */ /* 0x000f220000100800 */
[----:B------:R-:W-:-:S05]  /*c430*/  @!P0 IMAD.MOV.U32 R125, RZ, RZ, R240 ;  /* 0x000000ffff7d8224 */ /* 0x000fca00078e00f0 */
[----:B------:R0:W4:Y:S04]  /*c440*/  @!P0 LDG.E.U8 R147, desc[UR40][R124.64] ;  /* 0x000000287c938981 */ /* 0x000128000c1e1100 */
[----:B------:R1:W-:Y:S01]  /*c450*/  STL [R1+0x604], R240 ;  /* 0x000604f001007387 */ /* 0x0003e20000100800 */
[----:B0-----:R-:W-:Y:S02]  /*c460*/  @!P0 IMAD.MOV.U32 R124, RZ, RZ, R197 ;  /* 0x000000ffff7c8224 */ /* 0x001fe400078e00c5 */
[----:B------:R-:W-:Y:S01]  /*c470*/  @!P0 IMAD.MOV.U32 R125, RZ, RZ, R198 ;  /* 0x000000ffff7d8224 */ /* 0x000fe200078e00c6 */
[----:B-1----:R-:W4:Y:S04]  /*c480*/  LDL.LU R240, [R1+0x7c] ;  /* 0x00007c0001f07983 */ /* 0x002f280000300800 */
[----:B------:R0:W4:Y:S04]  /*c490*/  @!P0 LDG.E.U8 R148, desc[UR40][R124.64] ;  /* 0x000000287c948981 */ /* 0x000128000c1e1100 */
[----:B------:R1:W-:Y:S01]  /*c4a0*/  STL [R1+0x60c], R197 ;  /* 0x00060cc501007387 */ /* 0x0003e20000100800 */
[----:B0-----:R-:W-:-:S02]  /*c4b0*/  @!P0 IMAD.MOV.U32 R124, RZ, RZ, R227 ;  /* 0x000000ffff7c8224 */ /* 0x001fc400078e00e3 */
[----:B------:R-:W-:Y:S01]  /*c4c0*/  @!P0 IMAD.MOV.U32 R125, RZ, RZ, R0 ;  /* 0x000000ffff7d8224 */ /* 0x000fe200078e0000 */
[----:B-1----:R-:W4:Y:S04]  /*c4d0*/  LDL.LU R197, [R1+0xb0] ;  /* 0x0000b00001c57983 */ /* 0x002f280000300800 */
[----:B------:R0:W-:Y:S04]  /*c4e0*/  STL [R1+0x608], R198 ;  /* 0x000608c601007387 */ /* 0x0001e80000100800 */
[----:B------:R1:W4:Y:S04]  /*c4f0*/  @!P0 LDG.E.U8 R149, desc[UR40][R124.64] ;  /* 0x000000287c958981 */ /* 0x000328000c1e1100 */
[----:B0-----:R-:W4:Y:S04]  /*c500*/  LDL.LU R198, [R1+0xa8] ;  /* 0x0000a80001c67983 */ /* 0x001f280000300800 */
[----:B------:R0:W-:Y:S01]  /*c510*/  STL [R1+0x614], R227 ;  /* 0x000614e301007387 */ /* 0x0001e20000100800 */
[----:B-1----:R-:W-:-:S02]  /*c520*/  @!P0 IMAD.MOV.U32 R124, RZ, RZ, R238 ;  /* 0x000000ffff7c8224 */ /* 0x002fc400078e00ee */
[----:B------:R-:W-:-:S05]  /*c530*/  @!P0 IMAD.MOV.U32 R125, RZ, RZ, R237 ;  /* 0x000000ffff7d8224 */ /* 0x000fca00078e00ed */
[----:B------:R1:W4:Y:S04]  /*c540*/  @!P0 LDG.E.U8 R150, desc[UR40][R124.64] ;  /* 0x000000287c968981 */ /* 0x000328000c1e1100 */
[----:B0-----:R-:W4:Y:S04]  /*c550*/  LDL.LU R227, [R1+0xa4] ;  /* 0x0000a40001e37983 */ /* 0x001f280000300800 */
[----:B------:R0:W-:Y:S01]  /*c560*/  STL [R1+0x610], R0 ;  /* 0x0006100001007387 */ /* 0x0001e20000100800 */
[----:B-1----:R-:W-:-:S03]  /*c570*/  @!P0 IMAD.MOV.U32 R124, RZ, RZ, R222 ;  /* 0x000000ffff7c8224 */ /* 0x002fc600078e00de */
[----:B0-----:R-:W4:Y:S04]  /*c580*/  LDL.LU R0, [R1+0xb8] ;  /* 0x0000b80001007983 */ /* 0x001f280000300800 */
[----:B------:R0:W-:Y:S04]  /*c590*/  STL [R1+0x61c], R238 ;  /* 0x00061cee01007387 */ /* 0x0001e80000100800 */
[----:B0-----:R-:W4:Y:S04]  /*c5a0*/  LDL.LU R238, [R1+0xb4] ;  /* 0x0000b40001ee7983 */ /* 0x001f280000300800 */
[----:B------:R0:W-:Y:S04]  /*c5b0*/  STL [R1+0x618], R237 ;  /* 0x000618ed01007387 */ /* 0x0001e80000100800 */
[----:B0-----:R-:W4:Y:S04]  /*c5c0*/  LDL.LU R237, [R1+0xac] ;  /* 0x0000ac0001ed7983 */ /* 0x001f280000300800 */
[----:B------:R0:W-:Y:S04]  /*c5d0*/  STL [R1+0x624], R222 ;  /* 0x000624de01007387 */ /* 0x0001e80000100800 */
[----:B0-----:R-:W4:Y:S01]  /*c5e0*/  LDL.LU R222, [R1+0xbc] ;  /* 0x0000bc0001de7983 */ /* 0x001f220000300800 */
[----:B------:R-:W-:Y:S01]  /*c5f0*/  PRMT R151, RZ, 0x7610, R151 ;  /* 0x00007610ff977816 */ /* 0x000fe20000000097 */
[----:B------:R-:W-:Y:S01]  /*c600*/  @!P0 IMAD.MOV.U32 R125, RZ, RZ, R221 ;  /* 0x000000ffff7d8224 */ /* 0x000fe200078e00dd */
[----:B------:R-:W-:Y:S01]  /*c610*/  PRMT R152, RZ, 0x7610, R152 ;  /* 0x00007610ff987816 */ /* 0x000fe20000000098 */
[----:B------:R0:W-:Y:S04]  /*c620*/  STL [R1+0x620], R221 ;  /* 0x000620dd01007387 */ /* 0x0001e80000100800 */
[----:B------:R1:W4:Y:S01]  /*c630*/  @!P0 LDG.E.U8 R151, desc[UR40][R124.64] ;  /* 0x000000287c978981 */ /* 0x000322000c1e1100 */
[----:B------:R-:W-:-:S03]  /*c640*/  PRMT R153, RZ, 0x7610, R153 ;  /* 0x00007610ff997816 */ /* 0x000fc60000000099 */
[----:B0-----:R-:W4:Y:S01]  /*c650*/  LDL.LU R221, [R1+0xe0] ;  /* 0x0000e00001dd7983 */ /* 0x001f220000300800 */
[----:B-1----:R-:W-:-:S03]  /*c660*/  @!P0 IMAD.MOV.U32 R124, RZ, RZ, R206 ;  /* 0x000000ffff7c8224 */ /* 0x002fc600078e00ce */
[----:B------:R0:W-:Y:S01]  /*c670*/  STL [R1+0x62c], R206 ;  /* 0x00062cce01007387 */ /* 0x0001e20000100800 */
[----:B------:R-:W-:-:S05]  /*c680*/  @!P0 IMAD.MOV.U32 R125, RZ, RZ, R205 ;  /* 0x000000ffff7d8224 */ /* 0x000fca00078e00cd */
[----:B------:R3:W4:Y:S04]  /*c690*/  @!P0 LDG.E.U8 R152, desc[UR40][R124.64] ;  /* 0x000000287c988981 */ /* 0x000728000c1e1100 */
[----:B0-----:R-:W4:Y:S04]  /*c6a0*/  LDL.LU R206, [R1+0xf0] ;  /* 0x0000f00001ce7983 */ /* 0x001f280000300800 */
[----:B------:R0:W-:Y:S04]  /*c6b0*/  STL [R1+0x628], R205 ;  /* 0x000628cd01007387 */ /* 0x0001e80000100800 */
[----:B0-----:R-:W4:Y:S01]  /*c6c0*/  LDL.LU R205, [R1+0xe8] ;  /* 0x0000e80001cd7983 */ /* 0x001f220000300800 */
[----:B---3--:R-:W-:-:S02]  /*c6d0*/  @!P0 IMAD.MOV.U32 R124, RZ, RZ, R3 ;  /* 0x000000ffff7c8224 */ /* 0x008fc400078e0003 */
[----:B--2---:R-:W-:-:S05]  /*c6e0*/  @!P0 IMAD.MOV.U32 R125, RZ, RZ, R4 ;  /* 0x000000ffff7d8224 */ /* 0x004fca00078e0004 */
[----:B------:R4:W2:Y:S02]  /*c6f0*/  @!P0 LDG.E.U8 R153, desc[UR40][R124.64] ;  /* 0x000000287c998981 */ /* 0x0008a4000c1e1100 */
[----:B----4-:R-:W-:Y:S02]  /*c700*/  @!P0 IMAD.MOV.U32 R125, RZ, RZ, R0 ;  /* 0x000000ffff7d8224 */ /* 0x010fe400078e0000 */
[----:B------:R-:W-:Y:S01]  /*c710*/  @!P0 IMAD.MOV.U32 R124, RZ, RZ, R222 ;  /* 0x000000ffff7c8224 */ /* 0x000fe200078e00de */
[----:B------:R0:W-:Y:S04]  /*c720*/  STL [R1+0x634], R222 ;  /* 0x000634de01007387 */ /* 0x0001e80000100800 */
[----:B0-----:R-:W3:Y:S04]  /*c730*/  LDL.LU R222, [R1+0xec] ;  /* 0x0000ec0001de7983 */ /* 0x001ee80000300800 */
[----:B------:R0:W-:Y:S04]  /*c740*/  STL [R1+0x630], R0 ;  /* 0x0006300001007387 */ /* 0x0001e80000100800 */
[----:B0-----:R-:W4:Y:S01]  /*c750*/  LDL.LU R0, [R1+0xe4] ;  /* 0x0000e40001007983 */ /* 0x001f220000300800 */
        /* <DEDUP_REMOVED lines=24> */
[----:B------:R-:W-:Y:S01]  /*c8e0*/  LOP3.LUT R14, R14, 0xffff, RZ, 0xc0, !PT ;  /* 0x0000ffff0e0e7812 */ /* 0x000fe200078ec0ff */
[----:B0-----:R-:W-:Y:S02]  /*c8f0*/  @!P0 IMAD.MOV.U32 R124, RZ, RZ, R204 ;  /* 0x000000ffff7c8224 */ /* 0x001fe400078e00cc */
[----:B------:R-:W-:Y:S01]  /*c900*/  @!P0 IMAD.MOV.U32 R125, RZ, RZ, R203 ;  /* 0x000000ffff7d8224 */ /* 0x000fe200078e00cb */
[----:B------:R-:W-:-:S04]  /*c910*/  LOP3.LUT R104, R104, 0xffff, RZ, 0xc0, !PT ;  /* 0x0000ffff68687812 */ /* 0x000fc800078ec0ff */
[----:B------:R0:W2:Y:S01]  /*c920*/  @!P0 LDG.E.U8 R162, desc[UR40][R124.64] ;  /* 0x000000287ca28981 */ /* 0x0000a2000c1e1100 */
[----:B------:R-:W-:Y:S02]  /*c930*/  LOP3.LUT R15, R15, 0xffff, RZ, 0xc0, !PT ;  /* 0x0000ffff0f0f7812 */ /* 0x000fe400078ec0ff */
[----:B------:R-:W-:Y:S02]  /*c940*/  LOP3.LUT R97, R97, 0xffff, RZ, 0xc0, !PT ;  /* 0x0000ffff61617812 */ /* 0x000fe400078ec0ff */
[----:B------:R-:W-:Y:S01]  /*c950*/  PRMT R166, RZ, 0x7610, R166 ;  /* 0x00007610ffa67816 */ /* 0x000fe200000000a6 */
[----:B0-----:R-:W-:Y:S02]  /*c960*/  @!P0 IMAD.MOV.U32 R124, RZ, RZ, R2 ;  /* 0x000000ffff7c8224 */ /* 0x001fe400078e0002 */
[----:B------:R-:W-:Y:S01]  /*c970*/  @!P0 IMAD.MOV.U32 R125, RZ, RZ, R206 ;  /* 0x000000ffff7d8224 */ /* 0x000fe200078e00ce */
[----:B------:R-:W-:Y:S01]  /*c980*/  PRMT R4, R14, 0x3340, R104 ;  /* 0x000033400e047816 */ /* 0x000fe20000000068 */
[----:B------:R-:W-:Y:S01]  /*c990*/  @!P0 IMAD.MOV.U32 R14, RZ, RZ, R200 ;  /* 0x000000ffff0e8224 */ /* 0x000fe200078e00c8 */
[----:B------:R-:W-:-:S02]  /*c9a0*/  LOP3.LUT R16, R16, 0xffff, RZ, 0xc0, !PT ;  /* 0x0000ffff10107812 */ /* 0x000fc400078ec0ff */
[----:B------:R0:W2:Y:S01]  /*c9b0*/  @!P0 LDG.E.U8 R164, desc[UR40][R124.64] ;  /* 0x000000287ca48981 */ /* 0x0000a2000c1e1100 */
[----:B------:R-:W-:Y:S02]  /*c9c0*/  LOP3.LUT R103, R103, 0xffff, RZ, 0xc0, !PT ;  /* 0x0000ffff67677812 */ /* 0x000fe400078ec0ff */
[----:B------:R-:W-:Y:S01]  /*c9d0*/  PRMT R2, R15, 0x3340, R97 ;  /* 0x000033400f027816 */ /* 0x000fe20000000061 */
[----:B------:R-:W-:Y:S01]  /*c9e0*/  @!P0 IMAD.MOV.U32 R15, RZ, RZ, R199 ;  /* 0x000000ffff0f8224 */ /* 0x000fe200078e00c7 */
[----:B------:R-:W-:Y:S02]  /*c9f0*/  PRMT R104, RZ, 0x7610, R104 ;  /* 0x00007610ff687816 */ /* 0x000fe40000000068 */
[----:B------:R-:W-:Y:S02]  /*ca00*/  LOP3.LUT R17, R17, 0xffff, RZ, 0xc0, !PT ;  /* 0x0000ffff11117812 */ /* 0x000fe400078ec0ff */
[----:B------:R-:W-:Y:S01]  /*ca10*/  LOP3.LUT R96, R96, 0xffff, RZ, 0xc0, !PT ;  /* 0x0000ffff60607812 */ /* 0x000fe200078ec0ff */
[----:B0-----:R-:W-:Y:S01]  /*ca20*/  @!P0 IMAD.MOV.U32 R124, RZ, RZ, R238 ;  /* 0x000000ffff7c8224 */ /* 0x001fe200078e00ee */
[----:B------:R-:W-:Y:S01]  /*ca30*/  LOP3.LUT R13, R13, 0xffff, RZ, 0xc0, !PT ;  /* 0x0000ffff0d0d7812 */ /* 0x000fe200078ec0ff */
[----:B------:R-:W-:Y:S01]  /*ca40*/  @!P0 IMAD.MOV.U32 R125, RZ, RZ, R197 ;  /* 0x000000ffff7d8224 */ /* 0x000fe200078e00c5 */
[----:B------:R-:W-:Y:S01]  /*ca50*/  LOP3.LUT R98, R98, 0xffff, RZ, 0xc0, !PT ;  /* 0x0000ffff62627812 */ /* 0x000fe200078ec0ff */
[----:B------:R0:W2:Y:S01]  /*ca60*/  @!P0 LDG.E.U8 R104, desc[UR40][R14.64] ;  /* 0x000000280e688981 */ /* 0x0000a2000c1e1100 */
[----:B------:R-:W-:Y:S01]  /*ca70*/  PRMT R3, R16, 0x3340, R103 ;  /* 0x0000334010037816 */ /* 0x000fe20000000067 */
[----:B------:R-:W-:Y:S01]  /*ca80*/  @!P0 IMAD.MOV.U32 R16, RZ, RZ, R232 ;  /* 0x000000ffff108224 */ /* 0x000fe200078e00e8 */
[----:B------:R-:W-:Y:S01]  /*ca90*/  PRMT R168, RZ, 0x7610, R168 ;  /* 0x00007610ffa87816 */ /* 0x000fe200000000a8 */
[----:B------:R1:W2:Y:S01]  /*caa0*/  @!P0 LDG.E.U8 R166, desc[UR40][R124.64] ;  /* 0x000000287ca68981 */ /* 0x0002a2000c1e1100 */
[----:B------:R-:W-:Y:S01]  /*cab0*/  PRMT R139, R17, 0x3340, R96 ;  /* 0x00003340118b7816 */ /* 0x000fe20000000060 */
[----:B------:R-:W-:Y:S01]  /*cac0*/  @!P0 IMAD.MOV.U32 R17, RZ, RZ, R231 ;  /* 0x000000ffff118224 */ /* 0x000fe200078e00e7 */
[----:B------:R-:W-:-:S02]  /*cad0*/  PRMT R103, RZ, 0x7610, R103 ;  /* 0x00007610ff677816 */ /* 0x000fc40000000067 */
[--C-:B------:R-:W-:Y:S01]  /*cae0*/  PRMT R5, R13, 0x3340, R98.reuse ;  /* 0x000033400d057816 */ /* 0x100fe20000000062 */
[----:B0-----:R-:W-:Y:S01]  /*caf0*/  @!P0 IMAD.MOV.U32 R15, RZ, RZ, R221 ;  /* 0x000000ffff0f8224 */ /* 0x001fe200078e00dd */
[----:B------:R-:W-:Y:S02]  /*cb00*/  PRMT R98, RZ, 0x7610, R98 ;  /* 0x00007610ff627816 */ /* 0x000fe40000000062 */
[----:B------:R-:W-:Y:S01]  /*cb10*/  LOP3.LUT R10, R10, 0xffff, RZ, 0xc0, !PT ;  /* 0x0000ffff0a0a7812 */ /* 0x000fe200078ec0ff */
[----:B-1----:R-:W-:Y:S01]  /*cb20*/  @!P0 IMAD.MOV.U32 R124, RZ, RZ, R207 ;  /* 0x000000ffff7c8224 */ /* 0x002fe200078e00cf */
[----:B------:R-:W-:Y:S01]  /*cb30*/  LOP3.LUT R106, R106, 0xffff, RZ, 0xc0, !PT ;  /* 0x0000ffff6a6a7812 */ /* 0x000fe200078ec0ff */
[----:B------:R-:W-:Y:S01]  /*cb40*/  @!P0 IMAD.MOV.U32 R125, RZ, RZ, R211 ;  /* 0x000000ffff7d8224 */ /* 0x000fe200078e00d3 */
[----:B------:R-:W-:Y:S01]  /*cb50*/  LOP3.LUT R11, R11, 0xffff, RZ, 0xc0, !PT ;  /* 0x0000ffff0b0b7812 */ /* 0x000fe200078ec0ff */
[----:B------:R0:W2:Y:S01]  /*cb60*/  @!P0 LDG.E.U8 R103, desc[UR40][R16.64] ;  /* 0x0000002810678981 */ /* 0x0000a2000c1e1100 */
[----:B------:R-:W-:-:S02]  /*cb70*/  LOP3.LUT R99, R99, 0xffff, RZ, 0xc0, !PT ;  /* 0x0000ffff63637812 */ /* 0x000fc400078ec0ff */
[----:B------:R-:W-:Y:S01]  /*cb80*/  PRMT R97, RZ, 0x7610, R97 ;  /* 0x00007610ff617816 */ /* 0x000fe20000000061 */
[----:B------:R1:W2:Y:S01]  /*cb90*/  @!P0 LDG.E.U8 R168, desc[UR40][R124.64] ;  /* 0x000000287ca88981 */ /* 0x0002a2000c1e1100 */
[----:B------:R-:W-:Y:S02]  /*cba0*/  LOP3.LUT R18, R18, 0xffff, RZ, 0xc0, !PT ;  /* 0x0000ffff12127812 */ /* 0x000fe400078ec0ff */
[----:B------:R-:W-:Y:S02]  /*cbb0*/  LOP3.LUT R110, R110, 0xffff, RZ, 0xc0, !PT ;  /* 0x0000ffff6e6e7812 */ /* 0x000fe400078ec0ff */
[----:B------:R-:W-:Y:S01]  /*cbc0*/  LOP3.LUT R19, R19, 0xffff, RZ, 0xc0, !PT ;  /* 0x0000ffff13137812 */ /* 0x000fe200078ec0ff */
[----:B0-----:R-:W-:Y:S01]  /*cbd0*/  @!P0 IMAD.MOV.U32 R16, RZ, RZ, R216 ;  /* 0x000000ffff108224 */ /* 0x001fe200078e00d8 */
[----:B------:R-:W-:Y:S01]  /*cbe0*/  LOP3.LUT R95, R95, 0xffff, RZ, 0xc0, !PT ;  /* 0x0000ffff5f5f7812 */ /* 0x000fe200078ec0ff */
[----:B------:R-:W-:Y:S01]  /*cbf0*/  @!P0 IMAD.MOV.U32 R17, RZ, RZ, R215 ;  /* 0x000000ffff118224 */ /* 0x000fe200078e00d7 */
[----:B-1----:R-:W-:Y:S01]  /*cc00*/  PRMT R125, R10, 0x3340, R106 ;  /* 0x000033400a7d7816 */ /* 0x002fe2000000006a */
[----:B------:R-:W-:Y:S01]  /*cc10*/  @!P0 IMAD.MOV.U32 R10, RZ, RZ, R242 ;  /* 0x000000ffff0a8224 */ /* 0x000fe200078e00f2 */
[----:B------:R-:W-:-:S02]  /*cc20*/  PRMT R106, RZ, 0x7610, R106 ;  /* 0x00007610ff6a7816 */ /* 0x000fc4000000006a */
[----:B------:R0:W2:Y:S01]  /*cc30*/  @!P0 LDG.E.U8 R97, desc[UR40][R16.64] ;  /* 0x0000002810618981 */ /* 0x0000a2000c1e1100 */
[----:B------:R-:W-:Y:S02]  /*cc40*/  LOP3.LUT R9, R9, 0xffff, RZ, 0xc0, !PT ;  /* 0x0000ffff09097812 */ /* 0x000fe400078ec0ff */
[----:B------:R-:W-:Y:S02]  /*cc50*/  LOP3.LUT R100, R100, 0xffff, RZ, 0xc0, !PT ;  /* 0x0000ffff64647812 */ /* 0x000fe400078ec0ff */
[----:B------:R-:W-:Y:S02]  /*cc60*/  LOP3.LUT R8, R8, 0xffff, RZ, 0xc0, !PT ;  /* 0x0000ffff08087812 */ /* 0x000fe400078ec0ff */
[----:B------:R-:W-:Y:S02]  /*cc70*/  LOP3.LUT R101, R101, 0xffff, RZ, 0xc0, !PT ;  /* 0x0000ffff65657812 */ /* 0x000fe400078ec0ff */
[----:B------:R-:W-:Y:S01]  /*cc80*/  PRMT R138, R18, 0x3340, R110 ;  /* 0x00003340128a7816 */ /* 0x000fe2000000006e */
[----:B------:R-:W-:Y:S01]  /*cc90*/  @!P0 IMAD.MOV.U32 R18, RZ, RZ, R225 ;  /* 0x000000ffff128224 */ /* 0x000fe200078e00e1 */
[----:B------:R-:W-:-:S02]  /*cca0*/  LOP3.LUT R89, R89, 0xffff, RZ, 0xc0, !PT ;  /* 0x0000ffff59597812 */ /* 0x000fc400078ec0ff */
[----:B------:R-:W-:Y:S02]  /*ccb0*/  LOP3.LUT R92, R92, 0xffff, RZ, 0xc0, !PT ;  /* 0x0000ffff5c5c7812 */ /* 0x000fe400078ec0ff */
[----:B------:R-:W-:Y:S01]  /*ccc0*/  PRMT R122, R19, 0x3340, R95 ;  /* 0x00003340137a7816 */ /* 0x000fe2000000005f */
[----:B------:R-:W-:Y:S01]  /*ccd0*/  @!P0 IMAD.MOV.U32 R19, RZ, RZ, R244 ;  /* 0x000000ffff138224 */ /* 0x000fe200078e00f4 */
[----:B------:R-:W-:Y:S02]  /*cce0*/  PRMT R110, RZ, 0x7610, R110 ;  /* 0x00007610ff6e7816 */ /* 0x000fe4000000006e */
[----:B------:R-:W-:Y:S02]  /*ccf0*/  LOP3.LUT R90, R90, 0xffff, RZ, 0xc0, !PT ;  /* 0x0000ffff5a5a7812 */ /* 0x000fe400078ec0ff */
[----:B------:R-:W-:Y:S02]  /*cd00*/  LOP3.LUT R91, R91, 0xffff, RZ, 0xc0, !PT ;  /* 0x0000ffff5b5b7812 */ /* 0x000fe400078ec0ff */
[----:B0-----:R-:W-:-:S02]  /*cd10*/  PRMT R16, R9, 0x3340, R100 ;  /* 0x0000334009107816 */ /* 0x001fc40000000064 */
[----:B------:R-:W-:Y:S01]  /*cd20*/  PRMT R17, R8, 0x3340, R101 ;  /* 0x0000334008117816 */ /* 0x000fe20000000065 */
[----:B------:R-:W-:Y:S01]  /*cd30*/  @!P0 IMAD.MOV.U32 R8, RZ, RZ, R214 ;  /* 0x000000ffff088224 */ /* 0x000fe200078e00d6 */
[----:B------:R-:W-:Y:S01]  /*cd40*/  LOP3.LUT R23, R23, 0xffff, RZ, 0xc0, !PT ;  /* 0x0000ffff17177812 */ /* 0x000fe200078ec0ff */
[----:B------:R-:W-:Y:S01]  /*cd50*/  @!P0 IMAD.MOV.U32 R9, RZ, RZ, R213 ;  /* 0x000000ffff098224 */ /* 0x000fe200078e00d5 */
[----:B------:R-:W-:Y:S01]  /*cd60*/  LOP3.LUT R93, R93, 0xffff, RZ, 0xc0, !PT ;  /* 0x0000ffff5d5d7812 */ /* 0x000fe200078ec0ff */
[----:B------:R0:W2:Y:S01]  /*cd70*/  @!P0 LDG.E.U8 R110, desc[UR40][R18.64] ;  /* 0x00000028126e8981 */ /* 0x0000a2000c1e1100 */
[----:B------:R-:W-:Y:S02]  /*cd80*/  PRMT R100, RZ, 0x7610, R100 ;  /* 0x00007610ff647816 */ /* 0x000fe40000000064 */
[----:B------:R-:W-:Y:S02]  /*cd90*/  PRMT R101, RZ, 0x7610, R101 ;  /* 0x00007610ff657816 */ /* 0x000fe40000000065 */
[----:B------:R-:W-:-:S02]  /*cda0*/  LOP3.LUT R88, R88, 0xffff, RZ, 0xc0, !PT ;  /* 0x0000ffff58587812 */ /* 0x000fc400078ec0ff */
[----:B------:R-:W-:Y:S02]  /*cdb0*/  LOP3.LUT R102, R102, 0xffff, RZ, 0xc0, !PT ;  /* 0x0000ffff66667812 */ /* 0x000fe400078ec0ff */
[----:B------:R-:W-:Y:S02]  /*cdc0*/  LOP3.LUT R196, R196, 0xffff, RZ, 0xc0, !PT ;  /* 0x0000ffffc4c47812 */ /* 0x000fe400078ec0ff */
[----:B------:R-:W-:Y:S02]  /*cdd0*/  LOP3.LUT R107, R107, 0xffff, RZ, 0xc0, !PT ;  /* 0x0000ffff6b6b7812 */ /* 0x000fe400078ec0ff */
[----:B------:R-:W-:Y:S02]  /*cde0*/  PRMT R127, R89, 0x3340, R92 ;  /* 0x00003340597f7816 */ /* 0x000fe4000000005c */
[----:B------:R-:W-:Y:S01]  /*cdf0*/  PRMT R126, R90, 0x3340, R91 ;  /* 0x000033405a7e7816 */ /* 0x000fe2000000005b */
[----:B0-----:R-:W-:Y:S01]  /*ce00*/  @!P0 IMAD.MOV.U32 R18, RZ, RZ, R248 ;  /* 0x000000ffff128224 */ /* 0x001fe200078e00f8 */
[----:B------:R-:W-:Y:S01]  /*ce10*/  PRMT R112, R23, 0x3340, R93 ;  /* 0x0000334017707816 */ /* 0x000fe2000000005d */
[----:B------:R-:W-:Y:S01]  /*ce20*/  @!P0 IMAD.MOV.U32 R19, RZ, RZ, R247 ;  /* 0x000000ffff138224 */ /* 0x000fe200078e00f7 */
[----:B------:R-:W-:Y:S01]  /*ce30*/  LOP3.LUT R21, R21, 0xffff, RZ, 0xc0, !PT ;  /* 0x0000ffff15157812 */ /* 0x000fe200078ec0ff */
[----:B------:R0:W2:Y:S01]  /*ce40*/  @!P0 LDG.E.U8 R101, desc[UR40][R8.64] ;  /* 0x0000002808658981 */ /* 0x0000a2000c1e1100 */
[----:B------:R-:W-:-:S02]  /*ce50*/  LOP3.LUT R94, R94, 0xffff, RZ, 0xc0, !PT ;  /* 0x0000ffff5e5e7812 */ /* 0x000fc400078ec0ff */
[----:B------:R-:W-:Y:S02]  /*ce60*/  PRMT R96, RZ, 0x7610, R96 ;  /* 0x00007610ff607816 */ /* 0x000fe40000000060 */
[----:B------:R-:W-:Y:S02]  /*ce70*/  PRMT R113, R88, 0x3340, R102 ;  /* 0x0000334058717816 */ /* 0x000fe40000000066 */
[----:B------:R-:W-:Y:S02]  /*ce80*/  LOP3.LUT R22, R22, 0xffff, RZ, 0xc0, !PT ;  /* 0x0000ffff16167812 */ /* 0x000fe400078ec0ff */
[----:B------:R-:W-:Y:S01]  /*ce90*/  LOP3.LUT R108, R108, 0xffff, RZ, 0xc0, !PT ;  /* 0x0000ffff6c6c7812 */ /* 0x000fe200078ec0ff */
[----:B------:R1:W2:Y:S01]  /*cea0*/  @!P0 LDG.E.U8 R96, desc[UR40][R18.64] ;  /* 0x0000002812608981 */ /* 0x0002a2000c1e1100 */
[--C-:B------:R-:W-:Y:S02]  /*ceb0*/  PRMT R196, R196, 0x3340, R107.reuse ;  /* 0x00003340c4c47816 */ /* 0x100fe4000000006b */
[----:B------:R-:W-:-:S02]  /*cec0*/  PRMT R107, RZ, 0x7610, R107 ;  /* 0x00007610ff6b7816 */ /* 0x000fc4000000006b */
[----:B------:R-:W-:Y:S02]  /*ced0*/  LOP3.LUT R120, R120, 0xffff, RZ, 0xc0, !PT ;  /* 0x0000ffff78787812 */ /* 0x000fe400078ec0ff */
[----:B------:R-:W-:Y:S02]  /*cee0*/  LOP3.LUT R111, R111, 0xffff, RZ, 0xc0, !PT ;  /* 0x0000ffff6f6f7812 */ /* 0x000fe400078ec0ff */
[----:B------:R-:W-:Y:S02]  /*cef0*/  LOP3.LUT R119, R119, 0xffff, RZ, 0xc0, !PT ;  /* 0x0000ffff77777812 */ /* 0x000fe400078ec0ff */
[----:B------:R-:W-:Y:S02]  /*cf00*/  LOP3.LUT R121, R121, 0xffff, RZ, 0xc0, !PT ;  /* 0x0000ffff79797812 */ /* 0x000fe400078ec0ff */
[----:B0-----:R-:W-:Y:S02]  /*cf10*/  PRMT R8, R126, 0x5410, R127 ;  /* 0x000054107e087816 */ /* 0x001fe4000000007f */
[----:B------:R-:W-:Y:S01]  /*cf20*/  PRMT R114, R21, 0x3340, R94 ;  /* 0x0000334015727816 */ /* 0x000fe2000000005e */
[----:B------:R-:W2:Y:S01]  /*cf30*/  LDL.LU R127, [R1+0x670] ;  /* 0x00067000017f7983 */ /* 0x000ea20000300800 */
[----:B------:R-:W-:-:S02]  /*cf40*/  LOP3.LUT R7, R7, 0xffff, RZ, 0xc0, !PT ;  /* 0x0000ffff07077812 */ /* 0x000fc400078ec0ff */
[----:B------:R-:W-:Y:S01]  /*cf50*/  LOP3.LUT R118, R118, 0xffff, RZ, 0xc0, !PT ;  /* 0x0000ffff76767812 */ /* 0x000fe200078ec0ff */
[----:B------:R-:W2:Y:S01]  /*cf60*/  LDL.LU R126, [R1+0x66c] ;  /* 0x00066c00017e7983 */ /* 0x000ea20000300800 */
[----:B------:R-:W-:Y:S02]  /*cf70*/  PRMT R115, R22, 0x3340, R108 ;  /* 0x0000334016737816 */ /* 0x000fe4000000006c */
[----:B------:R-:W-:Y:S02]  /*cf80*/  PRMT R9, R113, 0x5410, R112 ;  /* 0x0000541071097816 */ /* 0x000fe40000000070 */
[----:B------:R-:W-:Y:S01]  /*cf90*/  LOP3.LUT R117, R117, 0xffff, RZ, 0xc0, !PT ;  /* 0x0000ffff75757812 */ /* 0x000fe200078ec0ff */
[----:B------:R-:W2:Y:S01]  /*cfa0*/  LDL.LU R112, [R1+0x668] ;  /* 0x0006680001707983 */ /* 0x000ea20000300800 */
[----:B------:R-:W-:Y:S02]  /*cfb0*/  LOP3.LUT R116, R116, 0xffff, RZ, 0xc0, !PT ;  /* 0x0000ffff74747812 */ /* 0x000fe400078ec0ff */
[----:B-1----:R-:W-:Y:S01]  /*cfc0*/  PRMT R19, R120, 0x3340, R121 ;  /* 0x0000334078137816 */ /* 0x002fe20000000079 */
[----:B------:R-:W2:Y:S01]  /*cfd0*/  LDL.LU R113, [R1+0x664] ;  /* 0x0006640001717983 */ /* 0x000ea20000300800 */
[----:B------:R-:W-:-:S02]  /*cfe0*/  PRMT R7, R7, 0x3340, R111 ;  /* 0x0000334007077816 */ /* 0x000fc4000000006f */
[----:B------:R-:W-:Y:S01]  /*cff0*/  PRMT R118, R118, 0x3340, R119 ;  /* 0x0000334076767816 */ /* 0x000fe20000000077 */
[----:B------:R-:W2:Y:S01]  /*d000*/  LDL R120, [R1+0x56c] ;  /* 0x00056c0001787983 */ /* 0x000ea20000100800 */
[----:B------:R-:W-:-:S03]  /*d010*/  PRMT R18, R116, 0x3340, R117 ;  /* 0x0000334074127816 */ /* 0x000fc60000000075 */
[----:B------:R-:W2:Y:S04]  /*d020*/  LDL R111, [R1+0x568] ;  /* 0x00056800016f7983 */ /* 0x000ea80000100800 */
[----:B------:R-:W2:Y:S01]  /*d030*/  LDL R119, [R1+0x564] ;  /* 0x0005640001777983 */ /* 0x000ea20000100800 */
[----:B----4-:R-:W-:-:S05]  /*d040*/  @!P0 IMAD.MOV.U32 R14, RZ, RZ, R0 ;  /* 0x000000ffff0e8224 */ /* 0x010fca00078e0000 */
[----:B------:R0:W4:Y:S02]  /*d050*/  @!P0 LDG.E.U8 R98, desc[UR40][R14.64] ;  /* 0x000000280e628981 */ /* 0x000124000c1e1100 */
[----:B0-----:R-:W-:Y:S01]  /*d060*/  PRMT R15, R11, 0x3340, R99 ;  /* 0x000033400b0f7816 */ /* 0x001fe20000000063 */
[----:B------:R-:W-:-:S05]  /*d070*/  @!P0 IMAD.MOV.U32 R11, RZ, RZ, R243 ;  /* 0x000000ffff0b8224 */ /* 0x000fca00078e00f3 */
[----:B------:R0:W4:Y:S02]  /*d080*/  @!P0 LDG.E.U8 R106, desc[UR40][R10.64] ;  /* 0x000000280a6a8981 */ /* 0x000124000c1e1100 */
[----:B0-----:R-:W-:Y:S02]  /*d090*/  @!P0 IMAD.MOV.U32 R10, RZ, RZ, R246 ;  /* 0x000000ffff0a8224 */ /* 0x001fe400078e00f6 */
[----:B------:R-:W-:-:S05]  /*d0a0*/  @!P0 IMAD.MOV.U32 R11, RZ, RZ, R245 ;  /* 0x000000ffff0b8224 */ /* 0x000fca00078e00f5 */
[----:B------:R0:W4:Y:S02]  /*d0b0*/  @!P0 LDG.E.U8 R100, desc[UR40][R10.64] ;  /* 0x000000280a648981 */ /* 0x000124000c1e1100 */
[----:B0-----:R-:W-:Y:S02]  /*d0c0*/  @!P0 IMAD.MOV.U32 R10, RZ, RZ, R230 ;  /* 0x000000ffff0a8224 */ /* 0x001fe400078e00e6 */
[----:B------:R-:W-:-:S05]  /*d0d0*/  @!P0 IMAD.MOV.U32 R11, RZ, RZ, R229 ;  /* 0x000000ffff0b8224 */ /* 0x000fca00078e00e5 */
[----:B------:R0:W4:Y:S02]  /*d0e0*/  @!P0 LDG.E.U8 R107, desc[UR40][R10.64] ;  /* 0x000000280a6b8981 */ /* 0x000124000c1e1100 */
[----:B0-----:R-:W-:Y:S02]  /*d0f0*/  PRMT R10, R115, 0x5410, R114 ;  /* 0x00005410730a7816 */ /* 0x001fe40000000072 */
[----:B------:R-:W4:Y:S04]  /*d100*/  LDL.LU R114, [R1+0x660] ;  /* 0x0006600001727983 */ /* 0x000f280000300800 */
[----:B------:R-:W4:Y:S04]  /*d110*/  LDL.LU R115, [R1+0x65c] ;  /* 0x00065c0001737983 */ /* 0x000f280000300800 */
[----:B------:R-:W4:Y:S04]  /*d120*/  LDL R117, [R1+0x560] ;  /* 0x0005600001757983 */ /* 0x000f280000100800 */
[----:B------:R-:W4:Y:S01]  /*d130*/  LDL R116, [R1+0x55c] ;  /* 0x00055c0001747983 */ /* 0x000f220000100800 */
[----:B------:R-:W-:-:S02]  /*d140*/  LOP3.LUT R12, R12, 0xffff, RZ, 0xc0, !PT ;  /* 0x0000ffff0c0c7812 */ /* 0x000fc400078ec0ff */
[----:B------:R-:W-:Y:S01]  /*d150*/  LOP3.LUT R105, R105, 0xffff, RZ, 0xc0, !PT ;  /* 0x0000ffff69697812 */ /* 0x000fe200078ec0ff */
[----:B------:R-:W-:-:S03]  /*d160*/  @!P0 IMAD.MOV.U32 R13, RZ, RZ, R208 ;  /* 0x000000ffff0d8224 */ /* 0x000fc600078e00d0 */
[----:B------:R-:W-:Y:S01]  /*d170*/  PRMT R6, R12, 0x3340, R105 ;  /* 0x000033400c067816 */ /* 0x000fe20000000069 */
[----:B------:R-:W-:Y:S01]  /*d180*/  @!P0 IMAD.MOV.U32 R12, RZ, RZ, R227 ;  /* 0x000000ffff0c8224 */ /* 0x000fe200078e00e3 */
[----:B------:R-:W-:Y:S02]  /*d190*/  PRMT R105, RZ, 0x7610, R105 ;  /* 0x00007610ff697816 */ /* 0x000fe40000000069 */
[----:B------:R-:W-:Y:S02]  /*d1a0*/  LOP3.LUT R20, R20, 0xffff, RZ, 0xc0, !PT ;  /* 0x0000ffff14147812 */ /* 0x000fe400078ec0ff */
[----:B------:R-:W-:Y:S02]  /*d1b0*/  LOP3.LUT R109, R109, 0xffff, RZ, 0xc0, !PT ;  /* 0x0000ffff6d6d7812 */ /* 0x000fe400078ec0ff */
[----:B------:R0:W4:Y:S01]  /*d1c0*/  @!P0 LDG.E.U8 R105, desc[UR40][R12.64] ;  /* 0x000000280c698981 */ /* 0x000122000c1e1100 */
[----:B------:R-:W-:Y:S02]  /*d1d0*/  PRMT R99, RZ, 0x7610, R99 ;  /* 0x00007610ff637816 */ /* 0x000fe40000000063 */
[----:B------:R-:W-:Y:S01]  /*d1e0*/  PRMT R123, R20, 0x3340, R109 ;  /* 0x00003340147b7816 */ /* 0x000fe2000000006d */
[----:B0-----:R-:W-:-:S02]  /*d1f0*/  @!P0 IMAD.MOV.U32 R12, RZ, RZ, R223 ;  /* 0x000000ffff0c8224 */ /* 0x001fc400078e00df */
[----:B------:R-:W-:Y:S01]  /*d200*/  @!P0 IMAD.MOV.U32 R13, RZ, RZ, R209 ;  /* 0x000000ffff0d8224 */ /* 0x000fe200078e00d1 */
[----:B------:R-:W-:Y:S02]  /*d210*/  PRMT R11, R123, 0x5410, R122 ;  /* 0x000054107b0b7816 */ /* 0x000fe4000000007a */
[----:B------:R-:W4:Y:S04]  /*d220*/  LDL.LU R122, [R1+0x658] ;  /* 0x00065800017a7983 */ /* 0x000f280000300800 */
[----:B------:R0:W4:Y:S04]  /*d230*/  @!P0 LDG.E.U8 R99, desc[UR40][R12.64] ;  /* 0x000000280c638981 */ /* 0x000128000c1e1100 */
[----:B------:R-:W4:Y:S01]  /*d240*/  LDL.LU R123, [R1+0x654] ;  /* 0x00065400017b7983 */ /* 0x000f220000300800 */
[----:B0-----:R-:W-:-:S03]  /*d250*/  PRMT R12, R138, 0x5410, R139 ;  /* 0x000054108a0c7816 */ /* 0x001fc6000000008b */
[----:B------:R-:W4:Y:S01]  /*d260*/  LDL.LU R139, [R1+0x650] ;  /* 0x00065000018b7983 */ /* 0x000f220000300800 */
[----:B------:R-:W-:Y:S01]  /*d270*/  PRMT R124, RZ, 0x7610, R124 ;  /* 0x00007610ff7c7816 */ /* 0x000fe2000000007c */
[----:B------:R-:W-:Y:S01]  /*d280*/  @!P0 IMAD.MOV.U32 R90, RZ, RZ, R226 ;  /* 0x000000ffff5a8224 */ /* 0x000fe200078e00e2 */
[----:B------:R-:W-:Y:S01]  /*d290*/  PRMT R102, RZ, 0x7610, R102 ;  /* 0x00007610ff667816 */ /* 0x000fe20000000066 */
[----:B------:R-:W-:Y:S01]  /*d2a0*/  @!P0 IMAD.MOV.U32 R91, RZ, RZ, R228 ;  /* 0x000000ffff5b8224 */ /* 0x000fe200078e00e4 */
[----:B------:R-:W-:Y:S01]  /*d2b0*/  PRMT R108, RZ, 0x7610, R108 ;  /* 0x00007610ff6c7816 */ /* 0x000fe2000000006c */
[----:B------:R-:W-:Y:S02]  /*d2c0*/  @!P0 IMAD.MOV.U32 R88, RZ, RZ, R234 ;  /* 0x000000ffff588224 */ /* 0x000fe400078e00ea */
[----:B------:R-:W-:Y:S01]  /*d2d0*/  @!P0 IMAD.MOV.U32 R89, RZ, RZ, R233 ;  /* 0x000000ffff598224 */ /* 0x000fe200078e00e9 */
[----:B------:R0:W4:Y:S01]  /*d2e0*/  @!P0 LDG.E.U8 R124, desc[UR40][R90.64] ;  /* 0x000000285a7c8981 */ /* 0x000122000c1e1100 */
[----:B------:R-:W-:Y:S01]  /*d2f0*/  @!P0 IMAD.MOV.U32 R22, RZ, RZ, R202 ;  /* 0x000000ffff168224 */ /* 0x000fe200078e00ca */
[----:B------:R-:W-:Y:S01]  /*d300*/  PRMT R92, RZ, 0x7610, R92 ;  /* 0x00007610ff5c7816 */ /* 0x000fe2000000005c */
[----:B------:R-:W-:Y:S01]  /*d310*/  @!P0 IMAD.MOV.U32 R23, RZ, RZ, R201 ;  /* 0x000000ffff178224 */ /* 0x000fe200078e00c9 */
[----:B------:R-:W-:Y:S01]  /*d320*/  PRMT R109, RZ, 0x7610, R109 ;  /* 0x00007610ff6d7816 */ /* 0x000fe2000000006d */
[----:B------:R-:W-:Y:S01]  /*d330*/  @!P0 IMAD.MOV.U32 R20, RZ, RZ, R237 ;  /* 0x000000ffff148224 */ /* 0x000fe200078e00ed */
[----:B------:R1:W4:Y:S01]  /*d340*/  @!P0 LDG.E.U8 R102, desc[UR40][R88.64] ;  /* 0x0000002858668981 */ /* 0x000322000c1e1100 */
[----:B------:R-:W-:Y:S01]  /*d350*/  @!P0 IMAD.MOV.U32 R21, RZ, RZ, R198 ;  /* 0x000000ffff158224 */ /* 0x000fe200078e00c6 */
[----:B------:R-:W-:Y:S01]  /*d360*/  PRMT R93, RZ, 0x7610, R93 ;  /* 0x00007610ff5d7816 */ /* 0x000fe2000000005d */
[----:B0-----:R-:W-:Y:S01]  /*d370*/  @!P0 IMAD.MOV.U32 R90, RZ, RZ, R250 ;  /* 0x000000ffff5a8224 */ /* 0x001fe200078e00fa */
[----:B------:R3:W4:Y:S01]  /*d380*/  @!P0 LDG.E.U8 R108, desc[UR40][R22.64] ;  /* 0x00000028166c8981 */ /* 0x000722000c1e1100 */
[----:B------:R-:W-:Y:S01]  /*d390*/  @!P0 IMAD.MOV.U32 R91, RZ, RZ, R249 ;  /* 0x000000ffff5b8224 */ /* 0x000fe200078e00f9 */
[----:B------:R-:W-:-:S02]  /*d3a0*/  PRMT R94, RZ, 0x7610, R94 ;  /* 0x00007610ff5e7816 */ /* 0x000fc4000000005e */
[----:B------:R0:W4:Y:S01]  /*d3b0*/  @!P0 LDG.E.U8 R109, desc[UR40][R20.64] ;  /* 0x00000028146d8981 */ /* 0x000122000c1e1100 */
[----:B-1----:R-:W-:Y:S02]  /*d3c0*/  @!P0 IMAD.MOV.U32 R88, RZ, RZ, R218 ;  /* 0x000000ffff588224 */ /* 0x002fe400078e00da */
[----:B------:R-:W-:Y:S01]  /*d3d0*/  @!P0 IMAD.MOV.U32 R89, RZ, RZ, R217 ;  /* 0x000000ffff598224 */ /* 0x000fe200078e00d9 */
[----:B------:R-:W4:Y:S01]  /*d3e0*/  @!P0 LDG.E.U8 R92, desc[UR40][R90.64] ;  /* 0x000000285a5c8981 */ /* 0x000f22000c1e1100 */
[----:B------:R-:W-:Y:S01]  /*d3f0*/  PRMT R95, RZ, 0x7610, R95 ;  /* 0x00007610ff5f7816 */ /* 0x000fe2000000005f */
[----:B---3--:R-:W-:Y:S02]  /*d400*/  @!P0 IMAD.MOV.U32 R22, RZ, RZ, R222 ;  /* 0x000000ffff168224 */ /* 0x008fe400078e00de */
[----:B------:R-:W-:Y:S01]  /*d410*/  @!P0 IMAD.MOV.U32 R23, RZ, RZ, R205 ;  /* 0x000000ffff178224 */ /* 0x000fe200078e00cd */
[----:B------:R-:W3:Y:S01]  /*d420*/  @!P0 LDG.E.U8 R93, desc[UR40][R88.64] ;  /* 0x00000028585d8981 */ /* 0x000ee2000c1e1100 */
[----:B0-----:R-:W-:-:S02]  /*d430*/  @!P0 IMAD.MOV.U32 R20, RZ, RZ, R224 ;  /* 0x000000ffff148224 */ /* 0x001fc400078e00e0 */
[----:B------:R-:W-:Y:S01]  /*d440*/  @!P0 IMAD.MOV.U32 R21, RZ, RZ, R241 ;  /* 0x000000ffff158224 */ /* 0x000fe200078e00f1 */
[----:B------:R-:W3:Y:S04]  /*d450*/  @!P0 LDG.E.U8 R94, desc[UR40][R22.64] ;  /* 0x00000028165e8981 */ /* 0x000ee8000c1e1100 */
[----:B------:R0:W3:Y:S01]  /*d460*/  @!P0 LDG.E.U8 R95, desc[UR40][R20.64] ;  /* 0x00000028145f8981 */ /* 0x0000e2000c1e1100 */
[----:B------:R-:W-:-:S03]  /*d470*/  PRMT R13, R3, 0x5410, R2 ;  /* 0x00005410030d7816 */ /* 0x000fc60000000002 */
[----:B------:R-:W3:Y:S04]  /*d480*/  LDL.LU R138, [R1+0x64c] ;  /* 0x00064c00018a7983 */ /* 0x000ee80000300800 */
[----:B------:R-:W3:Y:S04]  /*d490*/  LDL.LU R2, [R1+0x648] ;  /* 0x0006480001027983 */ /* 0x000ee80000300800 */
[----:B------:R-:W3:Y:S01]  /*d4a0*/  LDL.LU R3, [R1+0x644] ;  /* 0x0006440001037983 */ /* 0x000ee20000300800 */
        /* <DEDUP_REMOVED lines=32> */
[----:B------:R-:W-:Y:S02]  /*d6b0*/  PRMT R169, R169, 0x3340, R170 ;  /* 0x00003340a9a97816 */ /* 0x000fe400000000aa */
[----:B0-----:R-:W-:Y:S02]  /*d6c0*/  PRMT R20, R171, 0x3340, R172 ;  /* 0x00003340ab147816 */ /* 0x001fe400000000ac */
        /* <DEDUP_REMOVED lines=19> */
[----:B------:R-:W-:Y:S01]  /*d800*/  PRMT R19, R118, 0x5410, R19 ;  /* 0x0000541076137816 */ /* 0x000fe20000000013 */
[----:B--2---:R-:W-:Y:S01]  /*d810*/  STS.128 [R120+UR8], R8 ;  /* 0x0000000878007988 */ /* 0x004fe20008000c08 */
[----:B------:R-:W-:Y:S01]  /*d820*/  PRMT R20, R169, 0x5410, R20 ;  /* 0x00005410a9147816 */ /* 0x000fe20000000014 */
[----:B------:R-:W0:Y:S01]  /*d830*/  LDC R6, c[0x0][0x238] ;  /* 0x00008e00ff067b82 */ /* 0x000e220000000800 */
[----:B------:R-:W-:-:S02]  /*d840*/  PRMT R21, R173, 0x5410, R21 ;  /* 0x00005410ad157816 */ /* 0x000fc40000000015 */
[----:B------:R-:W-:Y:S02]  /*d850*/  PRMT R22, R177, 0x5410, R22 ;  /* 0x00005410b1167816 */ /* 0x000fe40000000016 */
[----:B------:R-:W-:Y:S01]  /*d860*/  PRMT R23, R181, 0x5410, R23 ;  /* 0x00005410b5177816 */ /* 0x000fe20000000017 */
[----:B------:R1:W-:Y:S01]  /*d870*/  STS.128 [R111+UR8], R12 ;  /* 0x0000000c6f007988 */ /* 0x0003e20008000c08 */
[----:B------:R-:W-:Y:S02]  /*d880*/  PRMT R88, R185, 0x5410, R88 ;  /* 0x00005410b9587816 */ /* 0x000fe40000000058 */
[----:B------:R-:W-:Y:S02]  /*d890*/  PRMT R89, R189, 0x5410, R89 ;  /* 0x00005410bd597816 */ /* 0x000fe40000000059 */
[----:B------:R-:W-:Y:S02]  /*d8a0*/  PRMT R90, R193, 0x5410, R90 ;  /* 0x00005410c15a7816 */ /* 0x000fe4000000005a */
[----:B------:R-:W-:Y:S01]  /*d8b0*/  PRMT R91, R163, 0x5410, R91 ;  /* 0x00005410a35b7816 */ /* 0x000fe2000000005b */
[----:B------:R-:W-:Y:S04]  /*d8c0*/  STS.128 [R119+UR8], R16 ;  /* 0x0000001077007988 */ /* 0x000fe80008000c08 */
[----:B------:R-:W2:Y:S01]  /*d8d0*/  LDL.LU R5, [R1+0x640] ;  /* 0x0006400001057983 */ /* 0x000ea20000300800 */
[----:B-1----:R-:W1:Y:S03]  /*d8e0*/  S2R R111, SR_TID.X ;  /* 0x00000000006f7919 */ /* 0x002e660000002100 */
[----:B------:R-:W2:Y:S01]  /*d8f0*/  LDL.LU R4, [R1+0x63c] ;  /* 0x00063c0001047983 */ /* 0x000ea20000300800 */
[----:B-1----:R-:W-:-:S03]  /*d900*/  LOP3.LUT R111, R111, 0x7f, RZ, 0xc0, !PT ;  /* 0x0000007f6f6f7812 */ /* 0x002fc600078ec0ff */
[----:B----4-:R-:W-:Y:S04]  /*d910*/  STS.128 [R117+UR8], R20 ;  /* 0x0000001475007988 */ /* 0x010fe80008000c08 */
[----:B------:R1:W-:Y:S02]  /*d920*/  STS.128 [R116+UR8], R88 ;  /* 0x0000005874007988 */ /* 0x0003e40008000c08 */
[----:B-1----:R-:W1:Y:S02]  /*d930*/  S2R R116, SR_TID.X ;  /* 0x0000000000747919 */ /* 0x002e640000002100 */
[----:B------:R-:W-:Y:S01]  /*d940*/  STS.U8 [R111+UR8+0x4000], R139 ;  /* 0x0040008b6f007988 */ /* 0x000fe20008000008 */
[----:B-1----:R-:W-:-:S03]  /*d950*/  LOP3.LUT R116, R116, 0x7f, RZ, 0xc0, !PT ;  /* 0x0000007f74747812 */ /* 0x002fc600078ec0ff */
[----:B------:R-:W-:Y:S01]  /*d960*/  STS.U8 [R111+UR8+0x4400], R123 ;  /* 0x0044007b6f007988 */ /* 0x000fe20008000008 */
[----:B------:R-:W-:-:S03]  /*d970*/  LOP3.LUT R117, R116, 0x10, RZ, 0x3c, !PT ;  /* 0x0000001074757812 */ /* 0x000fc600078e3cff */
[----:B------:R-:W-:Y:S04]  /*d980*/  STS.U8 [R111+UR8+0x4800], R122 ;  /* 0x0048007a6f007988 */ /* 0x000fe80008000008 */
        /* <DEDUP_REMOVED lines=12> */
[----:B------:R1:W-:Y:S02]  /*da50*/  STS.U8 [R117+UR8+0x5c80], R134 ;  /* 0x005c808675007988 */ /* 0x0003e40008000008 */
[----:B-1----:R-:W1:Y:S01]  /*da60*/  S2R R117, SR_TID.X ;  /* 0x0000000000757919 */ /* 0x002e620000002100 */
[----:B------:R-:W-:-:S05]  /*da70*/  LOP3.LUT R116, R116, 0x20, RZ, 0x3c, !PT ;  /* 0x0000002074747812 */ /* 0x000fca00078e3cff */
[----:B------:R-:W-:Y:S01]  /*da80*/  STS.U8 [R116+UR8+0x4100], R135 ;  /* 0x0041008774007988 */ /* 0x000fe20008000008 */
[----:B-1----:R-:W-:-:S04]  /*da90*/  LOP3.LUT R117, R117, 0x7f, RZ, 0xc0, !PT ;  /* 0x0000007f75757812 */ /* 0x002fc800078ec0ff */
[C---:B------:R-:W-:Y:S02]  /*daa0*/  LOP3.LUT R8, R117.reuse, 0x30, RZ, 0x3c, !PT ;  /* 0x0000003075087812 */ /* 0x040fe400078e3cff */
[----:B------:R-:W-:Y:S02]  /*dab0*/  LOP3.LUT R7, R117, 0x40, RZ, 0x3c, !PT ;  /* 0x0000004075077812 */ /* 0x000fe400078e3cff */
[----:B------:R-:W1:Y:S01]  /*dac0*/  S2R R117, SR_TID.X ;  /* 0x0000000000757919 */ /* 0x000e620000002100 */
        /* <DEDUP_REMOVED lines=10> */
[----:B------:R-:W-:Y:S01]  /*db70*/  STS.U8 [R8+UR8+0x4d80], R148 ;  /* 0x004d809408007988 */ /* 0x000fe20008000008 */
[----:B-1----:R-:W-:-:S03]  /*db80*/  LOP3.LUT R117, R117, 0x7f, RZ, 0xc0, !PT ;  /* 0x0000007f75757812 */ /* 0x002fc600078ec0ff */
[----:B------:R-:W-:Y:S04]  /*db90*/  STS.U8 [R8+UR8+0x5180], R149 ;  /* 0x0051809508007988 */ /* 0x000fe80008000008 */
[----:B------:R-:W-:Y:S04]  /*dba0*/  STS.U8 [R8+UR8+0x5580], R150 ;  /* 0x0055809608007988 */ /* 0x000fe80008000008 */
[----:B------:R-:W-:Y:S04]  /*dbb0*/  STS.U8 [R8+UR8+0x5980], R151 ;  /* 0x0059809708007988 */ /* 0x000fe80008000008 */
[----:B------:R1:W-:Y:S04]  /*dbc0*/  STS.U8 [R8+UR8+0x5d80], R152 ;  /* 0x005d809808007988 */ /* 0x0003e80008000008 */
[----:B------:R-:W-:Y:S04]  /*dbd0*/  STS.U8 [R7+UR8+0x4200], R153 ;  /* 0x0042009907007988 */ /* 0x000fe80008000008 */
[----:B------:R-:W-:Y:S01]  /*dbe0*/  STS.U8 [R7+UR8+0x4600], R154 ;  /* 0x0046009a07007988 */ /* 0x000fe20008000008 */
[----:B-1----:R-:W-:-:S03]  /*dbf0*/  LOP3.LUT R8, R117, 0x50, RZ, 0x3c, !PT ;  /* 0x0000005075087812 */ /* 0x002fc600078e3cff */
[----:B------:R-:W-:Y:S04]  /*dc00*/  STS.U8 [R7+UR8+0x4a00], R156 ;  /* 0x004a009c07007988 */ /* 0x000fe80008000008 */
[----:B------:R-:W-:Y:S04]  /*dc10*/  STS.U8 [R7+UR8+0x4e00], R157 ;  /* 0x004e009d07007988 */ /* 0x000fe80008000008 */
        /* <DEDUP_REMOVED lines=11> */
[----:B---3--:R-:W-:Y:S04]  /*dcd0*/  STS.U8 [R8+UR8+0x5a80], R93 ;  /* 0x005a805d08007988 */ /* 0x008fe80008000008 */
[----:B------:R1:W-:Y:S04]  /*dce0*/  STS.U8 [R8+UR8+0x5e80], R108 ;  /* 0x005e806c08007988 */ /* 0x0003e80008000008 */
        /* <DEDUP_REMOVED lines=8> */
[----:B------:R1:W-:Y:S01]  /*dd70*/  STS.U8 [R7+UR8+0x5f00], R104 ;  /* 0x005f006807007988 */ /* 0x0003e20008000008 */
[----:B0-----:R-:W-:-:S03]  /*dd80*/  IMAD.SHL.U32 R6, R6, 0x80, RZ ;  /* 0x0000008006067824 */ /* 0x001fc600078e00ff */
[----:B-1----:R-:W3:Y:S04]  /*dd90*/  LDL R7, [R1+0x558] ;  /* 0x0005580001077983 */ /* 0x002ee80000100800 */
[----:B------:R-:W4:Y:S04]  /*dda0*/  LDL.LU R120, [R1+0x514] ;  /* 0x0005140001787983 */ /* 0x000f280000300800 */
[----:B------:R-:W3:Y:S04]  /*ddb0*/  LDL.LU R121, [R1+0x504] ;  /* 0x0005040001797983 */ /* 0x000ee80000300800 */
[----:B------:R-:W3:Y:S04]  /*ddc0*/  LDL.LU R111, [R1+0x4fc] ;  /* 0x0004fc00016f7983 */ /* 0x000ee80000300800 */
[----:B------:R-:W3:Y:S04]  /*ddd0*/  LDL.LU R184, [R1+0x4ec] ;  /* 0x0004ec0001b87983 */ /* 0x000ee80000300800 */
[----:B------:R-:W3:Y:S04]  /*dde0*/  LDL.LU R182, [R1+0x510] ;  /* 0x0005100001b67983 */ /* 0x000ee80000300800 */
[----:B------:R-:W3:Y:S04]  /*ddf0*/  LDL.LU R179, [R1+0x4e4] ;  /* 0x0004e40001b37983 */ /* 0x000ee80000300800 */
[----:B------:R-:W3:Y:S01]  /*de00*/  LDL.LU R180, [R1+0x508] ;  /* 0x0005080001b47983 */ /* 0x000ee20000300800 */
[----:B------:R-:W-:-:S03]  /*de10*/  IADD3 R3, P6, R6, R3, RZ ;  /* 0x0000000306037210 */ /* 0x000fc60007fde0ff */
[----:B------:R-:W3:Y:S04]  /*de20*/  LDL.LU R178, [R1+0x4dc] ;  /* 0x0004dc0001b27983 */ /* 0x000ee80000300800 */
[----:B------:R-:W3:Y:S04]  /*de30*/  LDL.LU R175, [R1+0x500] ;  /* 0x0005000001af7983 */ /* 0x000ee80000300800 */
[----:B------:R-:W3:Y:S04]  /*de40*/  LDL.LU R176, [R1+0x4d4] ;  /* 0x0004d40001b07983 */ /* 0x000ee80000300800 */
[----:B------:R-:W3:Y:S04]  /*de50*/  LDL.LU R172, [R1+0x4f8] ;  /* 0x0004f80001ac7983 */ /* 0x000ee80000300800 */
[----:B------:R-:W3:Y:S04]  /*de60*/  LDL.LU R119, [R1+0x4cc] ;  /* 0x0004cc0001777983 */ /* 0x000ee80000300800 */
[----:B------:R-:W3:Y:S04]  /*de70*/  LDL.LU R116, [R1+0x4f0] ;  /* 0x0004f00001747983 */ /* 0x000ee80000300800 */
[----:B------:R-:W3:Y:S04]  /*de80*/  LDL.LU R117, [R1+0x4c4] ;  /* 0x0004c40001757983 */ /* 0x000ee80000300800 */
[----:B------:R-:W3:Y:S04]  /*de90*/  LDL.LU R170, [R1+0x4e8] ;  /* 0x0004e80001aa7983 */ /* 0x000ee80000300800 */
[----:B------:R0:W-:Y:S04]  /*dea0*/  STL [R1+0x50c], R3 ;  /* 0x00050c0301007387 */ /* 0x0001e80000100800 */
[----:B0-----:R-:W3:Y:S01]  /*deb0*/  LDL.LU R3, [R1+0x638] ;  /* 0x0006380001037983 */ /* 0x001ee20000300800 */
[----:B------:R-:W-:-:S02]  /*dec0*/  IADD3 R2, P3, R6, R2, RZ ;  /* 0x0000000206027210 */ /* 0x000fc40007f7e0ff */
[C---:B--2---:R-:W-:Y:S02]  /*ded0*/  IADD3 R5, P4, R6.reuse, R5, RZ ;  /* 0x0000000506057210 */ /* 0x044fe40007f9e0ff */
[C---:B----4-:R-:W-:Y:S02]  /*dee0*/  IADD3 R120, P5, R6.reuse, R120, RZ ;  /* 0x0000007806787210 */ /* 0x050fe40007fbe0ff */
[----:B---3--:R-:W-:-:S03]  /*def0*/  IADD3 R121, P1, R6, R121, RZ ;  /* 0x0000007906797210 */ /* 0x008fc60007f3e0ff */
[----:B------:R0:W-:Y:S01]  /*df00*/  STL [R1+0x514], R120 ;  /* 0x0005147801007387 */ /* 0x0001e20000100800 */
[----:B------:R-:W-:-:S03]  /*df10*/  IADD3 R111, P2, R6, R111, RZ ;  /* 0x0000006f066f7210 */ /* 0x000fc60007f5e0ff */
[----:B0-----:R-:W2:Y:S04]  /*df20*/  LDL.LU R120, [R1+0x4bc] ;  /* 0x0004bc0001787983 */ /* 0x001ea80000300800 */
[----:B------:R0:W-:Y:S04]  /*df30*/  STL [R1+0x4f4], R2 ;  /* 0x0004f40201007387 */ /* 0x0001e80000100800 */
[----:B------:R1:W-:Y:S04]  /*df40*/  STL [R1+0x504], R121 ;  /* 0x0005047901007387 */ /* 0x0003e80000100800 */
[----:B------:R3:W-:Y:S01]  /*df50*/  STL [R1+0x4fc], R111 ;  /* 0x0004fc6f01007387 */ /* 0x0007e20000100800 */
[----:B0-----:R-:W-:-:S03]  /*df60*/  SHF.R.S32.HI R2, RZ, 0x1f, R6 ;  /* 0x0000001fff027819 */ /* 0x001fc60000011406 */
[----:B------:R-:W4:Y:S04]  /*df70*/  LDL.LU R174, [R1+0x4e0] ;  /* 0x0004e00001ae7983 */ /* 0x000f280000300800 */
[----:B------:R-:W4:Y:S04]  /*df80*/  LDL.LU R171, [R1+0x4b4] ;  /* 0x0004b40001ab7983 */ /* 0x000f280000300800 */
[----:B-1----:R-:W4:Y:S01]  /*df90*/  LDL.LU R121, [R1+0x4d8] ;  /* 0x0004d80001797983 */ /* 0x002f220000300800 */
[----:B------:R-:W-:Y:S01]  /*dfa0*/  IMAD.X R182, R2, 0x1, R182, P5 ;  /* 0x0000000102b67824 */ /* 0x000fe200028e06b6 */
[----:B------:R-:W-:-:S02]  /*dfb0*/  IADD3 R179, P5, R6, R179, RZ ;  /* 0x000000b306b37210 */ /* 0x000fc40007fbe0ff */
[----:B---3--:R-:W3:Y:S01]  /*dfc0*/  LDL.LU R111, [R1+0x4ac] ;  /* 0x0004ac00016f7983 */ /* 0x008ee20000300800 */
[----:B------:R-:W-:Y:S01]  /*dfd0*/  IMAD.X R180, R2, 0x1, R180, P6 ;  /* 0x0000000102b47824 */ /* 0x000fe200030e06b4 */
[----:B------:R-:W-:Y:S01]  /*dfe0*/  IADD3 R178, P6, R6, R178, RZ ;  /* 0x000000b206b27210 */ /* 0x000fe20007fde0ff */
[C---:B------:R-:W-:Y:S02]  /*dff0*/  IMAD.X R175, R2.reuse, 0x1, R175, P1 ;  /* 0x0000000102af7824 */ /* 0x040fe400008e06af */
[----:B------:R-:W-:Y:S01]  /*e000*/  IMAD.X R172, R2, 0x1, R172, P2 ;  /* 0x0000000102ac7824 */ /* 0x000fe200010e06ac */
[C---:B------:R-:W-:Y:S02]  /*e010*/  IADD3 R119, P2, R6.reuse, R119, RZ ;  /* 0x0000007706777210 */ /* 0x040fe40007f5e0ff */
[----:B------:R-:W-:Y:S01]  /*e020*/  IADD3 R176, P1, R6, R176, RZ ;  /* 0x000000b006b07210 */ /* 0x000fe20007f3e0ff */
[C---:B------:R-:W-:Y:S02]  /*e030*/  IMAD.X R116, R2.reuse, 0x1, R116, P3 ;  /* 0x0000000102747824 */ /* 0x040fe400018e0674 */
[----:B------:R-:W-:Y:S01]  /*e040*/  IMAD.X R3, R2, 0x1, R3, P4 ;  /* 0x0000000102037824 */ /* 0x000fe200020e0603 */
[----:B------:R-:W-:-:S05]  /*e050*/  IADD3 R184, P4, R6, R184, RZ ;  /* 0x000000b806b87210 */ /* 0x000fca0007f9e0ff */
[----:B------:R-:W-:Y:S04]  /*e060*/  STL [R1+0x4ec], R184 ;  /* 0x0004ecb801007387 */ /* 0x000fe80000100800 */
[----:B------:R-:W-:Y:S04]  /*e070*/  STL [R1+0x510], R182 ;  /* 0x000510b601007387 */ /* 0x000fe80000100800 */
[----:B------:R-:W-:Y:S04]  /*e080*/  STL [R1+0x4e4], R179 ;  /* 0x0004e4b301007387 */ /* 0x000fe80000100800 */
[----:B------:R-:W-:Y:S04]  /*e090*/  STL [R1+0x508], R180 ;  /* 0x000508b401007387 */ /* 0x000fe80000100800 */
[----:B------:R-:W-:Y:S04]  /*e0a0*/  STL [R1+0x4dc], R178 ;  /* 0x0004dcb201007387 */ /* 0x000fe80000100800 */
[----:B------:R-:W-:Y:S04]  /*e0b0*/  STL [R1+0x500], R175 ;  /* 0x000500af01007387 */ /* 0x000fe80000100800 */
[----:B------:R0:W-:Y:S04]  /*e0c0*/  STL [R1+0x4cc], R119 ;  /* 0x0004cc7701007387 */ /* 0x0001e80000100800 */
[----:B------:R-:W-:Y:S04]  /*e0d0*/  STL [R1+0x4d4], R176 ;  /* 0x0004d4b001007387 */ /* 0x000fe80000100800 */
[----:B0-----:R-:W3:Y:S04]  /*e0e0*/  LDL.LU R119, [R1+0x4d0] ;  /* 0x0004d00001777983 */ /* 0x001ee80000300800 */
[----:B------:R-:W-:Y:S04]  /*e0f0*/  STL [R1+0x4f8], R172 ;  /* 0x0004f8ac01007387 */ /* 0x000fe80000100800 */
[----:B------:R0:W-:Y:S04]  /*e100*/  STL [R1+0x4f0], R116 ;  /* 0x0004f07401007387 */ /* 0x0001e80000100800 */
[----:B0-----:R-:W3:Y:S01]  /*e110*/  LDL.LU R116, [R1+0x4a4] ;  /* 0x0004a40001747983 */ /* 0x001ee20000300800 */
[----:B------:R-:W-:-:S03]  /*e120*/  IADD3 R117, P3, R6, R117, RZ ;  /* 0x0000007506757210 */ /* 0x000fc60007f7e0ff */
[----:B------:R-:W3:Y:S04]  /*e130*/  LDL.LU R192, [R1+0x4c8] ;  /* 0x0004c80001c07983 */ /* 0x000ee80000300800 */
[----:B------:R-:W3:Y:S04]  /*e140*/  LDL.LU R190, [R1+0x49c] ;  /* 0x00049c0001be7983 */ /* 0x000ee80000300800 */
[----:B------:R-:W3:Y:S04]  /*e150*/  LDL.LU R187, [R1+0x4c0] ;  /* 0x0004c00001bb7983 */ /* 0x000ee80000300800 */
[----:B------:R0:W-:Y:S04]  /*e160*/  STL [R1+0x4c4], R117 ;  /* 0x0004c47501007387 */ /* 0x0001e80000100800 */
[----:B------:R-:W3:Y:S04]  /*e170*/  LDL.LU R188, [R1+0x494] ;  /* 0x0004940001bc7983 */ /* 0x000ee80000300800 */
[----:B0-----:R-:W3:Y:S01]  /*e180*/  LDL.LU R117, [R1+0x4b8] ;  /* 0x0004b80001757983 */ /* 0x001ee20000300800 */
[----:B------:R-:W-:-:S03]  /*e190*/  IMAD.X R170, R2, 0x1, R170, P4 ;  /* 0x0000000102aa7824 */ /* 0x000fc600020e06aa */
[----:B------:R-:W3:Y:S04]  /*e1a0*/  LDL.LU R186, [R1+0x48c] ;  /* 0x00048c0001ba7983 */ /* 0x000ee80000300800 */
[----:B------:R0:W-:Y:S04]  /*e1b0*/  STL [R1+0x4e8], R170 ;  /* 0x0004e8aa01007387 */ /* 0x0001e80000100800 */
[----:B0-----:R-:W3:Y:S04]  /*e1c0*/  LDL.LU R170, [R1+0x4b0] ;  /* 0x0004b00001aa7983 */ /* 0x001ee80000300800 */
[----:B------:R-:W3:Y:S04]  /*e1d0*/  LDL.LU R176, [R1+0x484] ;  /* 0x0004840001b07983 */ /* 0x000ee80000300800 */
[----:B------:R-:W3:Y:S01]  /*e1e0*/  LDL.LU R172, [R1+0x4a8] ;  /* 0x0004a80001ac7983 */ /* 0x000ee20000300800 */
[----:B--2---:R-:W-:-:S05]  /*e1f0*/  IADD3 R120, P4, R6, R120, RZ ;  /* 0x0000007806787210 */ /* 0x004fca0007f9e0ff */
[----:B------:R0:W-:Y:S04]  /*e200*/  STL [R1+0x4bc], R120 ;  /* 0x0004bc7801007387 */ /* 0x0001e80000100800 */
[----:B0-----:R-:W2:Y:S01]  /*e210*/  LDL.LU R120, [R1+0x47c] ;  /* 0x00047c0001787983 */ /* 0x001ea20000300800 */
[----:B----4-:R-:W-:-:S03]  /*e220*/  IMAD.X R174, R2, 0x1, R174, P5 ;  /* 0x0000000102ae7824 */ /* 0x010fc600028e06ae */
[----:B------:R-:W4:Y:S01]  /*e230*/  LDL.LU R183, [R1+0x4a0] ;  /* 0x0004a00001b77983 */ /* 0x000f220000300800 */
[----:B------:R-:W-:Y:S01]  /*e240*/  IADD3 R171, P5, R6, R171, RZ ;  /* 0x000000ab06ab7210 */ /* 0x000fe20007fbe0ff */
[----:B------:R-:W-:Y:S02]  /*e250*/  IMAD.X R121, R2, 0x1, R121, P6 ;  /* 0x0000000102797824 */ /* 0x000fe400030e0679 */
[----:B------:R-:W-:Y:S01]  /*e260*/  STL [R1+0x4e0], R174 ;  /* 0x0004e0ae01007387 */ /* 0x000fe20000100800 */
[----:B---3--:R-:W-:-:S03]  /*e270*/  IADD3 R111, P6, R6, R111, RZ ;  /* 0x0000006f066f7210 */ /* 0x008fc60007fde0ff */
[----:B------:R0:W-:Y:S04]  /*e280*/  STL [R1+0x4d8], R121 ;  /* 0x0004d87901007387 */ /* 0x0001e80000100800 */
[----:B------:R1:W-:Y:S04]  /*e290*/  STL [R1+0x4b4], R171 ;  /* 0x0004b4ab01007387 */ /* 0x0003e80000100800 */
[----:B0-----:R-:W3:Y:S04]  /*e2a0*/  LDL.LU R121, [R1+0x474] ;  /* 0x0004740001797983 */ /* 0x001ee80000300800 */
[----:B------:R-:W3:Y:S04]  /*e2b0*/  LDL.LU R184, [R1+0x498] ;  /* 0x0004980001b87983 */ /* 0x000ee80000300800 */
[----:B------:R-:W3:Y:S04]  /*e2c0*/  LDL.LU R182, [R1+0x46c] ;  /* 0x00046c0001b67983 */ /* 0x000ee80000300800 */
[----:B------:R-:W3:Y:S04]  /*e2d0*/  LDL.LU R179, [R1+0x490] ;  /* 0x0004900001b37983 */ /* 0x000ee80000300800 */
[----:B------:R0:W-:Y:S04]  /*e2e0*/  STL [R1+0x4ac], R111 ;  /* 0x0004ac6f01007387 */ /* 0x0001e80000100800 */
[----:B------:R-:W3:Y:S04]  /*e2f0*/  LDL.LU R180, [R1+0x464] ;  /* 0x0004640001b47983 */ /* 0x000ee80000300800 */
[----:B------:R-:W3:Y:S04]  /*e300*/  LDL.LU R178, [R1+0x488] ;  /* 0x0004880001b27983 */ /* 0x000ee80000300800 */
[----:B------:R-:W3:Y:S04]  /*e310*/  LDL.LU R175, [R1+0x45c] ;  /* 0x00045c0001af7983 */ /* 0x000ee80000300800 */
[----:B------:R-:W3:Y:S04]  /*e320*/  LDL.LU R174, [R1+0x480] ;  /* 0x0004800001ae7983 */ /* 0x000ee80000300800 */
[----:B-1----:R-:W3:Y:S04]  /*e330*/  LDL.LU R171, [R1+0x454] ;  /* 0x0004540001ab7983 */ /* 0x002ee80000300800 */
[----:B0-----:R-:W3:Y:S01]  /*e340*/  LDL.LU R111, [R1+0x478] ;  /* 0x00047800016f7983 */ /* 0x001ee20000300800 */
[----:B------:R-:W-:-:S05]  /*e350*/  IMAD.X R119, R2, 0x1, R119, P1 ;  /* 0x0000000102777824 */ /* 0x000fca00008e0677 */
[----:B------:R0:W-:Y:S04]  /*e360*/  STL [R1+0x4d0], R119 ;  /* 0x0004d07701007387 */ /* 0x0001e80000100800 */
[----:B0-----:R-:W3:Y:S01]  /*e370*/  LDL.LU R119, [R1+0x44c] ;  /* 0x00044c0001777983 */ /* 0x001ee20000300800 */
[----:B------:R-:W-:-:S05]  /*e380*/  IADD3 R116, P1, R6, R116, RZ ;  /* 0x0000007406747210 */ /* 0x000fca0007f3e0ff */
[----:B------:R0:W-:Y:S04]  /*e390*/  STL [R1+0x4a4], R116 ;  /* 0x0004a47401007387 */ /* 0x0001e80000100800 */
[----:B0-----:R-:W3:Y:S01]  /*e3a0*/  LDL.LU R116, [R1+0x470] ;  /* 0x0004700001747983 */ /* 0x001ee20000300800 */
[----:B------:R-:W-:Y:S01]  /*e3b0*/  IMAD.X R192, R2, 0x1, R192, P2 ;  /* 0x0000000102c07824 */ /* 0x000fe200010e06c0 */
[----:B------:R-:W-:Y:S01]  /*e3c0*/  IADD3 R190, P2, R6, R190, RZ ;  /* 0x000000be06be7210 */ /* 0x000fe20007f5e0ff */
[----:B------:R-:W-:-:S03]  /*e3d0*/  IMAD.X R187, R2, 0x1, R187, P3 ;  /* 0x0000000102bb7824 */ /* 0x000fc600018e06bb */
[----:B------:R-:W-:Y:S01]  /*e3e0*/  STL [R1+0x4c8], R192 ;  /* 0x0004c8c001007387 */ /* 0x000fe20000100800 */
[----:B------:R-:W-:-:S03]  /*e3f0*/  IMAD.X R117, R2, 0x1, R117, P4 ;  /* 0x0000000102757824 */ /* 0x000fc600020e0675 */
[----:B------:R-:W-:Y:S04]  /*e400*/  STL [R1+0x49c], R190 ;  /* 0x00049cbe01007387 */ /* 0x000fe80000100800 */
[----:B------:R0:W-:Y:S04]  /*e410*/  STL [R1+0x4b8], R117 ;  /* 0x0004b87501007387 */ /* 0x0001e80000100800 */
[----:B------:R-:W-:Y:S04]  /*e420*/  STL [R1+0x4c0], R187 ;  /* 0x0004c0bb01007387 */ /* 0x000fe80000100800 */
[----:B0-----:R-:W3:Y:S01]  /*e430*/  LDL.LU R117, [R1+0x444] ;  /* 0x0004440001757983 */ /* 0x001ee20000300800 */
[----:B------:R-:W-:Y:S01]  /*e440*/  IADD3 R188, P3, R6, R188, RZ ;  /* 0x000000bc06bc7210 */ /* 0x000fe20007f7e0ff */
[----:B------:R-:W-:Y:S01]  /*e450*/  IMAD.X R170, R2, 0x1, R170, P5 ;  /* 0x0000000102aa7824 */ /* 0x000fe200028e06aa */
[----:B------:R-:W-:-:S03]  /*e460*/  IADD3 R186, P4, R6, R186, RZ ;  /* 0x000000ba06ba7210 */ /* 0x000fc60007f9e0ff */
[----:B------:R-:W-:Y:S01]  /*e470*/  STL [R1+0x494], R188 ;  /* 0x000494bc01007387 */ /* 0x000fe20000100800 */
[----:B------:R-:W-:-:S03]  /*e480*/  IADD3 R176, P5, R6, R176, RZ ;  /* 0x000000b006b07210 */ /* 0x000fc60007fbe0ff */
[----:B------:R0:W-:Y:S01]  /*e490*/  STL [R1+0x4b0], R170 ;  /* 0x0004b0aa01007387 */ /* 0x0001e20000100800 */
[----:B------:R-:W-:-:S03]  /*e4a0*/  IMAD.X R172, R2, 0x1, R172, P6 ;  /* 0x0000000102ac7824 */ /* 0x000fc600030e06ac */
[----:B0-----:R-:W3:Y:S04]  /*e4b0*/  LDL.LU R170, [R1+0x468] ;  /* 0x0004680001aa7983 */ /* 0x001ee80000300800 */
[----:B------:R-:W-:Y:S04]  /*e4c0*/  STL [R1+0x48c], R186 ;  /* 0x00048cba01007387 */ /* 0x000fe80000100800 */
[----:B------:R0:W-:Y:S04]  /*e4d0*/  STL [R1+0x484], R176 ;  /* 0x000484b001007387 */ /* 0x0001e80000100800 */
[----:B0-----:R-:W3:Y:S04]  /*e4e0*/  LDL.LU R176, [R1+0x43c] ;  /* 0x00043c0001b07983 */ /* 0x001ee80000300800 */
[----:B------:R0:W-:Y:S04]  /*e4f0*/  STL [R1+0x4a8], R172 ;  /* 0x0004a8ac01007387 */ /* 0x0001e80000100800 */
[----:B0-----:R-:W3:Y:S01]  /*e500*/  LDL.LU R172, [R1+0x460] ;  /* 0x0004600001ac7983 */ /* 0x001ee20000300800 */
[----:B--2---:R-:W-:Y:S01]  /*e510*/  IADD3 R120, P6, R6, R120, RZ ;  /* 0x0000007806787210 */ /* 0x004fe20007fde0ff */
[----:B----4-:R-:W-:-:S04]  /*e520*/  IMAD.X R183, R2, 0x1, R183, P1 ;  /* 0x0000000102b77824 */ /* 0x010fc800008e06b7 */
[----:B------:R0:W-:Y:S04]  /*e530*/  STL [R1+0x47c], R120 ;  /* 0x00047c7801007387 */ /* 0x0001e80000100800 */
[----:B0-----:R-:W2:Y:S01]  /*e540*/  LDL.LU R120, [R1+0x434] ;  /* 0x0004340001787983 */ /* 0x001ea20000300800 */
[----:B---3--:R-:W-:Y:S01]  /*e550*/  IADD3 R121, P1, R6, R121, RZ ;  /* 0x0000007906797210 */ /* 0x008fe20007f3e0ff */
[----:B------:R-:W-:-:S04]  /*e560*/  IMAD.X R184, R2, 0x1, R184, P2 ;  /* 0x0000000102b87824 */ /* 0x000fc800010e06b8 */
[----:B------:R0:W-:Y:S01]  /*e570*/  STL [R1+0x474], R121 ;  /* 0x0004747901007387 */ /* 0x0001e20000100800 */
[----:B------:R-:W-:Y:S01]  /*e580*/  IADD3 R182, P2, R6, R182, RZ ;  /* 0x000000b606b67210 */ /* 0x000fe20007f5e0ff */
[----:B------:R-:W-:Y:S02]  /*e590*/  IMAD.X R179, R2, 0x1, R179, P3 ;  /* 0x0000000102b37824 */ /* 0x000fe400018e06b3 */
[----:B0-----:R-:W3:Y:S04]  /*e5a0*/  LDL.LU R121, [R1+0x458] ;  /* 0x0004580001797983 */ /* 0x001ee80000300800 */
[----:B------:R-:W-:Y:S01]  /*e5b0*/  STL [R1+0x4a0], R183 ;  /* 0x0004a0b701007387 */ /* 0x000fe20000100800 */
[----:B------:R-:W-:-:S03]  /*e5c0*/  IADD3 R180, P3, R6, R180, RZ ;  /* 0x000000b406b47210 */ /* 0x000fc60007f7e0ff */
[----:B------:R-:W-:Y:S01]  /*e5d0*/  STL [R1+0x498], R184 ;  /* 0x000498b801007387 */ /* 0x000fe20000100800 */
[----:B------:R-:W-:-:S03]  /*e5e0*/  IMAD.X R178, R2, 0x1, R178, P4 ;  /* 0x0000000102b27824 */ /* 0x000fc600020e06b2 */
[----:B------:R-:W-:Y:S01]  /*e5f0*/  STL [R1+0x46c], R182 ;  /* 0x00046cb601007387 */ /* 0x000fe20000100800 */
[----:B------:R-:W-:-:S03]  /*e600*/  IADD3 R175, P4, R6, R175, RZ ;  /* 0x000000af06af7210 */ /* 0x000fc60007f9e0ff */
[----:B------:R-:W-:Y:S01]  /*e610*/  STL [R1+0x490], R179 ;  /* 0x000490b301007387 */ /* 0x000fe20000100800 */
[----:B------:R-:W-:-:S03]  /*e620*/  IMAD.X R174, R2, 0x1, R174, P5 ;  /* 0x0000000102ae7824 */ /* 0x000fc600028e06ae */
[----:B------:R-:W-:Y:S01]  /*e630*/  STL [R1+0x464], R180 ;  /* 0x000464b401007387 */ /* 0x000fe20000100800 */
[----:B------:R-:W-:-:S03]  /*e640*/  IMAD.X R111, R2, 0x1, R111, P6 ;  /* 0x00000001026f7824 */ /* 0x000fc600030e066f */
[----:B------:R-:W-:Y:S01]  /*e650*/  STL [R1+0x488], R178 ;  /* 0x000488b201007387 */ /* 0x000fe20000100800 */
[----:B------:R-:W-:-:S03]  /*e660*/  IADD3 R171, P5, R6, R171, RZ ;  /* 0x000000ab06ab7210 */ /* 0x000fc60007fbe0ff */
[----:B------:R-:W-:Y:S04]  /*e670*/  STL [R1+0x45c], R175 ;  /* 0x00045caf01007387 */ /* 0x000fe80000100800 */
[----:B------:R0:W-:Y:S04]  /*e680*/  STL [R1+0x478], R111 ;  /* 0x0004786f01007387 */ /* 0x0001e80000100800 */
[----:B------:R-:W-:Y:S04]  /*e690*/  STL [R1+0x480], R174 ;  /* 0x000480ae01007387 */ /* 0x000fe80000100800 */
[----:B0-----:R-:W4:Y:S04]  /*e6a0*/  LDL.LU R111, [R1+0x42c] ;  /* 0x00042c00016f7983 */ /* 0x001f280000300800 */
[----:B------:R-:W-:Y:S01]  /*e6b0*/  STL [R1+0x454], R171 ;  /* 0x000454ab01007387 */ /* 0x000fe20000100800 */
[----:B------:R-:W-:-:S05]  /*e6c0*/  IADD3 R119, P6, R6, R119, RZ ;  /* 0x0000007706777210 */ /* 0x000fca0007fde0ff */
[----:B------:R0:W-:Y:S04]  /*e6d0*/  STL [R1+0x44c], R119 ;  /* 0x00044c7701007387 */ /* 0x0001e80000100800 */
[----:B0-----:R-:W4:Y:S01]  /*e6e0*/  LDL.LU R119, [R1+0x450] ;  /* 0x0004500001777983 */ /* 0x001f220000300800 */
[----:B------:R-:W-:-:S03]  /*e6f0*/  IMAD.X R116, R2, 0x1, R116, P1 ;  /* 0x0000000102747824 */ /* 0x000fc600008e0674 */
[----:B------:R-:W4:Y:S04]  /*e700*/  LDL.LU R192, [R1+0x424] ;  /* 0x0004240001c07983 */ /* 0x000f280000300800 */
[----:B------:R-:W4:Y:S04]  /*e710*/  LDL.LU R190, [R1+0x448] ;  /* 0x0004480001be7983 */ /* 0x000f280000300800 */
[----:B------:R-:W4:Y:S04]  /*e720*/  LDL.LU R187, [R1+0x41c] ;  /* 0x00041c0001bb7983 */ /* 0x000f280000300800 */
[----:B------:R0:W-:Y:S04]  /*e730*/  STL [R1+0x470], R116 ;  /* 0x0004707401007387 */ /* 0x0001e80000100800 */
[----:B------:R-:W4:Y:S04]  /*e740*/  LDL.LU R188, [R1+0x440] ;  /* 0x0004400001bc7983 */ /* 0x000f280000300800 */
[----:B0-----:R-:W4:Y:S01]  /*e750*/  LDL.LU R116, [R1+0x414] ;  /* 0x0004140001747983 */ /* 0x001f220000300800 */
[----:B------:R-:W-:-:S03]  /*e760*/  IADD3 R117, P1, R6, R117, RZ ;  /* 0x0000007506757210 */ /* 0x000fc60007f3e0ff */
[----:B------:R-:W4:Y:S04]  /*e770*/  LDL.LU R186, [R1+0x438] ;  /* 0x0004380001ba7983 */ /* 0x000f280000300800 */
[----:B------:R0:W-:Y:S04]  /*e780*/  STL [R1+0x444], R117 ;  /* 0x0004447501007387 */ /* 0x0001e80000100800 */
[----:B0-----:R-:W4:Y:S04]  /*e790*/  LDL.LU R117, [R1+0x40c] ;  /* 0x00040c0001757983 */ /* 0x001f280000300800 */
[----:B------:R-:W4:Y:S01]  /*e7a0*/  LDL.LU R174, [R1+0x430] ;  /* 0x0004300001ae7983 */ /* 0x000f220000300800 */
[----:B------:R-:W-:-:S03]  /*e7b0*/  IMAD.X R170, R2, 0x1, R170, P2 ;  /* 0x0000000102aa7824 */ /* 0x000fc600010e06aa */
[----:B------:R-:W4:Y:S04]  /*e7c0*/  LDL.LU R171, [R1+0x404] ;  /* 0x0004040001ab7983 */ /* 0x000f280000300800 */
[----:B------:R0:W-:Y:S04]  /*e7d0*/  STL [R1+0x468], R170 ;  /* 0x000468aa01007387 */ /* 0x0001e80000100800 */
[----:B0-----:R-:W4:Y:S01]  /*e7e0*/  LDL.LU R170, [R1+0x428] ;  /* 0x0004280001aa7983 */ /* 0x001f220000300800 */
[----:B------:R-:W-:-:S03]  /*e7f0*/  IADD3 R176, P2, R6, R176, RZ ;  /* 0x000000b006b07210 */ /* 0x000fc60007f5e0ff */
[----:B------:R-:W4:Y:S04]  /*e800*/  LDL.LU R183, [R1+0x3fc] ;  /* 0x0003fc0001b77983 */ /* 0x000f280000300800 */
[----:B------:R-:W-:Y:S01]  /*e810*/  STL [R1+0x43c], R176 ;  /* 0x00043cb001007387 */ /* 0x000fe20000100800 */
[----:B------:R-:W-:-:S05]  /*e820*/  IMAD.X R172, R2, 0x1, R172, P3 ;  /* 0x0000000102ac7824 */ /* 0x000fca00018e06ac */
[----:B------:R0:W-:Y:S04]  /*e830*/  STL [R1+0x460], R172 ;  /* 0x000460ac01007387 */ /* 0x0001e80000100800 */
[----:B0-----:R-:W4:Y:S01]  /*e840*/  LDL.LU R172, [R1+0x420] ;  /* 0x0004200001ac7983 */ /* 0x001f220000300800 */
[----:B--2---:R-:W-:-:S05]  /*e850*/  IADD3 R120, P3, R6, R120, RZ ;  /* 0x0000007806787210 */ /* 0x004fca0007f7e0ff */
[----:B------:R0:W-:Y:S04]  /*e860*/  STL [R1+0x434], R120 ;  /* 0x0004347801007387 */ /* 0x0001e80000100800 */
[----:B------:R-:W2:Y:S04]  /*e870*/  LDL.LU R184, [R1+0x3f4] ;  /* 0x0003f40001b87983 */ /* 0x000ea80000300800 */
[----:B------:R-:W2:Y:S04]  /*e880*/  LDL.LU R182, [R1+0x418] ;  /* 0x0004180001b67983 */ /* 0x000ea80000300800 */
[----:B------:R-:W2:Y:S01]  /*e890*/  LDL.LU R179, [R1+0x3ec] ;  /* 0x0003ec0001b37983 */ /* 0x000ea20000300800 */
[----:B---3--:R-:W-:-:S05]  /*e8a0*/  IMAD.X R121, R2, 0x1, R121, P4 ;  /* 0x0000000102797824 */ /* 0x008fca00020e0679 */
[----:B------:R1:W-:Y:S04]  /*e8b0*/  STL [R1+0x458], R121 ;  /* 0x0004587901007387 */ /* 0x0003e80000100800 */
[----:B------:R-:W3:Y:S04]  /*e8c0*/  LDL.LU R180, [R1+0x410] ;  /* 0x0004100001b47983 */ /* 0x000ee80000300800 */
[----:B------:R-:W3:Y:S04]  /*e8d0*/  LDL.LU R178, [R1+0x3e4] ;  /* 0x0003e40001b27983 */ /* 0x000ee80000300800 */
[----:B------:R-:W3:Y:S04]  /*e8e0*/  LDL.LU R175, [R1+0x408] ;  /* 0x0004080001af7983 */ /* 0x000ee80000300800 */
[----:B------:R-:W3:Y:S04]  /*e8f0*/  LDL.LU R176, [R1+0x3dc] ;  /* 0x0003dc0001b07983 */ /* 0x000ee80000300800 */
[----:B0-----:R-:W3:Y:S04]  /*e900*/  LDL.LU R120, [R1+0x400] ;  /* 0x0004000001787983 */ /* 0x001ee80000300800 */
[----:B-1----:R-:W3:Y:S01]  /*e910*/  LDL.LU R121, [R1+0x3d4] ;  /* 0x0003d40001797983 */ /* 0x002ee20000300800 */
[----:B----4-:R-:W-:-:S05]  /*e920*/  IADD3 R111, P4, R6, R111, RZ ;  /* 0x0000006f066f7210 */ /* 0x010fca0007f9e0ff */
[----:B------:R0:W-:Y:S04]  /*e930*/  STL [R1+0x42c], R111 ;  /* 0x00042c6f01007387 */ /* 0x0001e80000100800 */
[----:B0-----:R-:W4:Y:S01]  /*e940*/  LDL.LU R111, [R1+0x3f8] ;  /* 0x0003f800016f7983 */ /* 0x001f220000300800 */
[----:B------:R-:W-:-:S05]  /*e950*/  IMAD.X R119, R2, 0x1, R119, P5 ;  /* 0x0000000102777824 */ /* 0x000fca00028e0677 */
[----:B------:R0:W-:Y:S01]  /*e960*/  STL [R1+0x450], R119 ;  /* 0x0004507701007387 */ /* 0x0001e20000100800 */
[----:B------:R-:W-:Y:S01]  /*e970*/  IADD3 R192, P5, R6, R192, RZ ;  /* 0x000000c006c07210 */ /* 0x000fe20007fbe0ff */
[----:B------:R-:W-:Y:S02]  /*e980*/  IMAD.X R190, R2, 0x1, R190, P6 ;  /* 0x0000000102be7824 */ /* 0x000fe400030e06be */
[----:B0-----:R-:W4:Y:S01]  /*e990*/  LDL.LU R119, [R1+0x3cc] ;  /* 0x0003cc0001777983 */ /* 0x001f220000300800 */
[----:B------:R-:W-:Y:S01]  /*e9a0*/  IADD3 R187, P6, R6, R187, RZ ;  /* 0x000000bb06bb7210 */ /* 0x000fe20007fde0ff */
[----:B------:R-:W-:Y:S02]  /*e9b0*/  IMAD.X R188, R2, 0x1, R188, P1 ;  /* 0x0000000102bc7824 */ /* 0x000fe400008e06bc */
[----:B------:R-:W-:Y:S01]  /*e9c0*/  STL [R1+0x424], R192 ;  /* 0x000424c001007387 */ /* 0x000fe20000100800 */
[----:B------:R-:W-:-:S03]  /*e9d0*/  IADD3 R116, P1, R6, R116, RZ ;  /* 0x0000007406747210 */ /* 0x000fc60007f3e0ff */
[----:B------:R-:W-:Y:S04]  /*e9e0*/  STL [R1+0x448], R190 ;  /* 0x000448be01007387 */ /* 0x000fe80000100800 */
[----:B------:R0:W-:Y:S04]  /*e9f0*/  STL [R1+0x414], R116 ;  /* 0x0004147401007387 */ /* 0x0001e80000100800 */
[----:B------:R-:W-:Y:S04]  /*ea00*/  STL [R1+0x41c], R187 ;  /* 0x00041cbb01007387 */ /* 0x000fe80000100800 */
[----:B0-----:R-:W4:Y:S01]  /*ea10*/  LDL.LU R116, [R1+0x3f0] ;  /* 0x0003f00001747983 */ /* 0x001f220000300800 */
[----:B------:R-:W-:Y:S01]  /*ea20*/  IMAD.X R186, R2, 0x1, R186, P2 ;  /* 0x0000000102ba7824 */ /* 0x000fe200010e06ba */
[----:B------:R-:W-:-:S02]  /*ea30*/  IADD3 R117, P2, R6, R117, RZ ;  /* 0x0000007506757210 */ /* 0x000fc40007f5e0ff */
[----:B------:R-:W-:Y:S04]  /*ea40*/  STL [R1+0x440], R188 ;  /* 0x000440bc01007387 */ /* 0x000fe80000100800 */
[----:B------:R0:W-:Y:S04]  /*ea50*/  STL [R1+0x40c], R117 ;  /* 0x00040c7501007387 */ /* 0x0001e80000100800 */
[----:B0-----:R-:W4:Y:S01]  /*ea60*/  LDL.LU R117, [R1+0x3c4] ;  /* 0x0003c40001757983 */ /* 0x001f220000300800 */
[----:B------:R-:W-:Y:S01]  /*ea70*/  IMAD.X R174, R2, 0x1, R174, P3 ;  /* 0x0000000102ae7824 */ /* 0x000fe200018e06ae */
[----:B------:R-:W-:-:S02]  /*ea80*/  IADD3 R171, P3, R6, R171, RZ ;  /* 0x000000ab06ab7210 */ /* 0x000fc40007f7e0ff */
[----:B------:R-:W-:Y:S01]  /*ea90*/  STL [R1+0x438], R186 ;  /* 0x000438ba01007387 */ /* 0x000fe20000100800 */
[----:B------:R-:W-:-:S03]  /*eaa0*/  IMAD.X R170, R2, 0x1, R170, P4 ;  /* 0x0000000102aa7824 */ /* 0x000fc600020e06aa */
[----:B------:R0:W-:Y:S04]  /*eab0*/  STL [R1+0x430], R174 ;  /* 0x000430ae01007387 */ /* 0x0001e80000100800 */
[----:B0-----:R-:W4:Y:S04]  /*eac0*/  LDL.LU R174, [R1+0x3e8] ;  /* 0x0003e80001ae7983 */ /* 0x001f280000300800 */
[----:B------:R0:W-:Y:S01]  /*ead0*/  STL [R1+0x404], R171 ;  /* 0x000404ab01007387 */ /* 0x0001e20000100800 */
[----:B------:R-:W-:-:S03]  /*eae0*/  IADD3 R183, P4, R6, R183, RZ ;  /* 0x000000b706b77210 */ /* 0x000fc60007f9e0ff */
[----:B0-----:R-:W4:Y:S04]  /*eaf0*/  LDL.LU R171, [R1+0x3bc] ;  /* 0x0003bc0001ab7983 */ /* 0x001f280000300800 */
[----:B------:R0:W-:Y:S01]  /*eb00*/  STL [R1+0x428], R170 ;  /* 0x000428aa01007387 */ /* 0x0001e20000100800 */
[----:B------:R-:W-:-:S03]  /*eb10*/  IMAD.X R172, R2, 0x1, R172, P5 ;  /* 0x0000000102ac7824 */ /* 0x000fc600028e06ac */
[----:B0-----:R-:W4:Y:S04]  /*eb20*/  LDL.LU R170, [R1+0x3e0] ;  /* 0x0003e00001aa7983 */ /* 0x001f280000300800 */
[----:B------:R0:W-:Y:S04]  /*eb30*/  STL [R1+0x420], R172 ;  /* 0x000420ac01007387 */ /* 0x0001e80000100800 */
[----:B0-----:R-:W4:Y:S04]  /*eb40*/  LDL.LU R172, [R1+0x3b4] ;  /* 0x0003b40001ac7983 */ /* 0x001f280000300800 */
[----:B------:R-:W-:Y:S01]  /*eb50*/  STL [R1+0x3fc], R183 ;  /* 0x0003fcb701007387 */ /* 0x000fe20000100800 */
[----:B--2---:R-:W-:Y:S01]  /*eb60*/  IADD3 R184, P5, R6, R184, RZ ;  /* 0x000000b806b87210 */ /* 0x004fe20007fbe0ff */
[----:B------:R-:W-:-:S04]  /*eb70*/  IMAD.X R182, R2, 0x1, R182, P6 ;  /* 0x0000000102b67824 */ /* 0x000fc800030e06b6 */
[----:B------:R-:W-:Y:S01]  /*eb80*/  STL [R1+0x3f4], R184 ;  /* 0x0003f4b801007387 */ /* 0x000fe20000100800 */
[----:B------:R-:W-:-:S03]  /*eb90*/  IADD3 R179, P6, R6, R179, RZ ;  /* 0x000000b306b37210 */ /* 0x000fc60007fde0ff */
[----:B------:R-:W-:Y:S04]  /*eba0*/  STL [R1+0x418], R182 ;  /* 0x000418b601007387 */ /* 0x000fe80000100800 */
[----:B------:R-:W-:Y:S01]  /*ebb0*/  STL [R1+0x3ec], R179 ;  /* 0x0003ecb301007387 */ /* 0x000fe20000100800 */
[----:B---3--:R-:W-:Y:S01]  /*ebc0*/  IMAD.X R180, R2, 0x1, R180, P1 ;  /* 0x0000000102b47824 */ /* 0x008fe200008e06b4 */
[----:B------:R-:W-:-:S04]  /*ebd0*/  IADD3 R178, P1, R6, R178, RZ ;  /* 0x000000b206b27210 */ /* 0x000fc80007f3e0ff */
[----:B------:R-:W-:Y:S01]  /*ebe0*/  STL [R1+0x410], R180 ;  /* 0x000410b401007387 */ /* 0x000fe20000100800 */
[----:B------:R-:W-:-:S03]  /*ebf0*/  IMAD.X R175, R2, 0x1, R175, P2 ;  /* 0x0000000102af7824 */ /* 0x000fc600010e06af */
[----:B------:R-:W-:Y:S01]  /*ec00*/  STL [R1+0x3e4], R178 ;  /* 0x0003e4b201007387 */ /* 0x000fe20000100800 */
[----:B------:R-:W-:Y:S01]  /*ec10*/  IADD3 R176, P2, R6, R176, RZ ;  /* 0x000000b006b07210 */ /* 0x000fe20007f5e0ff */
[----:B------:R-:W-:Y:S02]  /*ec20*/  IMAD.X R120, R2, 0x1, R120, P3 ;  /* 0x0000000102787824 */ /* 0x000fe400018e0678 */
[----:B------:R-:W-:Y:S01]  /*ec30*/  STL [R1+0x408], R175 ;  /* 0x000408af01007387 */ /* 0x000fe20000100800 */
[----:B------:R-:W-:-:S03]  /*ec40*/  IADD3 R121, P3, R6, R121, RZ ;  /* 0x0000007906797210 */ /* 0x000fc60007f7e0ff */
[----:B------:R0:W-:Y:S04]  /*ec50*/  STL [R1+0x400], R120 ;  /* 0x0004007801007387 */ /* 0x0001e80000100800 */
[----:B------:R-:W-:Y:S04]  /*ec60*/  STL [R1+0x3dc], R176 ;  /* 0x0003dcb001007387 */ /* 0x000fe80000100800 */
[----:B0-----:R-:W2:Y:S01]  /*ec70*/  LDL.LU R120, [R1+0x3d8] ;  /* 0x0003d80001787983 */ /* 0x001ea20000300800 */
[----:B----4-:R-:W-:-:S05]  /*ec80*/  IMAD.X R111, R2, 0x1, R111, P4 ;  /* 0x00000001026f7824 */ /* 0x010fca00020e066f */
[----:B------:R0:W-:Y:S04]  /*ec90*/  STL [R1+0x3f8], R111 ;  /* 0x0003f86f01007387 */ /* 0x0001e80000100800 */
[----:B------:R1:W-:Y:S04]  /*eca0*/  STL [R1+0x3d4], R121 ;  /* 0x0003d47901007387 */ /* 0x0003e80000100800 */
[----:B0-----:R-:W3:Y:S04]  /*ecb0*/  LDL.LU R111, [R1+0x3ac] ;  /* 0x0003ac00016f7983 */ /* 0x001ee80000300800 */
[----:B------:R-:W4:Y:S04]  /*ecc0*/  LDL.LU R187, [R1+0x3d0] ;  /* 0x0003d00001bb7983 */ /* 0x000f280000300800 */
[----:B------:R-:W4:Y:S01]  /*ecd0*/  LDL.LU R188, [R1+0x3a4] ;  /* 0x0003a40001bc7983 */ /* 0x000f220000300800 */
[----:B------:R-:W-:-:S03]  /*ece0*/  IADD3 R119, P4, R6, R119, RZ ;  /* 0x0000007706777210 */ /* 0x000fc60007f9e0ff */
[----:B------:R-:W4:Y:S04]  /*ecf0*/  LDL.LU R180, [R1+0x3c8] ;  /* 0x0003c80001b47983 */ /* 0x000f280000300800 */
[----:B------:R0:W-:Y:S04]  /*ed00*/  STL [R1+0x3cc], R119 ;  /* 0x0003cc7701007387 */ /* 0x0001e80000100800 */
[----:B------:R-:W4:Y:S04]  /*ed10*/  LDL.LU R175, [R1+0x39c] ;  /* 0x00039c0001af7983 */ /* 0x000f280000300800 */
[----:B-1----:R-:W4:Y:S04]  /*ed20*/  LDL.LU R121, [R1+0x3c0] ;  /* 0x0003c00001797983 */ /* 0x002f280000300800 */
[----:B------:R-:W4:Y:S04]  /*ed30*/  LDL.LU R176, [R1+0x394] ;  /* 0x0003940001b07983 */ /* 0x000f280000300800 */
[----:B0-----:R-:W4:Y:S01]  /*ed40*/  LDL.LU R119, [R1+0x3b8] ;  /* 0x0003b80001777983 */ /* 0x001f220000300800 */
[----:B------:R-:W-:-:S05]  /*ed50*/  IMAD.X R116, R2, 0x1, R116, P5 ;  /* 0x0000000102747824 */ /* 0x000fca00028e0674 */
[----:B------:R0:W-:Y:S04]  /*ed60*/  STL [R1+0x3f0], R116 ;  /* 0x0003f07401007387 */ /* 0x0001e80000100800 */
[----:B0-----:R-:W4:Y:S01]  /*ed70*/  LDL.LU R116, [R1+0x38c] ;  /* 0x00038c0001747983 */ /* 0x001f220000300800 */
[----:B------:R-:W-:-:S05]  /*ed80*/  IADD3 R117, P5, R6, R117, RZ ;  /* 0x0000007506757210 */ /* 0x000fca0007fbe0ff */
[----:B------:R0:W-:Y:S04]  /*ed90*/  STL [R1+0x3c4], R117 ;  /* 0x0003c47501007387 */ /* 0x0001e80000100800 */
[----:B0-----:R-:W4:Y:S01]  /*eda0*/  LDL.LU R117, [R1+0x3b0] ;  /* 0x0003b00001757983 */ /* 0x001f220000300800 */
[----:B------:R-:W-:Y:S01]  /*edb0*/  IMAD.X R174, R2, 0x1, R174, P6 ;  /* 0x0000000102ae7824 */ /* 0x000fe200030e06ae */
[----:B------:R-:W-:Y:S01]  /*edc0*/  IADD3 R171, P6, R6, R171, RZ ;  /* 0x000000ab06ab7210 */ /* 0x000fe20007fde0ff */
[----:B------:R-:W-:-:S05]  /*edd0*/  IMAD.X R170, R2, 0x1, R170, P1 ;  /* 0x0000000102aa7824 */ /* 0x000fca00008e06aa */
[----:B------:R0:W-:Y:S04]  /*ede0*/  STL [R1+0x3e0], R170 ;  /* 0x0003e0aa01007387 */ /* 0x0001e80000100800 */
[----:B------:R1:W-:Y:S01]  /*edf0*/  STL [R1+0x3e8], R174 ;  /* 0x0003e8ae01007387 */ /* 0x0003e20000100800 */
[----:B------:R-:W-:-:S03]  /*ee00*/  IADD3 R172, P1, R6, R172, RZ ;  /* 0x000000ac06ac7210 */ /* 0x000fc60007f3e0ff */
[----:B0-----:R-:W4:Y:S04]  /*ee10*/  LDL.LU R170, [R1+0x384] ;  /* 0x0003840001aa7983 */ /* 0x001f280000300800 */
[----:B------:R0:W-:Y:S04]  /*ee20*/  STL [R1+0x3bc], R171 ;  /* 0x0003bcab01007387 */ /* 0x0001e80000100800 */
[----:B------:R-:W4:Y:S04]  /*ee30*/  LDL.LU R186, [R1+0x3a8] ;  /* 0x0003a80001ba7983 */ /* 0x000f280000300800 */
[----:B------:R-:W4:Y:S04]  /*ee40*/  LDL.LU R183, [R1+0x37c] ;  /* 0x00037c0001b77983 */ /* 0x000f280000300800 */
[----:B------:R-:W4:Y:S04]  /*ee50*/  LDL.LU R184, [R1+0x3a0] ;  /* 0x0003a00001b87983 */ /* 0x000f280000300800 */
[----:B------:R0:W-:Y:S04]  /*ee60*/  STL [R1+0x3b4], R172 ;  /* 0x0003b4ac01007387 */ /* 0x0001e80000100800 */
[----:B------:R-:W4:Y:S04]  /*ee70*/  LDL.LU R182, [R1+0x374] ;  /* 0x0003740001b67983 */ /* 0x000f280000300800 */
[----:B------:R-:W4:Y:S04]  /*ee80*/  LDL.LU R179, [R1+0x398] ;  /* 0x0003980001b37983 */ /* 0x000f280000300800 */
[----:B------:R-:W4:Y:S04]  /*ee90*/  LDL.LU R178, [R1+0x36c] ;  /* 0x00036c0001b27983 */ /* 0x000f280000300800 */
[----:B-1----:R-:W4:Y:S04]  /*eea0*/  LDL.LU R174, [R1+0x390] ;  /* 0x0003900001ae7983 */ /* 0x002f280000300800 */
[----:B0-----:R-:W4:Y:S04]  /*eeb0*/  LDL.LU R171, [R1+0x364] ;  /* 0x0003640001ab7983 */ /* 0x001f280000300800 */
[----:B------:R-:W4:Y:S01]  /*eec0*/  LDL.LU R172, [R1+0x388] ;  /* 0x0003880001ac7983 */ /* 0x000f220000300800 */
[----:B--2---:R-:W-:-:S05]  /*eed0*/  IMAD.X R120, R2, 0x1, R120, P2 ;  /* 0x0000000102787824 */ /* 0x004fca00010e0678 */
[----:B------:R0:W-:Y:S04]  /*eee0*/  STL [R1+0x3d8], R120 ;  /* 0x0003d87801007387 */ /* 0x0001e80000100800 */
[----:B0-----:R-:W2:Y:S01]  /*eef0*/  LDL.LU R120, [R1+0x35c] ;  /* 0x00035c0001787983 */ /* 0x001ea20000300800 */
[----:B---3--:R-:W-:Y:S01]  /*ef00*/  IADD3 R111, P2, R6, R111, RZ ;  /* 0x0000006f066f7210 */ /* 0x008fe20007f5e0ff */
[----:B----4-:R-:W-:-:S04]  /*ef10*/  IMAD.X R187, R2, 0x1, R187, P3 ;  /* 0x0000000102bb7824 */ /* 0x010fc800018e06bb */
[----:B------:R0:W-:Y:S01]  /*ef20*/  STL [R1+0x3ac], R111 ;  /* 0x0003ac6f01007387 */ /* 0x0001e20000100800 */
[----:B------:R-:W-:Y:S01]  /*ef30*/  IADD3 R188, P3, R6, R188, RZ ;  /* 0x000000bc06bc7210 */ /* 0x000fe20007f7e0ff */
[----:B------:R-:W-:Y:S02]  /*ef40*/  IMAD.X R180, R2, 0x1, R180, P4 ;  /* 0x0000000102b47824 */ /* 0x000fe400020e06b4 */
[----:B0-----:R-:W3:Y:S04]  /*ef50*/  LDL.LU R111, [R1+0x380] ;  /* 0x00038000016f7983 */ /* 0x001ee80000300800 */
[----:B------:R-:W-:Y:S01]  /*ef60*/  STL [R1+0x3d0], R187 ;  /* 0x0003d0bb01007387 */ /* 0x000fe20000100800 */
[----:B------:R-:W-:Y:S01]  /*ef70*/  IADD3 R175, P4, R6, R175, RZ ;  /* 0x000000af06af7210 */ /* 0x000fe20007f9e0ff */
[----:B------:R-:W-:-:S02]  /*ef80*/  IMAD.X R121, R2, 0x1, R121, P5 ;  /* 0x0000000102797824 */ /* 0x000fc400028e0679 */
[----:B------:R-:W-:Y:S04]  /*ef90*/  STL [R1+0x3a4], R188 ;  /* 0x0003a4bc01007387 */ /* 0x000fe80000100800 */
[----:B------:R0:W-:Y:S01]  /*efa0*/  STL [R1+0x3c0], R121 ;  /* 0x0003c07901007387 */ /* 0x0001e20000100800 */
[----:B------:R-:W-:-:S03]  /*efb0*/  IMAD.X R119, R2, 0x1, R119, P6 ;  /* 0x0000000102777824 */ /* 0x000fc600030e0677 */
[----:B------:R-:W-:Y:S01]  /*efc0*/  STL [R1+0x3c8], R180 ;  /* 0x0003c8b401007387 */ /* 0x000fe20000100800 */
[----:B------:R-:W-:-:S03]  /*efd0*/  IADD3 R176, P5, R6, R176, RZ ;  /* 0x000000b006b07210 */ /* 0x000fc60007fbe0ff */
[----:B0-----:R-:W4:Y:S04]  /*efe0*/  LDL.LU R121, [R1+0x354] ;  /* 0x0003540001797983 */ /* 0x001f280000300800 */
[----:B------:R-:W-:Y:S04]  /*eff0*/  STL [R1+0x39c], R175 ;  /* 0x00039caf01007387 */ /* 0x000fe80000100800 */
[----:B------:R0:W-:Y:S01]  /*f000*/  STL [R1+0x3b8], R119 ;  /* 0x0003b87701007387 */ /* 0x0001e20000100800 */
[----:B------:R-:W-:-:S03]  /*f010*/  IADD3 R116, P6, R6, R116, RZ ;  /* 0x0000007406747210 */ /* 0x000fc60007fde0ff */
[----:B0-----:R-:W4:Y:S04]  /*f020*/  LDL.LU R119, [R1+0x378] ;  /* 0x0003780001777983 */ /* 0x001f280000300800 */
[----:B------:R-:W-:Y:S04]  /*f030*/  STL [R1+0x394], R176 ;  /* 0x000394b001007387 */ /* 0x000fe80000100800 */
[----:B------:R0:W-:Y:S04]  /*f040*/  STL [R1+0x38c], R116 ;  /* 0x00038c7401007387 */ /* 0x0001e80000100800 */
[----:B0-----:R-:W4:Y:S01]  /*f050*/  LDL.LU R116, [R1+0x34c] ;  /* 0x00034c0001747983 */ /* 0x001f220000300800 */
[----:B------:R-:W-:-:S03]  /*f060*/  IMAD.X R117, R2, 0x1, R117, P1 ;  /* 0x0000000102757824 */ /* 0x000fc600008e0675 */
[----:B------:R-:W4:Y:S04]  /*f070*/  LDL.LU R180, [R1+0x370] ;  /* 0x0003700001b47983 */ /* 0x000f280000300800 */
[----:B------:R-:W4:Y:S04]  /*f080*/  LDL.LU R175, [R1+0x344] ;  /* 0x0003440001af7983 */ /* 0x000f280000300800 */
[----:B------:R0:W-:Y:S04]  /*f090*/  STL [R1+0x3b0], R117 ;  /* 0x0003b07501007387 */ /* 0x0001e80000100800 */
[----:B0-----:R-:W4:Y:S04]  /*f0a0*/  LDL.LU R117, [R1+0x368] ;  /* 0x0003680001757983 */ /* 0x001f280000300800 */
[----:B------:R-:W4:Y:S01]  /*f0b0*/  LDL.LU R176, [R1+0x33c] ;  /* 0x00033c0001b07983 */ /* 0x000f220000300800 */
[----:B------:R-:W-:-:S05]  /*f0c0*/  IADD3 R170, P1, R6, R170, RZ ;  /* 0x000000aa06aa7210 */ /* 0x000fca0007f3e0ff */
[----:B------:R0:W-:Y:S01]  /*f0d0*/  STL [R1+0x384], R170 ;  /* 0x000384aa01007387 */ /* 0x0001e20000100800 */
[----:B------:R-:W-:Y:S01]  /*f0e0*/  IMAD.X R186, R2, 0x1, R186, P2 ;  /* 0x0000000102ba7824 */ /* 0x000fe200010e06ba */
[----:B------:R-:W-:Y:S02]  /*f0f0*/  IADD3 R183, P2, R6, R183, RZ ;  /* 0x000000b706b77210 */ /* 0x000fe40007f5e0ff */
[----:B0-----:R-:W4:Y:S01]  /*f100*/  LDL.LU R170, [R1+0x360] ;  /* 0x0003600001aa7983 */ /* 0x001f220000300800 */
[----:B------:R-:W-:-:S03]  /*f110*/  IMAD.X R184, R2, 0x1, R184, P3 ;  /* 0x0000000102b87824 */ /* 0x000fc600018e06b8 */
        /* <DEDUP_REMOVED lines=12> */
[----:B------:R0:W-:Y:S04]  /*f1e0*/  STL [R1+0x388], R172 ;  /* 0x000388ac01007387 */ /* 0x0001e80000100800 */
[----:B------:R-:W-:Y:S04]  /*f1f0*/  STL [R1+0x390], R174 ;  /* 0x000390ae01007387 */ /* 0x000fe80000100800 */
[----:B0-----:R-:W4:Y:S04]  /*f200*/  LDL.LU R172, [R1+0x334] ;  /* 0x0003340001ac7983 */ /* 0x001f280000300800 */
[----:B------:R-:W-:Y:S01]  /*f210*/  STL [R1+0x364], R171 ;  /* 0x000364ab01007387 */ /* 0x000fe20000100800 */
[----:B--2---:R-:W-:-:S05]  /*f220*/  IADD3 R120, P6, R6, R120, RZ ;  /* 0x0000007806787210 */ /* 0x004fca0007fde0ff */
[----:B------:R0:W-:Y:S04]  /*f230*/  STL [R1+0x35c], R120 ;  /* 0x00035c7801007387 */ /* 0x0001e80000100800 */
[----:B0-----:R-:W2:Y:S04]  /*f240*/  LDL.LU R120, [R1+0x358] ;  /* 0x0003580001787983 */ /* 0x001ea80000300800 */
[----:B------:R-:W2:Y:S04]  /*f250*/  LDL.LU R187, [R1+0x32c] ;  /* 0x00032c0001bb7983 */ /* 0x000ea80000300800 */
[----:B------:R-:W2:Y:S04]  /*f260*/  LDL.LU R188, [R1+0x350] ;  /* 0x0003500001bc7983 */ /* 0x000ea80000300800 */
[----:B------:R-:W2:Y:S01]  /*f270*/  LDL.LU R178, [R1+0x324] ;  /* 0x0003240001b27983 */ /* 0x000ea20000300800 */
[----:B---3--:R-:W-:-:S05]  /*f280*/  IMAD.X R111, R2, 0x1, R111, P1 ;  /* 0x00000001026f7824 */ /* 0x008fca00008e066f */
[----:B------:R0:W-:Y:S04]  /*f290*/  STL [R1+0x380], R111 ;  /* 0x0003806f01007387 */ /* 0x0001e80000100800 */
[----:B------:R-:W3:Y:S04]  /*f2a0*/  LDL.LU R174, [R1+0x348] ;  /* 0x0003480001ae7983 */ /* 0x000ee80000300800 */
[----:B0-----:R-:W3:Y:S04]  /*f2b0*/  LDL.LU R111, [R1+0x31c] ;  /* 0x00031c00016f7983 */ /* 0x001ee80000300800 */
[----:B------:R-:W3:Y:S01]  /*f2c0*/  LDL.LU R171, [R1+0x340] ;  /* 0x0003400001ab7983 */ /* 0x000ee20000300800 */
[----:B----4-:R-:W-:-:S05]  /*f2d0*/  IADD3 R121, P1, R6, R121, RZ ;  /* 0x0000007906797210 */ /* 0x010fca0007f3e0ff */
[----:B------:R0:W-:Y:S04]  /*f2e0*/  STL [R1+0x354], R121 ;  /* 0x0003547901007387 */ /* 0x0001e80000100800 */
[----:B0-----:R-:W4:Y:S01]  /*f2f0*/  LDL.LU R121, [R1+0x314] ;  /* 0x0003140001797983 */ /* 0x001f220000300800 */
[----:B------:R-:W-:-:S05]  /*f300*/  IMAD.X R119, R2, 0x1, R119, P2 ;  /* 0x0000000102777824 */ /* 0x000fca00010e0677 */
[----:B------:R0:W-:Y:S04]  /*f310*/  STL [R1+0x378], R119 ;  /* 0x0003787701007387 */ /* 0x0001e80000100800 */
[----:B0-----:R-:W4:Y:S01]  /*f320*/  LDL.LU R119, [R1+0x338] ;  /* 0x0003380001777983 */ /* 0x001f220000300800 */
[----:B------:R-:W-:-:S05]  /*f330*/  IADD3 R116, P2, R6, R116, RZ ;  /* 0x0000007406747210 */ /* 0x000fca0007f5e0ff */
[----:B------:R0:W-:Y:S04]  /*f340*/  STL [R1+0x34c], R116 ;  /* 0x00034c7401007387 */ /* 0x0001e80000100800 */
[----:B0-----:R-:W4:Y:S01]  /*f350*/  LDL.LU R116, [R1+0x30c] ;  /* 0x00030c0001747983 */ /* 0x001f220000300800 */
[C---:B------:R-:W-:Y:S02]  /*f360*/  IMAD.X R180, R2.reuse, 0x1, R180, P3 ;  /* 0x0000000102b47824 */ /* 0x040fe400018e06b4 */
[----:B------:R-:W-:-:S05]  /*f370*/  IMAD.X R117, R2, 0x1, R117, P4 ;  /* 0x0000000102757824 */ /* 0x000fca00020e0675 */
[----:B------:R0:W-:Y:S04]  /*f380*/  STL [R1+0x368], R117 ;  /* 0x0003687501007387 */ /* 0x0001e80000100800 */
[----:B------:R1:W-:Y:S04]  /*f390*/  STL [R1+0x370], R180 ;  /* 0x000370b401007387 */ /* 0x0003e80000100800 */
[----:B0-----:R-:W4:Y:S01]  /*f3a0*/  LDL.LU R117, [R1+0x330] ;  /* 0x0003300001757983 */ /* 0x001f220000300800 */
[C---:B------:R-:W-:Y:S02]  /*f3b0*/  IADD3 R175, P3, R6.reuse, R175, RZ ;  /* 0x000000af06af7210 */ /* 0x040fe40007f7e0ff */
[----:B------:R-:W-:-:S03]  /*f3c0*/  IADD3 R176, P4, R6, R176, RZ ;  /* 0x000000b006b07210 */ /* 0x000fc60007f9e0ff */
[----:B------:R0:W-:Y:S04]  /*f3d0*/  STL [R1+0x344], R175 ;  /* 0x000344af01007387 */ /* 0x0001e80000100800 */
[----:B------:R-:W4:Y:S04]  /*f3e0*/  LDL.LU R186, [R1+0x304] ;  /* 0x0003040001ba7983 */ /* 0x000f280000300800 */
[----:B------:R-:W4:Y:S01]  /*f3f0*/  LDL.LU R183, [R1+0x328] ;  /* 0x0003280001b77983 */ /* 0x000f220000300800 */
[----:B------:R-:W-:-:S03]  /*f400*/  IMAD.X R170, R2, 0x1, R170, P5 ;  /* 0x0000000102aa7824 */ /* 0x000fc600028e06aa */
[----:B------:R0:W-:Y:S04]  /*f410*/  STL [R1+0x33c], R176 ;  /* 0x00033cb001007387 */ /* 0x0001e80000100800 */
[----:B------:R-:W4:Y:S04]  /*f420*/  LDL.LU R184, [R1+0x2fc] ;  /* 0x0002fc0001b87983 */ /* 0x000f280000300800 */
[----:B------:R0:W-:Y:S04]  /*f430*/  STL [R1+0x360], R170 ;  /* 0x000360aa01007387 */ /* 0x0001e80000100800 */
[----:B------:R-:W4:Y:S04]  /*f440*/  LDL.LU R182, [R1+0x320] ;  /* 0x0003200001b67983 */ /* 0x000f280000300800 */
[----:B------:R-:W4:Y:S04]  /*f450*/  LDL.LU R179, [R1+0x2f4] ;  /* 0x0002f40001b37983 */ /* 0x000f280000300800 */
[----:B-1----:R-:W4:Y:S04]  /*f460*/  LDL.LU R180, [R1+0x318] ;  /* 0x0003180001b47983 */ /* 0x002f280000300800 */
[----:B0-----:R-:W4:Y:S04]  /*f470*/  LDL.LU R175, [R1+0x2ec] ;  /* 0x0002ec0001af7983 */ /* 0x001f280000300800 */
[----:B------:R-:W4:Y:S04]  /*f480*/  LDL.LU R176, [R1+0x310] ;  /* 0x0003100001b07983 */ /* 0x000f280000300800 */
[----:B------:R-:W4:Y:S01]  /*f490*/  LDL.LU R170, [R1+0x2e4] ;  /* 0x0002e40001aa7983 */ /* 0x000f220000300800 */
[----:B------:R-:W-:-:S05]  /*f4a0*/  IADD3 R172, P5, R6, R172, RZ ;  /* 0x000000ac06ac7210 */ /* 0x000fca0007fbe0ff */
[----:B------:R0:W-:Y:S04]  /*f4b0*/  STL [R1+0x334], R172 ;  /* 0x000334ac01007387 */ /* 0x0001e80000100800 */
[----:B0-----:R-:W4:Y:S01]  /*f4c0*/  LDL.LU R172, [R1+0x308] ;  /* 0x0003080001ac7983 */ /* 0x001f220000300800 */
[----:B--2---:R-:W-:Y:S01]  /*f4d0*/  IMAD.X R120, R2, 0x1, R120, P6 ;  /* 0x0000000102787824 */ /* 0x004fe200030e0678 */
[----:B------:R-:W-:-:S04]  /*f4e0*/  IADD3 R187, P6, R6, R187, RZ ;  /* 0x000000bb06bb7210 */ /* 0x000fc80007fde0ff */
[----:B------:R0:W-:Y:S01]  /*f4f0*/  STL [R1+0x358], R120 ;  /* 0x0003587801007387 */ /* 0x0001e20000100800 */
[----:B------:R-:W-:Y:S01]  /*f500*/  IMAD.X R188, R2, 0x1, R188, P1 ;  /* 0x0000000102bc7824 */ /* 0x000fe200008e06bc */
[----:B------:R-:W-:Y:S02]  /*f510*/  IADD3 R178, P1, R6, R178, RZ ;  /* 0x000000b206b27210 */ /* 0x000fe40007f3e0ff */
[----:B0-----:R-:W2:Y:S04]  /*f520*/  LDL.LU R120, [R1+0x2dc] ;  /* 0x0002dc0001787983 */ /* 0x001ea80000300800 */
[----:B------:R-:W-:Y:S04]  /*f530*/  STL [R1+0x32c], R187 ;  /* 0x00032cbb01007387 */ /* 0x000fe80000100800 */
[----:B------:R-:W-:Y:S01]  /*f540*/  STL [R1+0x350], R188 ;  /* 0x000350bc01007387 */ /* 0x000fe20000100800 */
[----:B---3--:R-:W-:Y:S01]  /*f550*/  IMAD.X R174, R2, 0x1, R174, P2 ;  /* 0x0000000102ae7824 */ /* 0x008fe200010e06ae */
[----:B------:R-:W-:Y:S01]  /*f560*/  IADD3 R111, P2, R6, R111, RZ ;  /* 0x0000006f066f7210 */ /* 0x000fe20007f5e0ff */
[----:B------:R-:W-:-:S04]  /*f570*/  IMAD.X R171, R2, 0x1, R171, P3 ;  /* 0x0000000102ab7824 */ /* 0x000fc800018e06ab */
[----:B------:R0:W-:Y:S04]  /*f580*/  STL [R1+0x31c], R111 ;  /* 0x00031c6f01007387 */ /* 0x0001e80000100800 */
[----:B------:R-:W-:Y:S04]  /*f590*/  STL [R1+0x324], R178 ;  /* 0x000324b201007387 */ /* 0x000fe80000100800 */
[----:B0-----:R-:W3:Y:S04]  /*f5a0*/  LDL.LU R111, [R1+0x300] ;  /* 0x00030000016f7983 */ /* 0x001ee80000300800 */
[----:B------:R-:W-:Y:S01]  /*f5b0*/  STL [R1+0x348], R174 ;  /* 0x000348ae01007387 */ /* 0x000fe20000100800 */
[----:B----4-:R-:W-:-:S05]  /*f5c0*/  IADD3 R121, P3, R6, R121, RZ ;  /* 0x0000007906797210 */ /* 0x010fca0007f7e0ff */
[----:B------:R0:W-:Y:S04]  /*f5d0*/  STL [R1+0x314], R121 ;  /* 0x0003147901007387 */ /* 0x0001e80000100800 */
[----:B0-----:R-:W4:Y:S01]  /*f5e0*/  LDL.LU R121, [R1+0x2d4] ;  /* 0x0002d40001797983 */ /* 0x001f220000300800 */
[----:B------:R-:W-:-:S03]  /*f5f0*/  IMAD.X R119, R2, 0x1, R119, P4 ;  /* 0x0000000102777824 */ /* 0x000fc600020e0677 */
[----:B------:R-:W-:Y:S04]  /*f600*/  STL [R1+0x340], R171 ;  /* 0x000340ab01007387 */ /* 0x000fe80000100800 */
[----:B------:R0:W-:Y:S04]  /*f610*/  STL [R1+0x338], R119 ;  /* 0x0003387701007387 */ /* 0x0001e80000100800 */
[----:B0-----:R-:W4:Y:S01]  /*f620*/  LDL.LU R119, [R1+0x2f8] ;  /* 0x0002f80001777983 */ /* 0x001f220000300800 */
[----:B------:R-:W-:-:S03]  /*f630*/  IADD3 R116, P4, R6, R116, RZ ;  /* 0x0000007406747210 */ /* 0x000fc60007f9e0ff */
[----:B------:R-:W4:Y:S04]  /*f640*/  LDL.LU R178, [R1+0x2cc] ;  /* 0x0002cc0001b27983 */ /* 0x000f280000300800 */
[----:B------:R-:W4:Y:S04]  /*f650*/  LDL.LU R174, [R1+0x2f0] ;  /* 0x0002f00001ae7983 */ /* 0x000f280000300800 */
[----:B------:R0:W-:Y:S04]  /*f660*/  STL [R1+0x30c], R116 ;  /* 0x00030c7401007387 */ /* 0x0001e80000100800 */
[----:B0-----:R-:W4:Y:S01]  /*f670*/  LDL.LU R116, [R1+0x2c4] ;  /* 0x0002c40001747983 */ /* 0x001f220000300800 */
[----:B------:R-:W-:-:S03]  /*f680*/  IMAD.X R117, R2, 0x1, R117, P5 ;  /* 0x0000000102757824 */ /* 0x000fc600028e0675 */
[----:B------:R-:W4:Y:S04]  /*f690*/  LDL.LU R171, [R1+0x2e8] ;  /* 0x0002e80001ab7983 */ /* 0x000f280000300800 */
[----:B------:R0:W-:Y:S04]  /*f6a0*/  STL [R1+0x330], R117 ;  /* 0x0003307501007387 */ /* 0x0001e80000100800 */
[----:B0-----:R-:W4:Y:S01]  /*f6b0*/  LDL.LU R117, [R1+0x2bc] ;  /* 0x0002bc0001757983 */ /* 0x001f220000300800 */
[----:B------:R-:W-:Y:S01]  /*f6c0*/  IADD3 R186, P5, R6, R186, RZ ;  /* 0x000000ba06ba7210 */ /* 0x000fe20007fbe0ff */
[----:B------:R-:W-:-:S04]  /*f6d0*/  IMAD.X R183, R2, 0x1, R183, P6 ;  /* 0x0000000102b77824 */ /* 0x000fc800030e06b7 */
        /* <DEDUP_REMOVED lines=9> */
[----:B------:R-:W-:Y:S01]  /*f770*/  IADD3 R175, P2, R6, R175, RZ ;  /* 0x000000af06af7210 */ /* 0x000fe20007f5e0ff */
[----:B------:R-:W-:Y:S01]  /*f780*/  IMAD.X R176, R2, 0x1, R176, P3 ;  /* 0x0000000102b07824 */ /* 0x000fe200018e06b0 */
[----:B------:R-:W-:Y:S01]  /*f790*/  IADD3 R170, P3, R6, R170, RZ ;  /* 0x000000aa06aa7210 */ /* 0x000fe20007f7e0ff */
[----:B------:R-:W-:Y:S04]  /*f7a0*/  STL [R1+0x318], R180 ;  /* 0x000318b401007387 */ /* 0x000fe80000100800 */
[----:B------:R0:W-:Y:S04]  /*f7b0*/  STL [R1+0x2e4], R170 ;  /* 0x0002e4aa01007387 */ /* 0x0001e80000100800 */
[----:B------:R-:W-:Y:S04]  /*f7c0*/  STL [R1+0x2ec], R175 ;  /* 0x0002ecaf01007387 */ /* 0x000fe80000100800 */
[----:B0-----:R-:W4:Y:S04]  /*f7d0*/  LDL.LU R170, [R1+0x2e0] ;  /* 0x0002e00001aa7983 */ /* 0x001f280000300800 */
[----:B------:R-:W-:Y:S01]  /*f7e0*/  STL [R1+0x310], R176 ;  /* 0x000310b001007387 */ /* 0x000fe20000100800 */
[----:B------:R-:W-:-:S05]  /*f7f0*/  IMAD.X R172, R2, 0x1, R172, P4 ;  /* 0x0000000102ac7824 */ /* 0x000fca00020e06ac */
[----:B------:R0:W-:Y:S04]  /*f800*/  STL [R1+0x308], R172 ;  /* 0x000308ac01007387 */ /* 0x0001e80000100800 */
[----:B0-----:R-:W4:Y:S04]  /*f810*/  LDL.LU R172, [R1+0x2b4] ;  /* 0x0002b40001ac7983 */ /* 0x001f280000300800 */
[----:B------:R-:W4:Y:S04]  /*f820*/  LDL.LU R187, [R1+0x2d8] ;  /* 0x0002d80001bb7983 */ /* 0x000f280000300800 */
[----:B------:R-:W4:Y:S04]  /*f830*/  LDL.LU R188, [R1+0x2ac] ;  /* 0x0002ac0001bc7983 */ /* 0x000f280000300800 */
[----:B------:R-:W4:Y:S01]  /*f840*/  LDL.LU R186, [R1+0x2d0] ;  /* 0x0002d00001ba7983 */ /* 0x000f220000300800 */
[----:B--2---:R-:W-:-:S05]  /*f850*/  IADD3 R120, P4, R6, R120, RZ ;  /* 0x0000007806787210 */ /* 0x004fca0007f9e0ff */
[----:B------:R0:W-:Y:S04]  /*f860*/  STL [R1+0x2dc], R120 ;  /* 0x0002dc7801007387 */ /* 0x0001e80000100800 */
[----:B------:R-:W2:Y:S04]  /*f870*/  LDL.LU R175, [R1+0x2a4] ;  /* 0x0002a40001af7983 */ /* 0x000ea80000300800 */
[----:B0-----:R-:W2:Y:S04]  /*f880*/  LDL.LU R120, [R1+0x2c8] ;  /* 0x0002c80001787983 */ /* 0x001ea80000300800 */
[----:B------:R-:W2:Y:S01]  /*f890*/  LDL.LU R176, [R1+0x29c] ;  /* 0x00029c0001b07983 */ /* 0x000ea20000300800 */
[----:B---3--:R-:W-:-:S05]  /*f8a0*/  IMAD.X R111, R2, 0x1, R111, P5 ;  /* 0x00000001026f7824 */ /* 0x008fca00028e066f */
[----:B------:R0:W-:Y:S04]  /*f8b0*/  STL [R1+0x300], R111 ;  /* 0x0003006f01007387 */ /* 0x0001e80000100800 */
[----:B0-----:R-:W3:Y:S01]  /*f8c0*/  LDL.LU R111, [R1+0x2c0] ;  /* 0x0002c000016f7983 */ /* 0x001ee20000300800 */
[----:B----4-:R-:W-:-:S05]  /*f8d0*/  IADD3 R121, P5, R6, R121, RZ ;  /* 0x0000007906797210 */ /* 0x010fca0007fbe0ff */
[----:B------:R0:W-:Y:S04]  /*f8e0*/  STL [R1+0x2d4], R121 ;  /* 0x0002d47901007387 */ /* 0x0001e80000100800 */
[----:B0-----:R-:W4:Y:S01]  /*f8f0*/  LDL.LU R121, [R1+0x294] ;  /* 0x0002940001797983 */ /* 0x001f220000300800 */
[----:B------:R-:W-:Y:S01]  /*f900*/  IMAD.X R119, R2, 0x1, R119, P6 ;  /* 0x0000000102777824 */ /* 0x000fe200030e0677 */
[----:B------:R-:W-:-:S04]  /*f910*/  IADD3 R178, P6, R6, R178, RZ ;  /* 0x000000b206b27210 */ /* 0x000fc80007fde0ff */
[----:B------:R0:W-:Y:S01]  /*f920*/  STL [R1+0x2f8], R119 ;  /* 0x0002f87701007387 */ /* 0x0001e20000100800 */
[----:B------:R-:W-:-:S03]  /*f930*/  IMAD.X R174, R2, 0x1, R174, P1 ;  /* 0x0000000102ae7824 */ /* 0x000fc600008e06ae */
[----:B0-----:R-:W4:Y:S01]  /*f940*/  LDL.LU R119, [R1+0x2b8] ;  /* 0x0002b80001777983 */ /* 0x001f220000300800 */
[----:B------:R-:W-:-:S05]  /*f950*/  IADD3 R116, P1, R6, R116, RZ ;  /* 0x0000007406747210 */ /* 0x000fca0007f3e0ff */
[----:B------:R0:W-:Y:S04]  /*f960*/  STL [R1+0x2c4], R116 ;  /* 0x0002c47401007387 */ /* 0x0001e80000100800 */
[----:B------:R1:W-:Y:S04]  /*f970*/  STL [R1+0x2cc], R178 ;  /* 0x0002ccb201007387 */ /* 0x0003e80000100800 */
[----:B0-----:R-:W4:Y:S01]  /*f980*/  LDL.LU R116, [R1+0x28c] ;  /* 0x00028c0001747983 */ /* 0x001f220000300800 */
[----:B------:R-:W-:Y:S01]  /*f990*/  IMAD.X R171, R2, 0x1, R171, P2 ;  /* 0x0000000102ab7824 */ /* 0x000fe200010e06ab */
[----:B------:R-:W-:-:S02]  /*f9a0*/  IADD3 R117, P2, R6, R117, RZ ;  /* 0x0000007506757210 */ /* 0x000fc40007f5e0ff */
[----:B------:R0:W-:Y:S04]  /*f9b0*/  STL [R1+0x2f0], R174 ;  /* 0x0002f0ae01007387 */ /* 0x0001e80000100800 */
[----:B------:R-:W4:Y:S04]  /*f9c0*/  LDL.LU R183, [R1+0x2b0] ;  /* 0x0002b00001b77983 */ /* 0x000f280000300800 */
[----:B------:R-:W4:Y:S04]  /*f9d0*/  LDL.LU R184, [R1+0x284] ;  /* 0x0002840001b87983 */ /* 0x000f280000300800 */
        /* <DEDUP_REMOVED lines=9> */
[----:B------:R-:W-:-:S05]  /*fa70*/  IMAD.X R170, R2, 0x1, R170, P3 ;  /* 0x0000000102aa7824 */ /* 0x000fca00018e06aa */
[----:B------:R0:W-:Y:S04]  /*fa80*/  STL [R1+0x2e0], R170 ;  /* 0x0002e0aa01007387 */ /* 0x0001e80000100800 */
[----:B0-----:R-:W4:Y:S01]  /*fa90*/  LDL.LU R170, [R1+0x264] ;  /* 0x0002640001aa7983 */ /* 0x001f220000300800 */
[----:B------:R-:W-:Y:S01]  /*faa0*/  IADD3 R172, P3, R6, R172, RZ ;  /* 0x000000ac06ac7210 */ /* 0x000fe20007f7e0ff */
[----:B------:R-:W-:-:S04]  /*fab0*/  IMAD.X R187, R2, 0x1, R187, P4 ;  /* 0x0000000102bb7824 */ /* 0x000fc800020e06bb */
[----:B------:R0:W-:Y:S01]  /*fac0*/  STL [R1+0x2b4], R172 ;  /* 0x0002b4ac01007387 */ /* 0x0001e20000100800 */
[----:B------:R-:W-:Y:S01]  /*fad0*/  IADD3 R188, P4, R6, R188, RZ ;  /* 0x000000bc06bc7210 */ /* 0x000fe20007f9e0ff */
[----:B------:R-:W-:Y:S02]  /*fae0*/  IMAD.X R186, R2, 0x1, R186, P5 ;  /* 0x0000000102ba7824 */ /* 0x000fe400028e06ba */
[----:B0-----:R-:W4:Y:S04]  /*faf0*/  LDL.LU R172, [R1+0x288] ;  /* 0x0002880001ac7983 */ /* 0x001f280000300800 */
[----:B------:R-:W-:Y:S04]  /*fb00*/  STL [R1+0x2d8], R187 ;  /* 0x0002d8bb01007387 */ /* 0x000fe80000100800 */
[----:B------:R-:W-:Y:S01]  /*fb10*/  STL [R1+0x2ac], R188 ;  /* 0x0002acbc01007387 */ /* 0x000fe20000100800 */
[----:B--2---:R-:W-:Y:S01]  /*fb20*/  IADD3 R175, P5, R6, R175, RZ ;  /* 0x000000af06af7210 */ /* 0x004fe20007fbe0ff */
[----:B------:R-:W-:-:S05]  /*fb30*/  IMAD.X R120, R2, 0x1, R120, P6 ;  /* 0x0000000102787824 */ /* 0x000fca00030e0678 */
[----:B------:R0:W-:Y:S01]  /*fb40*/  STL [R1+0x2c8], R120 ;  /* 0x0002c87801007387 */ /* 0x0001e20000100800 */
[----:B------:R-:W-:-:S03]  /*fb50*/  IADD3 R176, P6, R6, R176, RZ ;  /* 0x000000b006b07210 */ /* 0x000fc60007fde0ff */
[----:B------:R-:W-:Y:S04]  /*fb60*/  STL [R1+0x2d0], R186 ;  /* 0x0002d0ba01007387 */ /* 0x000fe80000100800 */
[----:B0-----:R-:W2:Y:S04]  /*fb70*/  LDL.LU R120, [R1+0x25c] ;  /* 0x00025c0001787983 */ /* 0x001ea80000300800 */
[----:B------:R-:W-:Y:S01]  /*fb80*/  STL [R1+0x2a4], R175 ;  /* 0x0002a4af01007387 */ /* 0x000fe20000100800 */
[----:B---3--:R-:W-:-:S05]  /*fb90*/  IMAD.X R111, R2, 0x1, R111, P1 ;  /* 0x00000001026f7824 */ /* 0x008fca00008e066f */
[----:B------:R0:W-:Y:S04]  /*fba0*/  STL [R1+0x2c0], R111 ;  /* 0x0002c06f01007387 */ /* 0x0001e80000100800 */
[----:B0-----:R-:W3:Y:S04]  /*fbb0*/  LDL.LU R111, [R1+0x280] ;  /* 0x00028000016f7983 */ /* 0x001ee80000300800 */
[----:B------:R-:W-:Y:S01]  /*fbc0*/  STL [R1+0x29c], R176 ;  /* 0x00029cb001007387 */ /* 0x000fe20000100800 */
[----:B----4-:R-:W-:-:S05]  /*fbd0*/  IADD3 R121, P1, R6, R121, RZ ;  /* 0x0000007906797210 */ /* 0x010fca0007f3e0ff */
[----:B------:R0:W-:Y:S04]  /*fbe0*/  STL [R1+0x294], R121 ;  /* 0x0002947901007387 */ /* 0x0001e80000100800 */
[----:B0-----:R-:W4:Y:S01]  /*fbf0*/  LDL.LU R121, [R1+0x254] ;  /* 0x0002540001797983 */ /* 0x001f220000300800 */
[----:B------:R-:W-:-:S03]  /*fc00*/  IMAD.X R119, R2, 0x1, R119, P2 ;  /* 0x0000000102777824 */ /* 0x000fc600010e0677 */
[----:B------:R-:W4:Y:S04]  /*fc10*/  LDL.LU R175, [R1+0x278] ;  /* 0x0002780001af7983 */ /* 0x000f280000300800 */
[----:B------:R-:W4:Y:S04]  /*fc20*/  LDL.LU R176, [R1+0x24c] ;  /* 0x00024c0001b07983 */ /* 0x000f280000300800 */
[----:B------:R0:W-:Y:S04]  /*fc30*/  STL [R1+0x2b8], R119 ;  /* 0x0002b87701007387 */ /* 0x0001e80000100800 */
[----:B0-----:R-:W4:Y:S01]  /*fc40*/  LDL.LU R119, [R1+0x270] ;  /* 0x0002700001777983 */ /* 0x001f220000300800 */
[----:B------:R-:W-:-:S05]  /*fc50*/  IADD3 R116, P2, R6, R116, RZ ;  /* 0x0000007406747210 */ /* 0x000fca0007f5e0ff */
[----:B------:R0:W-:Y:S04]  /*fc60*/  STL [R1+0x28c], R116 ;  /* 0x00028c7401007387 */ /* 0x0001e80000100800 */
[----:B0-----:R-:W4:Y:S01]  /*fc70*/  LDL.LU R116, [R1+0x244] ;  /* 0x0002440001747983 */ /* 0x001f220000300800 */
[----:B------:R-:W-:Y:S01]  /*fc80*/  IMAD.X R183, R2, 0x1, R183, P3 ;  /* 0x0000000102b77824 */ /* 0x000fe200018e06b7 */
[----:B------:R-:W-:Y:S01]  /*fc90*/  IADD3 R184, P3, R6, R184, RZ ;  /* 0x000000b806b87210 */ /* 0x000fe20007f7e0ff */
[----:B------:R-:W-:-:S03]  /*fca0*/  IMAD.X R182, R2, 0x1, R182, P4 ;  /* 0x0000000102b67824 */ /* 0x000fc600020e06b6 */
[----:B------:R-:W-:Y:S04]  /*fcb0*/  STL [R1+0x2b0], R183 ;  /* 0x0002b0b701007387 */ /* 0x000fe80000100800 */
        /* <DEDUP_REMOVED lines=9> */
[----:B------:R-:W-:-:S05]  /*fd50*/  IMAD.X R117, R2, 0x1, R117, P1 ;  /* 0x0000000102757824 */ /* 0x000fca00008e0675 */
[----:B------:R0:W-:Y:S04]  /*fd60*/  STL [R1+0x290], R117 ;  /* 0x0002907501007387 */ /* 0x0001e80000100800 */
[----:B------:R-:W-:Y:S04]  /*fd70*/  STL [R1+0x298], R174 ;  /* 0x000298ae01007387 */ /* 0x000fe80000100800 */
[----:B0-----:R-:W4:Y:S01]  /*fd80*/  LDL.LU R117, [R1+0x268] ;  /* 0x0002680001757983 */ /* 0x001f220000300800 */
[C---:B------:R-:W-:Y:S02]  /*fd90*/  IADD3 R171, P6, R6.reuse, R171, RZ ;  /* 0x000000ab06ab7210 */ /* 0x040fe40007fde0ff */
[----:B------:R-:W-:-:S03]  /*fda0*/  IADD3 R170, P1, R6, R170, RZ ;  /* 0x000000aa06aa7210 */ /* 0x000fc60007f3e0ff */
[----:B------:R-:W-:Y:S04]  /*fdb0*/  STL [R1+0x26c], R171 ;  /* 0x00026cab01007387 */ /* 0x000fe80000100800 */
[----:B------:R0:W-:Y:S04]  /*fdc0*/  STL [R1+0x264], R170 ;  /* 0x000264aa01007387 */ /* 0x0001e80000100800 */
[----:B0-----:R-:W4:Y:S04]  /*fdd0*/  LDL.LU R170, [R1+0x23c] ;  /* 0x00023c0001aa7983 */ /* 0x001f280000300800 */
[----:B------:R-:W4:Y:S04]  /*fde0*/  LDL.LU R190, [R1+0x260] ;  /* 0x0002600001be7983 */ /* 0x000f280000300800 */
[----:B------:R-:W4:Y:S01]  /*fdf0*/  LDL.LU R187, [R1+0x234] ;  /* 0x0002340001bb7983 */ /* 0x000f220000300800 */
[----:B------:R-:W-:-:S03]  /*fe00*/  IMAD.X R172, R2, 0x1, R172, P2 ;  /* 0x0000000102ac7824 */ /* 0x000fc600010e06ac */
[----:B------:R-:W4:Y:S04]  /*fe10*/  LDL.LU R188, [R1+0x258] ;  /* 0x0002580001bc7983 */ /* 0x000f280000300800 */
[----:B------:R0:W-:Y:S04]  /*fe20*/  STL [R1+0x288], R172 ;  /* 0x000288ac01007387 */ /* 0x0001e80000100800 */
[----:B------:R-:W4:Y:S04]  /*fe30*/  LDL.LU R174, [R1+0x22c] ;  /* 0x00022c0001ae7983 */ /* 0x000f280000300800 */
[----:B------:R-:W4:Y:S04]  /*fe40*/  LDL.LU R171, [R1+0x250] ;  /* 0x0002500001ab7983 */ /* 0x000f280000300800 */
[----:B0-----:R-:W4:Y:S01]  /*fe50*/  LDL.LU R172, [R1+0x224] ;  /* 0x0002240001ac7983 */ /* 0x001f220000300800 */
[----:B--2---:R-:W-:-:S05]  /*fe60*/  IADD3 R120, P2, R6, R120, RZ ;  /* 0x0000007806787210 */ /* 0x004fca0007f5e0ff */
[----:B------:R0:W-:Y:S04]  /*fe70*/  STL [R1+0x25c], R120 ;  /* 0x00025c7801007387 */ /* 0x0001e80000100800 */
[----:B0-----:R-:W2:Y:S01]  /*fe80*/  LDL.LU R120, [R1+0x248] ;  /* 0x0002480001787983 */ /* 0x001ea20000300800 */
[----:B---3--:R-:W-:-:S05]  /*fe90*/  IMAD.X R111, R2, 0x1, R111, P3 ;  /* 0x00000001026f7824 */ /* 0x008fca00018e066f */
[----:B------:R0:W-:Y:S04]  /*fea0*/  STL [R1+0x280], R111 ;  /* 0x0002806f01007387 */ /* 0x0001e80000100800 */
[----:B0-----:R-:W3:Y:S01]  /*feb0*/  LDL.LU R111, [R1+0x21c] ;  /* 0x00021c00016f7983 */ /* 0x001ee20000300800 */
[----:B----4-:R-:W-:Y:S01]  /*fec0*/  IADD3 R121, P3, R6, R121, RZ ;  /* 0x0000007906797210 */ /* 0x010fe20007f7e0ff */
[----:B------:R-:W-:-:S04]  /*fed0*/  IMAD.X R175, R2, 0x1, R175, P4 ;  /* 0x0000000102af7824 */ /* 0x000fc800020e06af */
[----:B------:R0:W-:Y:S01]  /*fee0*/  STL [R1+0x254], R121 ;  /* 0x0002547901007387 */ /* 0x0001e20000100800 */
[----:B------:R-:W-:-:S03]  /*fef0*/  IADD3 R176, P4, R6, R176, RZ ;  /* 0x000000b006b07210 */ /* 0x000fc60007f9e0ff */
[----:B0-----:R-:W4:Y:S04]  /*ff00*/  LDL.LU R121, [R1+0x240] ;  /* 0x0002400001797983 */ /* 0x001f280000300800 */
[----:B------:R-:W4:Y:S01]  /*ff10*/  LDL.LU R186, [R1+0x214] ;  /* 0x0002140001ba7983 */ /* 0x000f220000300800 */
[----:B------:R-:W-:-:S03]  /*ff20*/  IMAD.X R119, R2, 0x1, R119, P5 ;  /* 0x0000000102777824 */ /* 0x000fc600028e0677 */
[----:B------:R-:W-:Y:S04]  /*ff30*/  STL [R1+0x278], R175 ;  /* 0x000278af01007387 */ /* 0x000fe80000100800 */
[----:B------:R0:W-:Y:S04]  /*ff40*/  STL [R1+0x270], R119 ;  /* 0x0002707701007387 */ /* 0x0001e80000100800 */
[----:B------:R1:W-:Y:S04]  /*ff50*/  STL [R1+0x24c], R176 ;  /* 0x00024cb001007387 */ /* 0x0003e80000100800 */
[----:B0-----:R-:W4:Y:S01]  /*ff60*/  LDL.LU R119, [R1+0x238] ;  /* 0x0002380001777983 */ /* 0x001f220000300800 */
[----:B------:R-:W-:-:S03]  /*ff70*/  IADD3 R116, P5, R6, R116, RZ ;  /* 0x0000007406747210 */ /* 0x000fc60007fbe0ff */
[----:B------:R-:W4:Y:S04]  /*ff80*/  LDL.LU R183, [R1+0x20c] ;  /* 0x00020c0001b77983 */ /* 0x000f280000300800 */
[----:B------:R-:W4:Y:S04]  /*ff90*/  LDL.LU R184, [R1+0x230] ;  /* 0x0002300001b87983 */ /* 0x000f280000300800 */
[----:B------:R-:W4:Y:S04]  /*ffa0*/  LDL.LU R182, [R1+0x204] ;  /* 0x0002040001b67983 */ /* 0x000f280000300800 */
[----:B------:R0:W-:Y:S04]  /*ffb0*/  STL [R1+0x244], R116 ;  /* 0x0002447401007387 */ /* 0x0001e80000100800 */
[----:B------:R-:W4:Y:S04]  /*ffc0*/  LDL.LU R179, [R1+0x228] ;  /* 0x0002280001b37983 */ /* 0x000f280000300800 */
[----:B------:R-:W4:Y:S04]  /*ffd0*/  LDL.LU R180, [R1+0x1fc] ;  /* 0x0001fc0001b47983 */ /* 0x000f280000300800 */
[----:B------:R-:W4:Y:S04]  /*ffe0*/  LDL.LU R178, [R1+0x220] ;  /* 0x0002200001b27983 */ /* 0x000f280000300800 */
[----:B------:R-:W4:Y:S04]  /*fff0*/  LDL.LU R175, [R1+0x1f4] ;  /* 0x0001f40001af7983 */ /* 0x000f280000300800 */
[----:B-1----:R-:W4:Y:S04]  /*10000*/  LDL.LU R176, [R1+0x218] ;  /* 0x0002180001b07983 */ /* 0x002f280000300800 */
[----:B0-----:R-:W4:Y:S01]  /*10010*/  LDL.LU R116, [R1+0x1ec] ;  /* 0x0001ec0001747983 */ /* 0x001f220000300800 */
        /* <DEDUP_REMOVED lines=8> */
[----:B0-----:R-:W4:Y:S01]  /*100a0*/  LDL.LU R170, [R1+0x1e4] ;  /* 0x0001e40001aa7983 */ /* 0x001f220000300800 */
[----:B------:R-:W-:-:S03]  /*100b0*/  IADD3 R174, P2, R6, R174, RZ ;  /* 0x000000ae06ae7210 */ /* 0x000fc60007f5e0ff */
[----:B------:R-:W-:Y:S01]  /*100c0*/  STL [R1+0x260], R190 ;  /* 0x000260be01007387 */ /* 0x000fe20000100800 */
[----:B------:R-:W-:-:S03]  /*100d0*/  IMAD.X R171, R2, 0x1, R171, P3 ;  /* 0x0000000102ab7824 */ /* 0x000fc600018e06ab */
[----:B------:R-:W-:Y:S04]  /*100e0*/  STL [R1+0x234], R187 ;  /* 0x000234bb01007387 */ /* 0x000fe80000100800 */
[----:B------:R0:W-:Y:S01]  /*100f0*/  STL [R1+0x22c], R174 ;  /* 0x00022cae01007387 */ /* 0x0001e20000100800 */
[----:B------:R-:W-:-:S03]  /*10100*/  IADD3 R172, P3, R6, R172, RZ ;  /* 0x000000ac06ac7210 */ /* 0x000fc60007f7e0ff */
[----:B------:R-:W-:Y:S04]  /*10110*/  STL [R1+0x258], R188 ;  /* 0x000258bc01007387 */ /* 0x000fe80000100800 */
[----:B0-----:R-:W4:Y:S04]  /*10120*/  LDL.LU R174, [R1+0x208] ;  /* 0x0002080001ae7983 */ /* 0x001f280000300800 */
[----:B------:R-:W-:Y:S01]  /*10130*/  STL [R1+0x250], R171 ;  /* 0x000250ab01007387 */ /* 0x000fe20000100800 */
[----:B--2---:R-:W-:-:S05]  /*10140*/  IMAD.X R120, R2, 0x1, R120, P4 ;  /* 0x0000000102787824 */ /* 0x004fca00020e0678 */
[----:B------:R0:W-:Y:S04]  /*10150*/  STL [R1+0x248], R120 ;  /* 0x0002487801007387 */ /* 0x0001e80000100800 */
[----:B0-----:R-:W2:Y:S04]  /*10160*/  LDL.LU R120, [R1+0x1dc] ;  /* 0x0001dc0001787983 */ /* 0x001ea80000300800 */
[----:B------:R-:W-:Y:S01]  /*10170*/  STL [R1+0x224], R172 ;  /* 0x000224ac01007387 */ /* 0x000fe20000100800 */
[----:B---3--:R-:W-:-:S05]  /*10180*/  IADD3 R111, P4, R6, R111, RZ ;  /* 0x0000006f066f7210 */ /* 0x008fca0007f9e0ff */
[----:B------:R0:W-:Y:S04]  /*10190*/  STL [R1+0x21c], R111 ;  /* 0x00021c6f01007387 */ /* 0x0001e80000100800 */
[----:B0-----:R-:W3:Y:S04]  /*101a0*/  LDL.LU R111, [R1+0x200] ;  /* 0x00020000016f7983 */ /* 0x001ee80000300800 */
[----:B------:R-:W3:Y:S04]  /*101b0*/  LDL.LU R171, [R1+0x1d4] ;  /* 0x0001d40001ab7983 */ /* 0x000ee80000300800 */
[----:B------:R-:W3:Y:S01]  /*101c0*/  LDL.LU R172, [R1+0x1f8] ;  /* 0x0001f80001ac7983 */ /* 0x000ee20000300800 */
[----:B----4-:R-:W-:-:S05]  /*101d0*/  IMAD.X R121, R2, 0x1, R121, P5 ;  /* 0x0000000102797824 */ /* 0x010fca00028e0679 */
[----:B------:R0:W-:Y:S01]  /*101e0*/  STL [R1+0x240], R121 ;  /* 0x0002407901007387 */ /* 0x0001e20000100800 */
[----:B------:R-:W-:-:S03]  /*101f0*/  IADD3 R186, P5, R6, R186, RZ ;  /* 0x000000ba06ba7210 */ /* 0x000fc60007fbe0ff */
[----:B0-----:R-:W4:Y:S01]  /*10200*/  LDL.LU R121, [R1+0x1cc] ;  /* 0x0001cc0001797983 */ /* 0x001f220000300800 */
[----:B------:R-:W-:Y:S01]  /*10210*/  IMAD.X R119, R2, 0x1, R119, P6 ;  /* 0x0000000102777824 */ /* 0x000fe200030e0677 */
[----:B------:R-:W-:-:S04]  /*10220*/  IADD3 R183, P6, R6, R183, RZ ;  /* 0x000000b706b77210 */ /* 0x000fc80007fde0ff */
[----:B------:R0:W-:Y:S01]  /*10230*/  STL [R1+0x238], R119 ;  /* 0x0002387701007387 */ /* 0x0001e20000100800 */
[----:B------:R-:W-:Y:S01]  /*10240*/  IMAD.X R184, R2, 0x1, R184, P1 ;  /* 0x0000000102b87824 */ /* 0x000fe200008e06b8 */
[----:B------:R-:W-:Y:S02]  /*10250*/  IADD3 R182, P1, R6, R182, RZ ;  /* 0x000000b606b67210 */ /* 0x000fe40007f3e0ff */
[----:B0-----:R-:W4:Y:S04]  /*10260*/  LDL.LU R119, [R1+0x1f0] ;  /* 0x0001f00001777983 */ /* 0x001f280000300800 */
        /* <DEDUP_REMOVED lines=8> */
[----:B------:R-:W-:Y:S02]  /*102f0*/  IMAD.X R176, R2, 0x1, R176, P4 ;  /* 0x0000000102b07824 */ /* 0x000fe400020e06b0 */
[----:B------:R-:W-:Y:S01]  /*10300*/  STL [R1+0x228], R179 ;  /* 0x000228b301007387 */ /* 0x000fe20000100800 */
[----:B------:R-:W-:-:S03]  /*10310*/  IADD3 R116, P4, R6, R116, RZ ;  /* 0x0000007406747210 */ /* 0x000fc60007f9e0ff */
[----:B------:R-:W-:Y:S04]  /*10320*/  STL [R1+0x1fc], R180 ;  /* 0x0001fcb401007387 */ /* 0x000fe80000100800 */
[----:B------:R-:W-:Y:S04]  /*10330*/  STL [R1+0x220], R178 ;  /* 0x000220b201007387 */ /* 0x000fe80000100800 */
[----:B------:R0:W-:Y:S04]  /*10340*/  STL [R1+0x1ec], R116 ;  /* 0x0001ec7401007387 */ /* 0x0001e80000100800 */
[----:B------:R-:W-:Y:S04]  /*10350*/  STL [R1+0x1f4], R175 ;  /* 0x0001f4af01007387 */ /* 0x000fe80000100800 */
[----:B0-----:R-:W4:Y:S01]  /*10360*/  LDL.LU R116, [R1+0x1c4] ;  /* 0x0001c40001747983 */ /* 0x001f220000300800 */
[----:B------:R-:W-:-:S03]  /*10370*/  IMAD.X R117, R2, 0x1, R117, P5 ;  /* 0x0000000102757824 */ /* 0x000fc600028e0675 */
[----:B------:R-:W-:Y:S04]  /*10380*/  STL [R1+0x218], R176 ;  /* 0x000218b001007387 */ /* 0x000fe80000100800 */
[----:B------:R0:W-:Y:S04]  /*10390*/  STL [R1+0x210], R117 ;  /* 0x0002107501007387 */ /* 0x0001e80000100800 */
[----:B0-----:R-:W4:Y:S04]  /*103a0*/  LDL.LU R117, [R1+0x1e8] ;  /* 0x0001e80001757983 */ /* 0x001f280000300800 */
[----:B------:R-:W4:Y:S01]  /*103b0*/  LDL.LU R190, [R1+0x1bc] ;  /* 0x0001bc0001be7983 */ /* 0x000f220000300800 */
[----:B------:R-:W-:-:S03]  /*103c0*/  IADD3 R170, P5, R6, R170, RZ ;  /* 0x000000aa06aa7210 */ /* 0x000fc60007fbe0ff */
[----:B------:R-:W4:Y:S04]  /*103d0*/  LDL.LU R187, [R1+0x1e0] ;  /* 0x0001e00001bb7983 */ /* 0x000f280000300800 */
[----:B------:R-:W4:Y:S04]  /*103e0*/  LDL.LU R188, [R1+0x1b4] ;  /* 0x0001b40001bc7983 */ /* 0x000f280000300800 */
[----:B------:R0:W-:Y:S04]  /*103f0*/  STL [R1+0x1e4], R170 ;  /* 0x0001e4aa01007387 */ /* 0x0001e80000100800 */
[----:B------:R-:W4:Y:S04]  /*10400*/  LDL.LU R180, [R1+0x1d8] ;  /* 0x0001d80001b47983 */ /* 0x000f280000300800 */
[----:B0-----:R-:W4:Y:S04]  /*10410*/  LDL.LU R170, [R1+0x1ac] ;  /* 0x0001ac0001aa7983 */ /* 0x001f280000300800 */
[----:B------:R-:W4:Y:S01]  /*10420*/  LDL.LU R178, [R1+0x1d0] ;  /* 0x0001d00001b27983 */ /* 0x000f220000300800 */
[----:B------:R-:W-:-:S03]  /*10430*/  IMAD.X R174, R2, 0x1, R174, P6 ;  /* 0x0000000102ae7824 */ /* 0x000fc600030e06ae */
[----:B------:R-:W4:Y:S04]  /*10440*/  LDL.LU R175, [R1+0x1a4] ;  /* 0x0001a40001af7983 */ /* 0x000f280000300800 */
[----:B------:R-:W-:Y:S01]  /*10450*/  STL [R1+0x208], R174 ;  /* 0x000208ae01007387 */ /* 0x000fe20000100800 */
[----:B--2---:R-:W-:-:S05]  /*10460*/  IADD3 R120, P6, R6, R120, RZ ;  /* 0x0000007806787210 */ /* 0x004fca0007fde0ff */
[----:B------:R0:W-:Y:S04]  /*10470*/  STL [R1+0x1dc], R120 ;  /* 0x0001dc7801007387 */ /* 0x0001e80000100800 */
[----:B0-----:R-:W2:Y:S01]  /*10480*/  LDL.LU R120, [R1+0x1c8] ;  /* 0x0001c80001787983 */ /* 0x001ea20000300800 */
[----:B---3--:R-:W-:Y:S01]  /*10490*/  IMAD.X R111, R2, 0x1, R111, P1 ;  /* 0x00000001026f7824 */ /* 0x008fe200008e066f */
[----:B------:R-:W-:-:S04]  /*104a0*/  IADD3 R171, P1, R6, R171, RZ ;  /* 0x000000ab06ab7210 */ /* 0x000fc80007f3e0ff */
[----:B------:R0:W-:Y:S01]  /*104b0*/  STL [R1+0x200], R111 ;  /* 0x0002006f01007387 */ /* 0x0001e20000100800 */
[----:B------:R-:W-:-:S03]  /*104c0*/  IMAD.X R172, R2, 0x1, R172, P2 ;  /* 0x0000000102ac7824 */ /* 0x000fc600010e06ac */
[----:B0-----:R-:W3:Y:S04]  /*104d0*/  LDL.LU R111, [R1+0x19c] ;  /* 0x00019c00016f7983 */ /* 0x001ee80000300800 */
[----:B------:R-:W3:Y:S01]  /*104e0*/  LDL.LU R186, [R1+0x1c0] ;  /* 0x0001c00001ba7983 */ /* 0x000ee20000300800 */
[----:B----4-:R-:W-:-:S03]  /*104f0*/  IADD3 R121, P2, R6, R121, RZ ;  /* 0x0000007906797210 */ /* 0x010fc60007f5e0ff */
[----:B------:R-:W-:Y:S04]  /*10500*/  STL [R1+0x1d4], R171 ;  /* 0x0001d4ab01007387 */ /* 0x000fe80000100800 */
[----:B------:R0:W-:Y:S04]  /*10510*/  STL [R1+0x1cc], R121 ;  /* 0x0001cc7901007387 */ /* 0x0001e80000100800 */
[----:B------:R1:W-:Y:S04]  /*10520*/  STL [R1+0x1f8], R172 ;  /* 0x0001f8ac01007387 */ /* 0x0003e80000100800 */
[----:B0-----:R-:W4:Y:S04]  /*10530*/  LDL.LU R121, [R1+0x194] ;  /* 0x0001940001797983 */ /* 0x001f280000300800 */
[----:B------:R-:W4:Y:S01]  /*10540*/  LDL.LU R183, [R1+0x1b8] ;  /* 0x0001b80001b77983 */ /* 0x000f220000300800 */
[----:B------:R-:W-:-:S03]  /*10550*/  IMAD.X R119, R2, 0x1, R119, P3 ;  /* 0x0000000102777824 */ /* 0x000fc600018e0677 */
        /* <DEDUP_REMOVED lines=9> */
[----:B------:R-:W-:-:S05]  /*105f0*/  IADD3 R116, P3, R6, R116, RZ ;  /* 0x0000007406747210 */ /* 0x000fca0007f7e0ff */
[----:B------:R0:W-:Y:S04]  /*10600*/  STL [R1+0x1c4], R116 ;  /* 0x0001c47401007387 */ /* 0x0001e80000100800 */
[----:B0-----:R-:W4:Y:S01]  /*10610*/  LDL.LU R116, [R1+0x16c] ;  /* 0x00016c0001747983 */ /* 0x001f220000300800 */
[----:B------:R-:W-:-:S05]  /*10620*/  IMAD.X R117, R2, 0x1, R117, P4 ;  /* 0x0000000102757824 */ /* 0x000fca00020e0675 */
[----:B------:R0:W-:Y:S04]  /*10630*/  STL [R1+0x1e8], R117 ;  /* 0x0001e87501007387 */ /* 0x0001e80000100800 */
[----:B0-----:R-:W4:Y:S01]  /*10640*/  LDL.LU R117, [R1+0x190] ;  /* 0x0001900001757983 */ /* 0x001f220000300800 */
[----:B------:R-:W-:Y:S01]  /*10650*/  IADD3 R190, P4, R6, R190, RZ ;  /* 0x000000be06be7210 */ /* 0x000fe20007f9e0ff */
[----:B------:R-:W-:Y:S01]  /*10660*/  IMAD.X R187, R2, 0x1, R187, P5 ;  /* 0x0000000102bb7824 */ /* 0x000fe200028e06bb */
[----:B------:R-:W-:Y:S01]  /*10670*/  IADD3 R188, P5, R6, R188, RZ ;  /* 0x000000bc06bc7210 */ /* 0x000fe20007fbe0ff */
[----:B------:R-:W-:Y:S02]  /*10680*/  IMAD.X R180, R2, 0x1, R180, P6 ;  /* 0x0000000102b47824 */ /* 0x000fe400030e06b4 */
[----:B------:R-:W-:Y:S01]  /*10690*/  STL [R1+0x1bc], R190 ;  /* 0x0001bcbe01007387 */ /* 0x000fe20000100800 */
[----:B------:R-:W-:-:S03]  /*106a0*/  IADD3 R170, P6, R6, R170, RZ ;  /* 0x000000aa06aa7210 */ /* 0x000fc60007fde0ff */
[----:B------:R-:W-:Y:S01]  /*106b0*/  STL [R1+0x1e0], R187 ;  /* 0x0001e0bb01007387 */ /* 0x000fe20000100800 */
[----:B------:R-:W-:-:S03]  /*106c0*/  IMAD.X R178, R2, 0x1, R178, P1 ;  /* 0x0000000102b27824 */ /* 0x000fc600008e06b2 */
[----:B------:R0:W-:Y:S01]  /*106d0*/  STL [R1+0x1ac], R170 ;  /* 0x0001acaa01007387 */ /* 0x0001e20000100800 */
[----:B------:R-:W-:-:S03]  /*106e0*/  IADD3 R175, P1, R6, R175, RZ ;  /* 0x000000af06af7210 */ /* 0x000fc60007f3e0ff */
[----:B------:R-:W-:Y:S04]  /*106f0*/  STL [R1+0x1b4], R188 ;  /* 0x0001b4bc01007387 */ /* 0x000fe80000100800 */
[----:B0-----:R-:W4:Y:S04]  /*10700*/  LDL.LU R170, [R1+0x164] ;  /* 0x0001640001aa7983 */ /* 0x001f280000300800 */
[----:B------:R0:W-:Y:S04]  /*10710*/  STL [R1+0x1d8], R180 ;  /* 0x0001d8b401007387 */ /* 0x0001e80000100800 */
[----:B0-----:R-:W4:Y:S04]  /*10720*/  LDL.LU R180, [R1+0x188] ;  /* 0x0001880001b47983 */ /* 0x001f280000300800 */
[----:B------:R-:W-:Y:S01]  /*10730*/  STL [R1+0x1d0], R178 ;  /* 0x0001d0b201007387 */ /* 0x000fe20000100800 */
[----:B--2---:R-:W-:-:S05]  /*10740*/  IMAD.X R120, R2, 0x1, R120, P2 ;  /* 0x0000000102787824 */ /* 0x004fca00010e0678 */
[----:B------:R0:W-:Y:S04]  /*10750*/  STL [R1+0x1c8], R120 ;  /* 0x0001c87801007387 */ /* 0x0001e80000100800 */
[----:B------:R1:W-:Y:S04]  /*10760*/  STL [R1+0x1a4], R175 ;  /* 0x0001a4af01007387 */ /* 0x0003e80000100800 */
[----:B0-----:R-:W2:Y:S04]  /*10770*/  LDL.LU R120, [R1+0x15c] ;  /* 0x00015c0001787983 */ /* 0x001ea80000300800 */
[----:B------:R-:W2:Y:S04]  /*10780*/  LDL.LU R178, [R1+0x180] ;  /* 0x0001800001b27983 */ /* 0x000ea80000300800 */
[----:B-1----:R-:W2:Y:S01]  /*10790*/  LDL.LU R175, [R1+0x154] ;  /* 0x0001540001af7983 */ /* 0x002ea20000300800 */
[----:B---3--:R-:W-:Y:S01]  /*107a0*/  IADD3 R111, P2, R6, R111, RZ ;  /* 0x0000006f066f7210 */ /* 0x008fe20007f5e0ff */
[----:B------:R-:W-:-:S04]  /*107b0*/  IMAD.X R186, R2, 0x1, R186, P3 ;  /* 0x0000000102ba7824 */ /* 0x000fc800018e06ba */
[----:B------:R0:W-:Y:S04]  /*107c0*/  STL [R1+0x19c], R111 ;  /* 0x00019c6f01007387 */ /* 0x0001e80000100800 */
[----:B0-----:R-:W3:Y:S01]  /*107d0*/  LDL.LU R111, [R1+0x178] ;  /* 0x00017800016f7983 */ /* 0x001ee20000300800 */
[----:B----4-:R-:W-:Y:S01]  /*107e0*/  IADD3 R121, P3, R6, R121, RZ ;  /* 0x0000007906797210 */ /* 0x010fe20007f7e0ff */
[----:B------:R-:W-:-:S04]  /*107f0*/  IMAD.X R183, R2, 0x1, R183, P4 ;  /* 0x0000000102b77824 */ /* 0x000fc800020e06b7 */
[----:B------:R0:W-:Y:S01]  /*10800*/  STL [R1+0x194], R121 ;  /* 0x0001947901007387 */ /* 0x0001e20000100800 */
[----:B------:R-:W-:Y:S01]  /*10810*/  IADD3 R184, P4, R6, R184, RZ ;  /* 0x000000b806b87210 */ /* 0x000fe20007f9e0ff */
[----:B------:R-:W-:Y:S02]  /*10820*/  IMAD.X R182, R2, 0x1, R182, P5 ;  /* 0x0000000102b67824 */ /* 0x000fe400028e06b6 */
[----:B0-----:R-:W4:Y:S04]  /*10830*/  LDL.LU R121, [R1+0x14c] ;  /* 0x00014c0001797983 */ /* 0x001f280000300800 */
        /* <DEDUP_REMOVED lines=11> */
[----:B------:R-:W-:Y:S04]  /*108f0*/  STL [R1+0x1a8], R176 ;  /* 0x0001a8b001007387 */ /* 0x000fe80000100800 */
[----:B------:R-:W-:Y:S04]  /*10900*/  STL [R1+0x17c], R174 ;  /* 0x00017cae01007387 */ /* 0x000fe80000100800 */
[----:B------:R0:W-:Y:S04]  /*10910*/  STL [R1+0x198], R119 ;  /* 0x0001987701007387 */ /* 0x0001e80000100800 */
[----:B------:R-:W-:Y:S04]  /*10920*/  STL [R1+0x1a0], R171 ;  /* 0x0001a0ab01007387 */ /* 0x000fe80000100800 */
[----:B0-----:R-:W4:Y:S01]  /*10930*/  LDL.LU R119, [R1+0x170] ;  /* 0x0001700001777983 */ /* 0x001f220000300800 */
[----:B------:R-:W-:-:S03]  /*10940*/  IADD3 R116, P2, R6, R116, RZ ;  /* 0x0000007406747210 */ /* 0x000fc60007f5e0ff */
[----:B------:R-:W-:Y:S04]  /*10950*/  STL [R1+0x174], R172 ;  /* 0x000174ac01007387 */ /* 0x000fe80000100800 */
        /* <DEDUP_REMOVED lines=8> */
[----:B0-----:R-:W4:Y:S04]  /*109e0*/  LDL.LU R117, [R1+0x158] ;  /* 0x0001580001757983 */ /* 0x001f280000300800 */
[----:B------:R-:W4:Y:S01]  /*109f0*/  LDL.LU R172, [R1+0x12c] ;  /* 0x00012c0001ac7983 */ /* 0x000f220000300800 */
[----:B------:R-:W-:-:S05]  /*10a00*/  IADD3 R170, P3, R6, R170, RZ ;  /* 0x000000aa06aa7210 */ /* 0x000fca0007f7e0ff */
[----:B------:R0:W-:Y:S01]  /*10a10*/  STL [R1+0x164], R170 ;  /* 0x000164aa01007387 */ /* 0x0001e20000100800 */
[----:B------:R-:W-:-:S03]  /*10a20*/  IMAD.X R180, R2, 0x1, R180, P4 ;  /* 0x0000000102b47824 */ /* 0x000fc600020e06b4 */
[----:B0-----:R-:W4:Y:S01]  /*10a30*/  LDL.LU R170, [R1+0x150] ;  /* 0x0001500001aa7983 */ /* 0x001f220000300800 */
[----:B--2---:R-:W-:Y:S01]  /*10a40*/  IADD3 R120, P4, R6, R120, RZ ;  /* 0x0000007806787210 */ /* 0x004fe20007f9e0ff */
[----:B------:R-:W-:-:S04]  /*10a50*/  IMAD.X R178, R2, 0x1, R178, P5 ;  /* 0x0000000102b27824 */ /* 0x000fc800028e06b2 */
[----:B------:R0:W-:Y:S01]  /*10a60*/  STL [R1+0x15c], R120 ;  /* 0x00015c7801007387 */ /* 0x0001e20000100800 */
[----:B------:R-:W-:-:S03]  /*10a70*/  IADD3 R175, P5, R6, R175, RZ ;  /* 0x000000af06af7210 */ /* 0x000fc60007fbe0ff */
[----:B------:R-:W-:Y:S04]  /*10a80*/  STL [R1+0x188], R180 ;  /* 0x000188b401007387 */ /* 0x000fe80000100800 */
[----:B0-----:R-:W2:Y:S04]  /*10a90*/  LDL.LU R120, [R1+0x124] ;  /* 0x0001240001787983 */ /* 0x001ea80000300800 */
[----:B------:R-:W2:Y:S04]  /*10aa0*/  LDL.LU R188, [R1+0x148] ;  /* 0x0001480001bc7983 */ /* 0x000ea80000300800 */
[----:B------:R-:W-:Y:S01]  /*10ab0*/  STL [R1+0x180], R178 ;  /* 0x000180b201007387 */ /* 0x000fe20000100800 */
[----:B---3--:R-:W-:-:S05]  /*10ac0*/  IMAD.X R111, R2, 0x1, R111, P6 ;  /* 0x00000001026f7824 */ /* 0x008fca00030e066f */
[----:B------:R0:W-:Y:S04]  /*10ad0*/  STL [R1+0x178], R111 ;  /* 0x0001786f01007387 */ /* 0x0001e80000100800 */
[----:B------:R1:W-:Y:S04]  /*10ae0*/  STL [R1+0x154], R175 ;  /* 0x000154af01007387 */ /* 0x0003e80000100800 */
[----:B0-----:R-:W3:Y:S04]  /*10af0*/  LDL.LU R111, [R1+0x11c] ;  /* 0x00011c00016f7983 */ /* 0x001ee80000300800 */
[----:B------:R-:W3:Y:S04]  /*10b00*/  LDL.LU R186, [R1+0x140] ;  /* 0x0001400001ba7983 */ /* 0x000ee80000300800 */
[----:B------:R-:W3:Y:S01]  /*10b10*/  LDL.LU R183, [R1+0x114] ;  /* 0x0001140001b77983 */ /* 0x000ee20000300800 */
[----:B----4-:R-:W-:-:S03]  /*10b20*/  IADD3 R121, P6, R6, R121, RZ ;  /* 0x0000007906797210 */ /* 0x010fc60007fde0ff */
        /* <DEDUP_REMOVED lines=17> */
[----:B------:R-:W-:Y:S01]  /*10c40*/  STL [R1+0x168], R187 ;  /* 0x000168bb01007387 */ /* 0x000fe20000100800 */
[----:B------:R-:W-:-:S03]  /*10c50*/  IMAD.X R117, R2, 0x1, R117, P4 ;  /* 0x0000000102757824 */ /* 0x000fc600020e0675 */
[----:B------:R-:W-:Y:S04]  /*10c60*/  STL [R1+0x13c], R176 ;  /* 0x00013cb001007387 */ /* 0x000fe80000100800 */
[----:B------:R0:W-:Y:S04]  /*10c70*/  STL [R1+0x158], R117 ;  /* 0x0001587501007387 */ /* 0x0001e80000100800 */
[----:B------:R1:W-:Y:S01]  /*10c80*/  STL [R1+0x160], R174 ;  /* 0x000160ae01007387 */ /* 0x0003e20000100800 */
[----:B------:R-:W-:-:S03]  /*10c90*/  IADD3 R171, P3, R6, R171, RZ ;  /* 0x000000ab06ab7210 */ /* 0x000fc60007f7e0ff */
[----:B0-----:R-:W4:Y:S04]  /*10ca0*/  LDL.LU R117, [R1+0x110] ;  /* 0x0001100001757983 */ /* 0x001f280000300800 */
[----:B------:R0:W-:Y:S04]  /*10cb0*/  STL [R1+0x134], R171 ;  /* 0x000134ab01007387 */ /* 0x0001e80000100800 */
[----:B------:R-:W4:Y:S01]  /*10cc0*/  LDL.LU R176, [R1+0x108] ;  /* 0x0001080001b07983 */ /* 0x000f220000300800 */
[----:B------:R-:W-:Y:S01]  /*10cd0*/  IADD3 R172, P4, R6, R172, RZ ;  /* 0x000000ac06ac7210 */ /* 0x000fe20007f9e0ff */
[----:B------:R-:W-:-:S02]  /*10ce0*/  IMAD.X R170, R2, 0x1, R170, P5 ;  /* 0x0000000102aa7824 */ /* 0x000fc400028e06aa */
[----:B-1----:R-:W4:Y:S04]  /*10cf0*/  LDL.LU R174, [R1+0xdc] ;  /* 0x0000dc0001ae7983 */ /* 0x002f280000300800 */
[----:B------:R1:W-:Y:S04]  /*10d00*/  STL [R1+0x12c], R172 ;  /* 0x00012cac01007387 */ /* 0x0003e80000100800 */
[----:B0-----:R-:W4:Y:S04]  /*10d10*/  LDL.LU R171, [R1+0x100] ;  /* 0x0001000001ab7983 */ /* 0x001f280000300800 */
[----:B------:R0:W-:Y:S04]  /*10d20*/  STL [R1+0x150], R170 ;  /* 0x000150aa01007387 */ /* 0x0001e80000100800 */
[----:B-1----:R-:W4:Y:S04]  /*10d30*/  LDL.LU R172, [R1+0xd4] ;  /* 0x0000d40001ac7983 */ /* 0x002f280000300800 */
[----:B0-----:R-:W4:Y:S01]  /*10d40*/  LDL.LU R170, [R1+0xf8] ;  /* 0x0000f80001aa7983 */ /* 0x001f220000300800 */
[----:B--2---:R-:W-:Y:S01]  /*10d50*/  IADD3 R120, P5, R6, R120, RZ ;  /* 0x0000007806787210 */ /* 0x004fe20007fbe0ff */
[----:B------:R-:W-:-:S04]  /*10d60*/  IMAD.X R188, R2, 0x1, R188, P6 ;  /* 0x0000000102bc7824 */ /* 0x000fc800030e06bc */
[----:B------:R0:W-:Y:S04]  /*10d70*/  STL [R1+0x124], R120 ;  /* 0x0001247801007387 */ /* 0x0001e80000100800 */
[----:B0-----:R-:W2:Y:S01]  /*10d80*/  LDL.LU R120, [R1+0xcc] ;  /* 0x0000cc0001787983 */ /* 0x001ea20000300800 */
[----:B---3--:R-:W-:Y:S01]  /*10d90*/  IADD3 R111, P6, R111, UR9, RZ ;  /* 0x000000096f6f7c10 */ /* 0x008fe2000ffde0ff */
[----:B------:R-:W-:-:S04]  /*10da0*/  IMAD.X R186, R2, 0x1, R186, P1 ;  /* 0x0000000102ba7824 */ /* 0x000fc800008e06ba */
[----:B------:R0:W-:Y:S01]  /*10db0*/  STL [R1+0x11c], R111 ;  /* 0x00011c6f01007387 */ /* 0x0001e20000100800 */
[----:B------:R-:W-:Y:S01]  /*10dc0*/  IADD3 R183, P1, R183, UR9, RZ ;  /* 0x00000009b7b77c10 */ /* 0x000fe2000ff3e0ff */
[----:B----4-:R-:W-:Y:S02]  /*10dd0*/  IMAD.X R184, R2, 0x1, R184, P2 ;  /* 0x0000000102b87824 */ /* 0x010fe400010e06b8 */
[----:B0-----:R-:W3:Y:S04]  /*10de0*/  LDL.LU R111, [R1+0xc4] ;  /* 0x0000c400016f7983 */ /* 0x001ee80000300800 */
[----:B------:R-:W-:Y:S01]  /*10df0*/  STL [R1+0x148], R188 ;  /* 0x000148bc01007387 */ /* 0x000fe20000100800 */
[----:B------:R-:W-:-:S03]  /*10e00*/  IADD3 R182, P2, R182, UR9, RZ ;  /* 0x00000009b6b67c10 */ /* 0x000fc6000ff5e0ff */
[----:B------:R-:W-:Y:S01]  /*10e10*/  STL [R1+0x140], R186 ;  /* 0x000140ba01007387 */ /* 0x000fe20000100800 */
[----:B------:R-:W-:-:S03]  /*10e20*/  IMAD.X R179, R2, 0x1, R179, P3 ;  /* 0x0000000102b37824 */ /* 0x000fc600018e06b3 */
        /* <DEDUP_REMOVED lines=8> */
[----:B------:R0:W-:Y:S04]  /*10eb0*/  STL [R1+0x104], R180 ;  /* 0x000104b401007387 */ /* 0x0001e80000100800 */
[----:B0-----:R-:W4:Y:S04]  /*10ec0*/  LDL.LU R180, [R1+0xd8] ;  /* 0x0000d80001b47983 */ /* 0x001f280000300800 */
[----:B------:R0:W-:Y:S04]  /*10ed0*/  STL [R1+0x128], R178 ;  /* 0x000128b201007387 */ /* 0x0001e80000100800 */
[----:B------:R1:W-:Y:S04]  /*10ee0*/  STL [R1+0xfc], R175 ;  /* 0x0000fcaf01007387 */ /* 0x0003e80000100800 */
[----:B0-----:R-:W4:Y:S01]  /*10ef0*/  LDL.LU R178, [R1+0xd0] ;  /* 0x0000d00001b27983 */ /* 0x001f220000300800 */
[----:B------:R-:W-:-:S03]  /*10f00*/  IADD3 R119, P5, R119, UR9, RZ ;  /* 0x0000000977777c10 */ /* 0x000fc6000ffbe0ff */
[----:B------:R0:W-:Y:S04]  /*10f10*/  STL [R1+0x120], R121 ;  /* 0x0001207901007387 */ /* 0x0001e80000100800 */
[----:B-1----:R-:W4:Y:S04]  /*10f20*/  LDL.LU R175, [R1+0xc8] ;  /* 0x0000c80001af7983 */ /* 0x002f280000300800 */
[----:B------:R1:W-:Y:S04]  /*10f30*/  STL [R1+0xf4], R119 ;  /* 0x0000f47701007387 */ /* 0x0003e80000100800 */
[----:B0-----:R-:W4:Y:S04]  /*10f40*/  LDL.LU R121, [R1+0x9c] ;  /* 0x00009c0001797983 */ /* 0x001f280000300800 */
[----:B-1----:R-:W4:Y:S01]  /*10f50*/  LDL.LU R119, [R1+0xc0] ;  /* 0x0000c00001777983 */ /* 0x002f220000300800 */
[----:B------:R-:W-:-:S02]  /*10f60*/  IADD3.X R116, R116, UR42, RZ, P6, !PT ;  /* 0x0000002a74747c10 */ /* 0x000fc4000b7fe4ff */
[----:B------:R-:W-:-:S03]  /*10f70*/  IADD3 R222, P6, R222, UR9, RZ ;  /* 0x00000009dede7c10 */ /* 0x000fc6000ffde0ff */
[----:B------:R-:W-:Y:S04]  /*10f80*/  STL [R1+0x118], R116 ;  /* 0x0001187401007387 */ /* 0x000fe80000100800 */
[----:B------:R0:W-:Y:S04]  /*10f90*/  STL [R1+0xec], R222 ;  /* 0x0000ecde01007387 */ /* 0x0001e80000100800 */
[----:B0-----:R-:W4:Y:S04]  /*10fa0*/  LDL.LU R222, [R1+0x634] ;  /* 0x0006340001de7983 */ /* 0x001f280000300800 */
[----:B------:R-:W4:Y:S01]  /*10fb0*/  LDL.LU R116, [R1+0x94] ;  /* 0x0000940001747983 */ /* 0x000f220000300800 */
[----:B------:R-:W-:-:S02]  /*10fc0*/  IADD3.X R117, R117, UR42, RZ, P1, !PT ;  /* 0x0000002a75757c10 */ /* 0x000fc40008ffe4ff */
[----:B------:R-:W-:-:S05]  /*10fd0*/  IADD3 R0, P1, R0, UR9, RZ ;  /* 0x0000000900007c10 */ /* 0x000fca000ff3e0ff */
[----:B------:R0:W-:Y:S01]  /*10fe0*/  STL [R1+0xe4], R0 ;  /* 0x0000e40001007387 */ /* 0x0001e20000100800 */
[----:B------:R-:W-:-:S03]  /*10ff0*/  IADD3.X R176, R176, UR42, RZ, P2, !PT ;  /* 0x0000002ab0b07c10 */ /* 0x000fc600097fe4ff */
[----:B0-----:R-:W4:Y:S04]  /*11000*/  LDL.LU R0, [R1+0x630] ;  /* 0x0006300001007983 */ /* 0x001f280000300800 */
[----:B------:R0:W-:Y:S04]  /*11010*/  STL [R1+0x110], R117 ;  /* 0x0001107501007387 */ /* 0x0001e80000100800 */
[----:B0-----:R-:W4:Y:S04]  /*11020*/  LDL.LU R117, [R1+0x8c] ;  /* 0x00008c0001757983 */ /* 0x001f280000300800 */
[----:B------:R0:W-:Y:S04]  /*11030*/  STL [R1+0x108], R176 ;  /* 0x000108b001007387 */ /* 0x0001e80000100800 */
[----:B0-----:R-:W4:Y:S01]  /*11040*/  LDL.LU R176, [R1+0x84] ;  /* 0x0000840001b07983 */ /* 0x001f220000300800 */
[----:B------:R-:W-:-:S02]  /*11050*/  IADD3 R174, P2, R174, UR9, RZ ;  /* 0x00000009aeae7c10 */ /* 0x000fc4000ff5e0ff */
[----:B------:R-:W-:Y:S02]  /*11060*/  IADD3.X R171, R171, UR42, RZ, P3, !PT ;  /* 0x0000002aabab7c10 */ /* 0x000fe40009ffe4ff */
[----:B------:R-:W-:Y:S02]  /*11070*/  IADD3 R172, P3, R172, UR9, RZ ;  /* 0x00000009acac7c10 */ /* 0x000fe4000ff7e0ff */
[----:B------:R-:W-:Y:S01]  /*11080*/  IADD3.X R206, R206, UR42, RZ, P5, !PT ;  /* 0x0000002acece7c10 */ /* 0x000fe2000affe4ff */
[----:B------:R-:W-:Y:S01]  /*11090*/  STL [R1+0xdc], R174 ;  /* 0x0000dcae01007387 */ /* 0x000fe20000100800 */
[----:B------:R-:W-:-:S03]  /*110a0*/  IADD3.X R170, R170, UR42, RZ, P4, !PT ;  /* 0x0000002aaaaa7c10 */ /* 0x000fc6000a7fe4ff */
[----:B------:R-:W-:Y:S01]  /*110b0*/  STL [R1+0x100], R171 ;  /* 0x000100ab01007387 */ /* 0x000fe20000100800 */
[----:B------:R-:W-:-:S03]  /*110c0*/  IADD3.X R205, R205, UR42, RZ, P6, !PT ;  /* 0x0000002acdcd7c10 */ /* 0x000fc6000b7fe4ff */
[----:B------:R-:W-:Y:S04]  /*110d0*/  STL [R1+0xd4], R172 ;  /* 0x0000d4ac01007387 */ /* 0x000fe80000100800 */
[----:B------:R0:W-:Y:S04]  /*110e0*/  STL [R1+0xf0], R206 ;  /* 0x0000f0ce01007387 */ /* 0x0001e80000100800 */
[----:B------:R-:W-:Y:S04]  /*110f0*/  STL [R1+0xf8], R170 ;  /* 0x0000f8aa01007387 */ /* 0x000fe80000100800 */
[----:B0-----:R-:W4:Y:S01]  /*11100*/  LDL.LU R206, [R1+0x62c] ;  /* 0x00062c0001ce7983 */ /* 0x001f220000300800 */
[----:B------:R-:W-:-:S02]  /*11110*/  IADD3.X R221, R221, UR42, RZ, P1, !PT ;  /* 0x0000002adddd7c10 */ /* 0x000fc40008ffe4ff */
[----:B------:R-:W-:-:S04]  /*11120*/  IADD3 R238, P1, R238, UR9, RZ ;  /* 0x00000009eeee7c10 */ /* 0x000fc8000ff3e0ff */
[----:B------:R-:W-:Y:S02]  /*11130*/  IADD3.X R197, R197, UR42, RZ, P1, !PT ;  /* 0x0000002ac5c57c10 */ /* 0x000fe40008ffe4ff */
[----:B--2---:R-:W-:-:S05]  /*11140*/  IADD3 R120, P4, R120, UR9, RZ ;  /* 0x0000000978787c10 */ /* 0x004fca000ff9e0ff */
[----:B------:R-:W-:Y:S04]  /*11150*/  STL [R1+0xcc], R120 ;  /* 0x0000cc7801007387 */ /* 0x000fe80000100800 */
[----:B------:R-:W2:Y:S01]  /*11160*/  LDL.LU R174, [R1+0x98] ;  /* 0x0000980001ae7983 */ /* 0x000ea20000300800 */
[----:B---3--:R-:W-:-:S05]  /*11170*/  IADD3 R111, P5, R111, UR9, RZ ;  /* 0x000000096f6f7c10 */ /* 0x008fca000ffbe0ff */
[----:B------:R0:W-:Y:S04]  /*11180*/  STL [R1+0xc4], R111 ;  /* 0x0000c46f01007387 */ /* 0x0001e80000100800 */
[----:B0-----:R-:W3:Y:S04]  /*11190*/  LDL.LU R111, [R1+0x90] ;  /* 0x00009000016f7983 */ /* 0x001ee80000300800 */
[----:B------:R0:W-:Y:S04]  /*111a0*/  STL [R1+0xe8], R205 ;  /* 0x0000e8cd01007387 */ /* 0x0001e80000100800 */
[----:B0-----:R-:W3:Y:S01]  /*111b0*/  LDL.LU R205, [R1+0x628] ;  /* 0x0006280001cd7983 */ /* 0x001ee20000300800 */
[----:B----4-:R-:W-:-:S02]  /*111c0*/  IADD3.X R180, R180, UR42, RZ, P2, !PT ;  /* 0x0000002ab4b47c10 */ /* 0x010fc400097fe4ff */
[----:B------:R-:W-:Y:S02]  /*111d0*/  IADD3 R237, P2, R237, UR9, RZ ;  /* 0x00000009eded7c10 */ /* 0x000fe4000ff5e0ff */
[----:B------:R-:W-:Y:S02]  /*111e0*/  IADD3.X R178, R178, UR42, RZ, P3, !PT ;  /* 0x0000002ab2b27c10 */ /* 0x000fe40009ffe4ff */
[----:B------:R-:W-:Y:S02]  /*111f0*/  IADD3 R227, P3, R227, UR9, RZ ;  /* 0x00000009e3e37c10 */ /* 0x000fe4000ff7e0ff */
[----:B------:R-:W-:Y:S02]  /*11200*/  IADD3.X R175, R175, UR42, RZ, P4, !PT ;  /* 0x0000002aafaf7c10 */ /* 0x000fe4000a7fe4ff */
[----:B------:R-:W-:Y:S02]  /*11210*/  IADD3 R121, P4, R121, UR9, RZ ;  /* 0x0000000979797c10 */ /* 0x000fe4000ff9e0ff */
[----:B------:R-:W-:-:S02]  /*11220*/  IADD3.X R119, R119, UR42, RZ, P5, !PT ;  /* 0x0000002a77777c10 */ /* 0x000fc4000affe4ff */
[----:B------:R-:W-:-:S05]  /*11230*/  IADD3 R222, P6, R222, UR9, RZ ;  /* 0x00000009dede7c10 */ /* 0x000fca000ffde0ff */
[----:B------:R0:W-:Y:S04]  /*11240*/  STL [R1+0xbc], R222 ;  /* 0x0000bcde01007387 */ /* 0x0001e80000100800 */
[----:B0-----:R-:W4:Y:S04]  /*11250*/  LDL.LU R222, [R1+0x624] ;  /* 0x0006240001de7983 */ /* 0x001f280000300800 */
[----:B------:R-:W4:Y:S04]  /*11260*/  LDL.LU R171, [R1+0x88] ;  /* 0x0000880001ab7983 */ /* 0x000f280000300800 */
[----:B------:R-:W4:Y:S04]  /*11270*/  LDL.LU R172, [R1+0x5c] ;  /* 0x00005c0001ac7983 */ /* 0x000f280000300800 */
[----:B------:R0:W-:Y:S04]  /*11280*/  STL [R1+0xe0], R221 ;  /* 0x0000e0dd01007387 */ /* 0x0001e80000100800 */
[----:B0-----:R-:W4:Y:S04]  /*11290*/  LDL.LU R221, [R1+0x620] ;  /* 0x0006200001dd7983 */ /* 0x001f280000300800 */
[----:B------:R-:W4:Y:S04]  /*112a0*/  LDL.LU R170, [R1+0x54] ;  /* 0x0000540001aa7983 */ /* 0x000f280000300800 */
[----:B------:R0:W-:Y:S01]  /*112b0*/  STL [R1+0xb4], R238 ;  /* 0x0000b4ee01007387 */ /* 0x0001e20000100800 */
[----:B------:R-:W-:-:S03]  /*112c0*/  IADD3.X R0, R0, UR42, RZ, P6, !PT ;  /* 0x0000002a00007c10 */ /* 0x000fc6000b7fe4ff */
[----:B0-----:R-:W4:Y:S04]  /*112d0*/  LDL.LU R238, [R1+0x61c] ;  /* 0x00061c0001ee7983 */ /* 0x001f280000300800 */
[----:B------:R-:W4:Y:S04]  /*112e0*/  LDL.LU R120, [R1+0x4c] ;  /* 0x00004c0001787983 */ /* 0x000f280000300800 */
[----:B------:R0:W-:Y:S01]  /*112f0*/  STL [R1+0xac], R237 ;  /* 0x0000aced01007387 */ /* 0x0001e20000100800 */
[----:B------:R-:W-:-:S03]  /*11300*/  IADD3 R116, P5, R116, UR9, RZ ;  /* 0x0000000974747c10 */ /* 0x000fc6000ffbe0ff */
[----:B0-----:R-:W4:Y:S04]  /*11310*/  LDL.LU R237, [R1+0x618] ;  /* 0x0006180001ed7983 */ /* 0x001f280000300800 */
[----:B------:R-:W-:Y:S04]  /*11320*/  STL [R1+0xd8], R180 ;  /* 0x0000d8b401007387 */ /* 0x000fe80000100800 */
[----:B------:R0:W-:Y:S01]  /*11330*/  STL [R1+0xa4], R227 ;  /* 0x0000a4e301007387 */ /* 0x0001e20000100800 */
[----:B------:R-:W-:-:S03]  /*11340*/  IADD3 R117, P6, R117, UR9, RZ ;  /* 0x0000000975757c10 */ /* 0x000fc6000ffde0ff */
[----:B0-----:R-:W4:Y:S04]  /*11350*/  LDL.LU R227, [R1+0x614] ;  /* 0x0006140001e37983 */ /* 0x001f280000300800 */
[----:B------:R-:W-:Y:S04]  /*11360*/  STL [R1+0xd0], R178 ;  /* 0x0000d0b201007387 */ /* 0x000fe80000100800 */
[----:B------:R0:W-:Y:S04]  /*11370*/  STL [R1+0x9c], R121 ;  /* 0x00009c7901007387 */ /* 0x0001e80000100800 */
[----:B------:R-:W-:Y:S04]  /*11380*/  STL [R1+0xc8], R175 ;  /* 0x0000c8af01007387 */ /* 0x000fe80000100800 */
[----:B0-----:R-:W4:Y:S04]  /*11390*/  LDL.LU R121, [R1+0x58] ;  /* 0x0000580001797983 */ /* 0x001f280000300800 */
[----:B------:R0:W-:Y:S01]  /*113a0*/  STL [R1+0xc0], R119 ;  /* 0x0000c07701007387 */ /* 0x0001e20000100800 */
[----:B------:R-:W-:-:S02]  /*113b0*/  IADD3.X R198, R198, UR42, RZ, P2, !PT ;  /* 0x0000002ac6c67c10 */ /* 0x000fc400097fe4ff */
[----:B------:R-:W-:Y:S01]  /*113c0*/  IADD3 R176, P1, R176, UR9, RZ ;  /* 0x00000009b0b07c10 */ /* 0x000fe2000ff3e0ff */
[----:B0-----:R-:W4:Y:S04]  /*113d0*/  LDL.LU R119, [R1+0x50] ;  /* 0x0000500001777983 */ /* 0x001f280000300800 */
[----:B------:R0:W-:Y:S04]  /*113e0*/  STL [R1+0xb8], R0 ;  /* 0x0000b80001007387 */ /* 0x0001e80000100800 */
[----:B------:R1:W-:Y:S01]  /*113f0*/  STL [R1+0x94], R116 ;  /* 0x0000947401007387 */ /* 0x0003e20000100800 */
[----:B------:R-:W-:-:S03]  /*11400*/  IADD3 R240, P2, R240, UR9, RZ ;  /* 0x00000009f0f07c10 */ /* 0x000fc6000ff5e0ff */
[----:B0-----:R-:W4:Y:S04]  /*11410*/  LDL.LU R0, [R1+0x610] ;  /* 0x0006100001007983 */ /* 0x001f280000300800 */
[----:B-1----:R-:W4:Y:S04]  /*11420*/  LDL.LU R116, [R1+0x1c] ;  /* 0x00001c0001747983 */ /* 0x002f280000300800 */
[----:B------:R0:W-:Y:S04]  /*11430*/  STL [R1+0xb0], R197 ;  /* 0x0000b0c501007387 */ /* 0x0001e80000100800 */
[----:B------:R1:W-:Y:S04]  /*11440*/  STL [R1+0x8c], R117 ;  /* 0x00008c7501007387 */ /* 0x0003e80000100800 */
[----:B0-----:R-:W4:Y:S04]  /*11450*/  LDL.LU R197, [R1+0x60c] ;  /* 0x00060c0001c57983 */ /* 0x001f280000300800 */
[----:B-1----:R-:W4:Y:S04]  /*11460*/  LDL.LU R117, [R1+0x14] ;  /* 0x0000140001757983 */ /* 0x002f280000300800 */
[----:B------:R0:W-:Y:S04]  /*11470*/  STL [R1+0xa8], R198 ;  /* 0x0000a8c601007387 */ /* 0x0001e80000100800 */
[----:B0-----:R-:W4:Y:S04]  /*11480*/  LDL.LU R198, [R1+0x608] ;  /* 0x0006080001c67983 */ /* 0x001f280000300800 */
[----:B------:R-:W-:Y:S04]  /*11490*/  STL [R1+0x84], R176 ;  /* 0x000084b001007387 */ /* 0x000fe80000100800 */
[----:B------:R0:W-:Y:S04]  /*114a0*/  STL [R1+0x7c], R240 ;  /* 0x00007cf001007387 */ /* 0x0001e80000100800 */
[----:B0-----:R-:W4:Y:S01]  /*114b0*/  LDL.LU R240, [R1+0x604] ;  /* 0x0006040001f07983 */ /* 0x001f220000300800 */
[----:B------:R-:W-:-:S02]  /*114c0*/  IADD3.X R208, R208, UR42, RZ, P3, !PT ;  /* 0x0000002ad0d07c10 */ /* 0x000fc40009ffe4ff */
[----:B------:R-:W-:Y:S02]  /*114d0*/  IADD3 R207, P3, R207, UR9, RZ ;  /* 0x00000009cfcf7c10 */ /* 0x000fe4000ff7e0ff */
[----:B--2---:R-:W-:Y:S01]  /*114e0*/  IADD3.X R174, R174, UR42, RZ, P4, !PT ;  /* 0x0000002aaeae7c10 */ /* 0x004fe2000a7fe4ff */
[----:B------:R0:W-:Y:S01]  /*114f0*/  STL [R1+0xa0], R208 ;  /* 0x0000a0d001007387 */ /* 0x0001e20000100800 */
[----:B------:R-:W-:-:S03]  /*11500*/  IADD3 R224, P4, R224, UR9, RZ ;  /* 0x00000009e0e07c10 */ /* 0x000fc6000ff9e0ff */
[----:B0-----:R-:W2:Y:S04]  /*11510*/  LDL.LU R208, [R1+0x600] ;  /* 0x0006000001d07983 */ /* 0x001ea80000300800 */
[----:B------:R0:W-:Y:S01]  /*11520*/  STL [R1+0x74], R207 ;  /* 0x000074cf01007387 */ /* 0x0001e20000100800 */
[----:B------:R-:W-:Y:S02]  /*11530*/  IADD3.X R239, R239, UR42, RZ, P2, !PT ;  /* 0x0000002aefef7c10 */ /* 0x000fe400097fe4ff */
[----:B---3--:R-:W-:Y:S01]  /*11540*/  IADD3.X R111, R111, UR42, RZ, P5, !PT ;  /* 0x0000002a6f6f7c10 */ /* 0x008fe2000affe4ff */
[----:B0-----:R-:W3:Y:S01]  /*11550*/  LDL.LU R207, [R1+0x5fc] ;  /* 0x0005fc0001cf7983 */ /* 0x001ee20000300800 */
[----:B------:R-:W-:-:S03]  /*11560*/  IADD3 R223, P5, R223, UR9, RZ ;  /* 0x00000009dfdf7c10 */ /* 0x000fc6000ffbe0ff */
[----:B------:R0:W-:Y:S01]  /*11570*/  STL [R1+0x6c], R224 ;  /* 0x00006ce001007387 */ /* 0x0001e20000100800 */
[----:B------:R-:W-:-:S03]  /*11580*/  IADD3.X R211, R211, UR42, RZ, P3, !PT ;  /* 0x0000002ad3d37c10 */ /* 0x000fc60009ffe4ff */
[----:B0-----:R-:W2:Y:S04]  /*11590*/  LDL.LU R224, [R1+0x5f8] ;  /* 0x0005f80001e07983 */ /* 0x001ea80000300800 */
[----:B------:R-:W-:Y:S04]  /*115a0*/  STL [R1+0x98], R174 ;  /* 0x000098ae01007387 */ /* 0x000fe80000100800 */
[----:B------:R0:W-:Y:S04]  /*115b0*/  STL [R1+0x90], R111 ;  /* 0x0000906f01007387 */ /* 0x0001e80000100800 */
[----:B0-----:R-:W3:Y:S04]  /*115c0*/  LDL.LU R111, [R1+0x18] ;  /* 0x00001800016f7983 */ /* 0x001ee80000300800 */
[----:B------:R0:W-:Y:S01]  /*115d0*/  STL [R1+0x64], R223 ;  /* 0x000064df01007387 */ /* 0x0001e20000100800 */
[----:B------:R-:W-:-:S03]  /*115e0*/  IADD3.X R241, R241, UR42, RZ, P4, !PT ;  /* 0x0000002af1f17c10 */ /* 0x000fc6000a7fe4ff */
[----:B0-----:R-:W2:Y:S01]  /*115f0*/  LDL.LU R223, [R1+0x5f4] ;  /* 0x0005f40001df7983 */ /* 0x001ea20000300800 */
[----:B----4-:R-:W-:Y:S02]  /*11600*/  IADD3.X R171, R171, UR42, RZ, P6, !PT ;  /* 0x0000002aabab7c10 */ /* 0x010fe4000b7fe4ff */
[----:B------:R-:W-:Y:S02]  /*11610*/  IADD3 R172, P6, R172, UR9, RZ ;  /* 0x00000009acac7c10 */ /* 0x000fe4000ffde0ff */
[----:B------:R-:W-:Y:S02]  /*11620*/  IADD3 R120, P2, R120, UR9, RZ ;  /* 0x0000000978787c10 */ /* 0x000fe4000ff5e0ff */
[----:B------:R-:W-:Y:S02]  /*11630*/  IADD3 R197, P3, R197, UR9, RZ ;  /* 0x00000009c5c57c10 */ /* 0x000fe4000ff7e0ff */
[----:B------:R-:W-:Y:S02]  /*11640*/  IADD3.X R240, R240, UR42, RZ, P1, !PT ;  /* 0x0000002af0f07c10 */ /* 0x000fe40008ffe4ff */
[----:B------:R-:W-:-:S03]  /*11650*/  IADD3 R170, P1, R170, UR9, RZ ;  /* 0x00000009aaaa7c10 */ /* 0x000fc6000ff3e0ff */
[----:B------:R0:W-:Y:S04]  /*11660*/  STL [R1+0x80], R240 ;  /* 0x000080f001007387 */ /* 0x0001e80000100800 */
[----:B------:R-:W-:Y:S04]  /*11670*/  STL [R1+0x88], R171 ;  /* 0x000088ab01007387 */ /* 0x000fe80000100800 */
[----:B0-----:R-:W4:Y:S04]  /*11680*/  LDL.LU R240, [R1+0x5f0] ;  /* 0x0005f00001f07983 */ /* 0x001f280000300800 */
[----:B------:R-:W-:Y:S04]  /*11690*/  STL [R1+0x5c], R172 ;  /* 0x00005cac01007387 */ /* 0x000fe80000100800 */
[----:B------:R0:W-:Y:S04]  /*116a0*/  STL [R1+0x78], R239 ;  /* 0x000078ef01007387 */ /* 0x0001e80000100800 */
[----:B0-----:R-:W2:Y:S04]  /*116b0*/  LDL.LU R239, [R1+0x5ec] ;  /* 0x0005ec0001ef7983 */ /* 0x001ea80000300800 */
[----:B------:R-:W-:Y:S04]  /*116c0*/  STL [R1+0x54], R170 ;  /* 0x000054aa01007387 */ /* 0x000fe80000100800 */
[----:B------:R0:W-:Y:S04]  /*116d0*/  STL [R1+0x70], R211 ;  /* 0x000070d301007387 */ /* 0x0001e80000100800 */
[----:B0-----:R-:W3:Y:S04]  /*116e0*/  LDL.LU R211, [R1+0x5e8] ;  /* 0x0005e80001d37983 */ /* 0x001ee80000300800 */
[----:B------:R-:W-:Y:S04]  /*116f0*/  STL [R1+0x4c], R120 ;  /* 0x00004c7801007387 */ /* 0x000fe80000100800 */
[----:B------:R0:W-:Y:S04]  /*11700*/  STL [R1+0x44], R197 ;  /* 0x000044c501007387 */ /* 0x0001e80000100800 */
[----:B0-----:R-:W4:Y:S04]  /*11710*/  LDL.LU R197, [R1+0x5e4] ;  /* 0x0005e40001c57983 */ /* 0x001f280000300800 */
[----:B------:R0:W-:Y:S04]  /*11720*/  STL [R1+0x68], R241 ;  /* 0x000068f101007387 */ /* 0x0001e80000100800 */
[----:B0-----:R-:W2:Y:S01]  /*11730*/  LDL.LU R241, [R1+0x5e0] ;  /* 0x0005e00001f17983 */ /* 0x001ea20000300800 */
[----:B------:R-:W-:-:S02]  /*11740*/  IADD3 R210, P4, R210, UR9, RZ ;  /* 0x00000009d2d27c10 */ /* 0x000fc4000ff9e0ff */
[----:B------:R-:W-:Y:S02]  /*11750*/  IADD3.X R209, R209, UR42, RZ, P5, !PT ;  /* 0x0000002ad1d17c10 */ /* 0x000fe4000affe4ff */
[----:B------:R-:W-:Y:S01]  /*11760*/  IADD3 R226, P5, R226, UR9, RZ ;  /* 0x00000009e2e27c10 */ /* 0x000fe2000ffbe0ff */
[----:B------:R0:W-:Y:S01]  /*11770*/  STL [R1+0x3c], R210 ;  /* 0x00003cd201007387 */ /* 0x0001e20000100800 */
[----:B------:R-:W-:Y:S02]  /*11780*/  IADD3.X R121, R121, UR42, RZ, P6, !PT ;  /* 0x0000002a79797c10 */ /* 0x000fe4000b7fe4ff */
[----:B------:R-:W-:Y:S02]  /*11790*/  IADD3 R225, P6, R225, UR9, RZ ;  /* 0x00000009e1e17c10 */ /* 0x000fe4000ffde0ff */
[----:B------:R-:W-:Y:S02]  /*117a0*/  IADD3.X R119, R119, UR42, RZ, P1, !PT ;  /* 0x0000002a77777c10 */ /* 0x000fe40008ffe4ff */
[----:B------:R-:W-:Y:S01]  /*117b0*/  IADD3 R242, P1, R242, UR9, RZ ;  /* 0x00000009f2f27c10 */ /* 0x000fe2000ff3e0ff */
[----:B0-----:R-:W4:Y:S04]  /*117c0*/  LDL.LU R210, [R1+0x5dc] ;  /* 0x0005dc0001d27983 */ /* 0x001f280000300800 */
[----:B------:R0:W-:Y:S01]  /*117d0*/  STL [R1+0x60], R209 ;  /* 0x000060d101007387 */ /* 0x0001e20000100800 */
[----:B------:R-:W-:-:S03]  /*117e0*/  IADD3.X R198, R198, UR42, RZ, P3, !PT ;  /* 0x0000002ac6c67c10 */ /* 0x000fc60009ffe4ff */
[----:B0-----:R-:W4:Y:S04]  /*117f0*/  LDL.LU R209, [R1+0x5d8] ;  /* 0x0005d80001d17983 */ /* 0x001f280000300800 */
[----:B------:R0:W-:Y:S04]  /*11800*/  STL [R1+0x34], R226 ;  /* 0x000034e201007387 */ /* 0x0001e80000100800 */
[----:B0-----:R-:W4:Y:S04]  /*11810*/  LDL.LU R226, [R1+0x5d4] ;  /* 0x0005d40001e27983 */ /* 0x001f280000300800 */
[----:B------:R0:W-:Y:S04]  /*11820*/  STL [R1+0x2c], R225 ;  /* 0x00002ce101007387 */ /* 0x0001e80000100800 */
[----:B0-----:R-:W4:Y:S04]  /*11830*/  LDL.LU R225, [R1+0x5d0] ;  /* 0x0005d00001e17983 */ /* 0x001f280000300800 */
[----:B------:R-:W-:Y:S04]  /*11840*/  STL [R1+0x58], R121 ;  /* 0x0000587901007387 */ /* 0x000fe80000100800 */
[----:B------:R0:W-:Y:S04]  /*11850*/  STL [R1+0x24], R242 ;  /* 0x000024f201007387 */ /* 0x0001e80000100800 */
[----:B0-----:R-:W4:Y:S04]  /*11860*/  LDL.LU R242, [R1+0x5cc] ;  /* 0x0005cc0001f27983 */ /* 0x001f280000300800 */
[----:B------:R-:W-:Y:S04]  /*11870*/  STL [R1+0x50], R119 ;  /* 0x0000507701007387 */ /* 0x000fe80000100800 */
        /* <DEDUP_REMOVED lines=8> */
[----:B------:R0:W-:Y:S06]  /*11900*/  MEMBAR.ALL.CTA ;  /* 0x0000000000007992 */ /* 0x0001ec0000008000 */
[----:B0-----:R-:W0:Y:S02]  /*11910*/  FENCE.VIEW.ASYNC.S ;  /* 0x00000000000073c6 */ /* 0x001e240000000000 */
[----:B0-----:R-:W-:Y:S06]  /*11920*/  BAR.SYNC.DEFER_BLOCKING 0x0 ;  /* 0x0000000000007b1d */ /* 0x001fec0000010000 */
[----:B------:R-:W-:Y:S01]  /*11930*/  UMOV UR13, 0x40000040 ;  /* 0x40000040000d7882 */ /* 0x000fe20000000000 */
[----:B------:R-:W-:-:S06]  /*11940*/  WARPGROUP.ARRIVE ;  /* 0x00000000000079c5 */ /* 0x000fcc0000000000 */
[----:B------:R-:W-:Y:S04]  /*11950*/  QGMMA.64x64x32.F32.E4M3.E4M3 R56, gdesc[UR12], R56 ;  /* 0x00e000000c3879f3 */ /* 0x000fe80008700838 */
[----:B------:R-:W-:Y:S01]  /*11960*/  QGMMA.64x64x32.F32.E4M3.E4M3 R56, gdesc[UR4], R56 ;  /* 0x00e00000043879f3 */ /* 0x000fe20008700838 */
[----:B--2---:R-:W-:-:S05]  /*11970*/  IADD3.X R241, R241, UR42, RZ, P2, !PT ;  /* 0x0000002af1f17c10 */ /* 0x004fca00097fe4ff */
[----:B------:R0:W-:Y:S04]  /*11980*/  STL [R1+0x48], R241 ;  /* 0x000048f101007387 */ /* 0x0001e80000100800 */
[----:B0-----:R-:W2:Y:S04]  /*11990*/  LDL.LU R241, [R1+0x5c8] ;  /* 0x0005c80001f17983 */ /* 0x001ea80000300800 */
[----:B------:R0:W-:Y:S01]  /*119a0*/  STL [R1+0x40], R198 ;  /* 0x000040c601007387 */ /* 0x0001e20000100800 */
[----:B------:R-:W-:Y:S03]  /*119b0*/  QGMMA.64x64x32.F32.E4M3.E4M3 R56, gdesc[UR16], R56 ;  /* 0x00e00000103879f3 */ /* 0x000fe60008700838 */
[----:B0-----:R-:W2:Y:S01]  /*119c0*/  LDL.LU R198, [R1+0x5c4] ;  /* 0x0005c40001c67983 */ /* 0x001ea20000300800 */
[----:B------:R-:W-:-:S02]  /*119d0*/  IADD3 R116, P2, R116, UR9, RZ ;  /* 0x0000000974747c10 */ /* 0x000fc4000ff5e0ff */
[----:B------:R-:W-:Y:S02]  /*119e0*/  IADD3.X R212, R212, UR42, RZ, P4, !PT ;  /* 0x0000002ad4d47c10 */ /* 0x000fe4000a7fe4ff */
[----:B------:R-:W-:Y:S01]  /*119f0*/  IADD3 R117, P3, R117, UR9, RZ ;  /* 0x0000000975757c10 */ /* 0x000fe2000ff7e0ff */
[----:B------:R-:W-:Y:S01]  /*11a00*/  STL [R1+0x1c], R116 ;  /* 0x00001c7401007387 */ /* 0x000fe20000100800 */
[----:B---3--:R-:W-:Y:S02]  /*11a10*/  IADD3 R211, P4, R211, UR9, RZ ;  /* 0x00000009d3d37c10 */ /* 0x008fe4000ff9e0ff */
[----:B------:R-:W-:Y:S01]  /*11a20*/  IADD3.X R228, R228, UR42, RZ, P5, !PT ;  /* 0x0000002ae4e47c10 */ /* 0x000fe2000affe4ff */
[----:B------:R0:W-:Y:S01]  /*11a30*/  STL [R1+0x38], R212 ;  /* 0x000038d401007387 */ /* 0x0001e20000100800 */
[----:B------:R-:W-:Y:S02]  /*11a40*/  IADD3 R227, P5, R227, UR9, RZ ;  /* 0x00000009e3e37c10 */ /* 0x000fe4000ffbe0ff */
[----:B------:R-:W-:Y:S01]  /*11a50*/  IADD3.X R244, R244, UR42, RZ, P6, !PT ;  /* 0x0000002af4f47c10 */ /* 0x000fe2000b7fe4ff */
[----:B0-----:R-:W3:Y:S04]  /*11a60*/  LDL.LU R212, [R1+0x5c0] ;  /* 0x0005c00001d47983 */ /* 0x001ee80000300800 */
[----:B------:R-:W-:Y:S04]  /*11a70*/  STL [R1+0x14], R117 ;  /* 0x0000147501007387 */ /* 0x000fe80000100800 */
[----:B------:R0:W-:Y:S01]  /*11a80*/  STL [R1+0xc], R211 ;  /* 0x00000cd301007387 */ /* 0x0001e20000100800 */
[----:B------:R-:W-:-:S03]  /*11a90*/  IADD3.X R243, R243, UR42, RZ, P1, !PT ;  /* 0x0000002af3f37c10 */ /* 0x000fc60008ffe4ff */
[----:B0-----:R-:W3:Y:S04]  /*11aa0*/  LDL.LU R211, [R1+0x5bc] ;  /* 0x0005bc0001d37983 */ /* 0x001ee80000300800 */
[----:B------:R0:W-:Y:S04]  /*11ab0*/  STL [R1+0x30], R228 ;  /* 0x000030e401007387 */ /* 0x0001e80000100800 */
[----:B0-----:R-:W3:Y:S04]  /*11ac0*/  LDL.LU R228, [R1+0x5b8] ;  /* 0x0005b80001e47983 */ /* 0x001ee80000300800 */
[----:B------:R0:W-:Y:S04]  /*11ad0*/  STL [R1+0x4], R227 ;  /* 0x000004e301007387 */ /* 0x0001e80000100800 */
[----:B0-----:R-:W3:Y:S01]  /*11ae0*/  LDL.LU R227, [R1+0x5b4] ;  /* 0x0005b40001e37983 */ /* 0x001ee20000300800 */
[----:B------:R-:W-:Y:S01]  /*11af0*/  UMOV UR26, UR14 ;  /* 0x0000000e001a7c82 */ /* 0x000fe20008000000 */
[----:B------:R-:W-:Y:S01]  /*11b00*/  UMOV UR27, UR15 ;  /* 0x0000000f001b7c82 */ /* 0x000fe20008000000 */
[----:B------:R-:W-:Y:S01]  /*11b10*/  QGMMA.64x64x32.F32.E4M3.E4M3 R56, gdesc[UR20], R56 ;  /* 0x00e00000143879f3 */ /* 0x000fe20008700838 */
[----:B------:R0:W-:Y:S01]  /*11b20*/  STL [R1+0x28], R244 ;  /* 0x000028f401007387 */ /* 0x0001e20000100800 */
[----:B------:R-:W-:-:S02]  /*11b30*/  IADD3.X R111, R111, UR42, RZ, P2, !PT ;  /* 0x0000002a6f6f7c10 */ /* 0x000fc400097fe4ff */
[----:B----4-:R-:W-:Y:S01]  /*11b40*/  IADD3.X R197, R197, UR42, RZ, P4, !PT ;  /* 0x0000002ac5c57c10 */ /* 0x010fe2000a7fe4ff */
[----:B------:R-:W-:Y:S01]  /*11b50*/  QGMMA.64x64x32.F32.E4M3.E4M3 R24, gdesc[UR24], R24 ;  /* 0x00e00000181879f3 */ /* 0x000fe20008700818 */
[----:B0-----:R-:W4:Y:S04]  /*11b60*/  LDL.LU R244, [R1+0x5b0] ;  /* 0x0005b00001f47983 */ /* 0x001f280000300800 */
[----:B------:R0:W-:Y:S04]  /*11b70*/  STL [R1+0x20], R243 ;  /* 0x000020f301007387 */ /* 0x0001e80000100800 */
[----:B0-----:R-:W3:Y:S01]  /*11b80*/  LDL.LU R243, [R1+0x5ac] ;  /* 0x0005ac0001f37983 */ /* 0x001ee20000300800 */
[----:B------:R-:W-:Y:S01]  /*11b90*/  IADD3.X R0, R0, UR42, RZ, P5, !PT ;  /* 0x0000002a00007c10 */ /* 0x000fe2000affe4ff */
[----:B------:R-:W-:Y:S01]  /*11ba0*/  UMOV UR30, UR6 ;  /* 0x00000006001e7c82 */ /* 0x000fe20008000000 */
[----:B------:R-:W-:-:S02]  /*11bb0*/  UMOV UR31, UR7 ;  /* 0x00000007001f7c82 */ /* 0x000fc40008000000 */
[----:B------:R-:W-:Y:S01]  /*11bc0*/  QGMMA.64x64x32.F32.E4M3.E4M3 R24, gdesc[UR28], R24 ;  /* 0x00e000001c1879f3 */ /* 0x000fe20008700818 */
[----:B--2---:R-:W-:-:S05]  /*11bd0*/  IADD3.X R198, R198, UR42, RZ, P3, !PT ;  /* 0x0000002ac6c67c10 */ /* 0x004fca0009ffe4ff */
[----:B------:R0:W-:Y:S04]  /*11be0*/  STL [R1+0x10], R198 ;  /* 0x000010c601007387 */ /* 0x0001e80000100800 */
[----:B------:R-:W-:Y:S04]  /*11bf0*/  STL [R1+0x18], R111 ;  /* 0x0000186f01007387 */ /* 0x000fe80000100800 */
[----:B0-----:R-:W2:Y:S04]  /*11c00*/  LDL.LU R198, [R1+0x5a8] ;  /* 0x0005a80001c67983 */ /* 0x001ea80000300800 */
[----:B------:R0:W-:Y:S04]  /*11c10*/  STL [R1+0x8], R197 ;  /* 0x000008c501007387 */ /* 0x0001e80000100800 */
[----:B0-----:R-:W2:Y:S04]  /*11c20*/  LDL.LU R197, [R1+0x5a4] ;  /* 0x0005a40001c57983 */ /* 0x001ea80000300800 */
[----:B------:R0:W-:Y:S04]  /*11c30*/  STL [R1], R0 ;  /* 0x0000000001007387 */ /* 0x0001e80000100800 */
[----:B0-----:R0:W5:Y:S01]  /*11c40*/  LDL.LU R0, [R1+0x5a0] ;  /* 0x0005a00001007983 */ /* 0x0011620000300800 */
[----:B------:R-:W-:Y:S01]  /*11c50*/  UMOV UR34, UR18 ;  /* 0x0000001200227c82 */ /* 0x000fe20008000000 */
[----:B------:R-:W-:-:S02]  /*11c60*/  UMOV UR35, UR19 ;  /* 0x0000001300237c82 */ /* 0x000fc40008000000 */
[----:B------:R-:W-:Y:S01]  /*11c70*/  QGMMA.64x64x32.F32.E4M3.E4M3 R24, gdesc[UR32], R24 ;  /* 0x00e00000201879f3 */ /* 0x000fe20008700818 */
[----:B------:R-:W-:Y:S01]  /*11c80*/  UMOV UR38, UR22 ;  /* 0x0000001600267c82 */ /* 0x000fe20008000000 */
[----:B------:R-:W-:Y:S01]  /*11c90*/  UMOV UR39, UR23 ;  /* 0x0000001700277c82 */ /* 0x000fe20008000000 */
[----:B------:R-:W-:Y:S02]  /*11ca0*/  IADD3 R252, P6, R252, UR9, RZ ;  /* 0x00000009fcfc7c10 */ /* 0x000fe4000ffde0ff */
[----:B------:R-:W-:Y:S02]  /*11cb0*/  IADD3 R250, P1, R250, UR9, RZ ;  /* 0x00000009fafa7c10 */ /* 0x000fe4000ff3e0ff */
[----:B------:R-:W-:Y:S02]  /*11cc0*/  IADD3 R248, P2, R248, UR9, RZ ;  /* 0x00000009f8f87c10 */ /* 0x000fe4000ff5e0ff */
[----:B------:R-:W-:Y:S02]  /*11cd0*/  IADD3 R246, P3, R246, UR9, RZ ;  /* 0x00000009f6f67c10 */ /* 0x000fe4000ff7e0ff */
[----:B------:R-:W-:-:S02]  /*11ce0*/  IADD3.X R251, R251, UR42, RZ, P6, !PT ;  /* 0x0000002afbfb7c10 */ /* 0x000fc4000b7fe4ff */
[----:B------:R-:W-:Y:S02]  /*11cf0*/  IADD3.X R249, R249, UR42, RZ, P1, !PT ;  /* 0x0000002af9f97c10 */ /* 0x000fe40008ffe4ff */
[----:B------:R-:W-:Y:S02]  /*11d00*/  IADD3.X R247, R247, UR42, RZ, P2, !PT ;  /* 0x0000002af7f77c10 */ /* 0x000fe400097fe4ff */
[----:B------:R-:W-:Y:S02]  /*11d10*/  IADD3.X R245, R245, UR42, RZ, P3, !PT ;  /* 0x0000002af5f57c10 */ /* 0x000fe40009ffe4ff */
[----:B------:R-:W-:Y:S01]  /*11d20*/  IADD3 R242, P5, R242, UR9, RZ ;  /* 0x00000009f2f27c10 */ /* 0x000fe2000ffbe0ff */
[----:B------:R-:W-:Y:S01]  /*11d30*/  QGMMA.64x64x32.F32.E4M3.E4M3 R24, gdesc[UR36], R24, gsb0 ;  /* 0x00e00000241879f3 */ /* 0x000fe20008000818 */
[----:B----4-:R-:W-:Y:S02]  /*11d40*/  IADD3 R244, P4, R244, UR9, RZ ;  /* 0x00000009f4f47c10 */ /* 0x010fe4000ff9e0ff */
[----:B------:R-:W-:-:S02]  /*11d50*/  IADD3 R240, P6, R240, UR9, RZ ;  /* 0x00000009f0f07c10 */ /* 0x000fc4000ffde0ff */
[----:B------:R-:W-:Y:S02]  /*11d60*/  IADD3 R238, P1, R238, UR9, RZ ;  /* 0x00000009eeee7c10 */ /* 0x000fe4000ff3e0ff */
[----:B------:R-:W-:Y:S02]  /*11d70*/  IADD3 R236, P2, R236, UR9, RZ ;  /* 0x00000009ecec7c10 */ /* 0x000fe4000ff5e0ff */
[----:B------:R-:W-:Y:S01]  /*11d80*/  IADD3 R234, P3, R234, UR9, RZ ;  /* 0x00000009eaea7c10 */ /* 0x000fe2000ff7e0ff */
[----:B------:R-:W-:Y:S01]  /*11d90*/  VIADD R4, R4, 0x1 ;  /* 0x0000000104047836 */ /* 0x000fe20000000000 */
[----:B---3--:R-:W-:Y:S02]  /*11da0*/  IADD3.X R243, R243, UR42, RZ, P4, !PT ;  /* 0x0000002af3f37c10 */ /* 0x008fe4000a7fe4ff */
[----:B------:R-:W-:Y:S02]  /*11db0*/  IADD3.X R241, R241, UR42, RZ, P5, !PT ;  /* 0x0000002af1f17c10 */ /* 0x000fe4000affe4ff */
[----:B------:R-:W-:-:S02]  /*11dc0*/  IADD3.X R239, R239, UR42, RZ, P6, !PT ;  /* 0x0000002aefef7c10 */ /* 0x000fc4000b7fe4ff */
[----:B------:R-:W-:Y:S02]  /*11dd0*/  IADD3.X R237, R237, UR42, RZ, P1, !PT ;  /* 0x0000002aeded7c10 */ /* 0x000fe40008ffe4ff */
[----:B------:R-:W-:Y:S02]  /*11de0*/  IADD3.X R235, R235, UR42, RZ, P2, !PT ;  /* 0x0000002aebeb7c10 */ /* 0x000fe400097fe4ff */
[----:B------:R-:W-:Y:S02]  /*11df0*/  IADD3.X R233, R233, UR42, RZ, P3, !PT ;  /* 0x0000002ae9e97c10 */ /* 0x000fe40009ffe4ff */
[----:B------:R-:W-:Y:S02]  /*11e00*/  IADD3 R232, P4, R232, UR9, RZ ;  /* 0x00000009e8e87c10 */ /* 0x000fe4000ff9e0ff */
[----:B------:R-:W-:Y:S02]  /*11e10*/  IADD3 R230, P5, R230, UR9, RZ ;  /* 0x00000009e6e67c10 */ /* 0x000fe4000ffbe0ff */
[----:B------:R-:W-:-:S02]  /*11e20*/  IADD3 R228, P6, R228, UR9, RZ ;  /* 0x00000009e4e47c10 */ /* 0x000fc4000ffde0ff */
[----:B------:R-:W-:Y:S02]  /*11e30*/  IADD3 R226, P1, R226, UR9, RZ ;  /* 0x00000009e2e27c10 */ /* 0x000fe4000ff3e0ff */
[----:B------:R-:W-:Y:S02]  /*11e40*/  IADD3 R224, P2, R224, UR9, RZ ;  /* 0x00000009e0e07c10 */ /* 0x000fe4000ff5e0ff */
[----:B------:R-:W-:Y:S02]  /*11e50*/  IADD3 R222, P3, R222, UR9, RZ ;  /* 0x00000009dede7c10 */ /* 0x000fe4000ff7e0ff */
[----:B------:R-:W-:Y:S02]  /*11e60*/  ISETP.NE.U32.AND P0, PT, R4, R7, PT ;  /* 0x000000070400720c */ /* 0x000fe40003f05070 */
[----:B------:R-:W-:Y:S02]  /*11e70*/  IADD3.X R231, R231, UR42, RZ, P4, !PT ;  /* 0x0000002ae7e77c10 */ /* 0x000fe4000a7fe4ff */
[----:B------:R-:W-:-:S02]  /*11e80*/  IADD3.X R229, R229, UR42, RZ, P5, !PT ;  /* 0x0000002ae5e57c10 */ /* 0x000fc4000affe4ff */
[----:B------:R-:W-:Y:S02]  /*11e90*/  IADD3.X R227, R227, UR42, RZ, P6, !PT ;  /* 0x0000002ae3e37c10 */ /* 0x000fe4000b7fe4ff */
[----:B------:R-:W-:Y:S02]  /*11ea0*/  IADD3.X R225, R225, UR42, RZ, P1, !PT ;  /* 0x0000002ae1e17c10 */ /* 0x000fe40008ffe4ff */
[----:B------:R-:W-:Y:S02]  /*11eb0*/  IADD3.X R223, R223, UR42, RZ, P2, !PT ;  /* 0x0000002adfdf7c10 */ /* 0x000fe400097fe4ff */
[----:B------:R-:W-:Y:S02]  /*11ec0*/  IADD3.X R221, R221, UR42, RZ, P3, !PT ;  /* 0x0000002adddd7c10 */ /* 0x000fe40009ffe4ff */
[----:B------:R-:W-:Y:S02]  /*11ed0*/  IADD3 R220, P4, R220, UR9, RZ ;  /* 0x00000009dcdc7c10 */ /* 0x000fe4000ff9e0ff */
[----:B------:R-:W-:-:S02]  /*11ee0*/  IADD3 R218, P5, R218, UR9, RZ ;  /* 0x00000009dada7c10 */ /* 0x000fc4000ffbe0ff */
[----:B------:R-:W-:Y:S02]  /*11ef0*/  IADD3 R216, P6, R216, UR9, RZ ;  /* 0x00000009d8d87c10 */ /* 0x000fe4000ffde0ff */
[----:B------:R-:W-:Y:S02]  /*11f00*/  IADD3 R214, P1, R214, UR9, RZ ;  /* 0x00000009d6d67c10 */ /* 0x000fe4000ff3e0ff */
[----:B------:R-:W-:Y:S02]  /*11f10*/  IADD3 R212, P2, R212, UR9, RZ ;  /* 0x00000009d4d47c10 */ /* 0x000fe4000ff5e0ff */
[----:B------:R-:W-:Y:S02]  /*11f20*/  IADD3 R210, P3, R210, UR9, RZ ;  /* 0x00000009d2d27c10 */ /* 0x000fe4000ff7e0ff */
        /* <DEDUP_REMOVED lines=10> */
[----:B------:R-:W-:Y:S01]  /*11fd0*/  IADD3 R200, P2, R200, UR9, RZ ;  /* 0x00000009c8c87c10 */ /* 0x000fe2000ff5e0ff */
[----:B------:R-:W-:Y:S02]  /*11fe0*/  WARPGROUP.DEPBAR.LE gsb0, 0x0 ;  /* 0x00008000000079c5 */ /* 0x000fe40000010000 */
[----:B------:R-:W-:Y:S02]  /*11ff0*/  IADD3.X R207, R207, UR42, RZ, P4, !PT ;  /* 0x0000002acfcf7c10 */ /* 0x000fe4000a7fe4ff */
[----:B------:R-:W-:Y:S02]  /*12000*/  IADD3.X R205, R205, UR42, RZ, P5, !PT ;  /* 0x0000002acdcd7c10 */ /* 0x000fe4000affe4ff */
[----:B------:R-:W-:-:S02]  /*12010*/  IADD3.X R203, R203, UR42, RZ, P6, !PT ;  /* 0x0000002acbcb7c10 */ /* 0x000fc4000b7fe4ff */
[----:B------:R-:W-:Y:S02]  /*12020*/  IADD3.X R201, R201, UR42, RZ, P1, !PT ;  /* 0x0000002ac9c97c10 */ /* 0x000fe40008ffe4ff */
[----:B------:R-:W-:Y:S02]  /*12030*/  IADD3.X R199, R199, UR42, RZ, P2, !PT ;  /* 0x0000002ac7c77c10 */ /* 0x000fe400097fe4ff */
[----:B--2---:R-:W-:-:S04]  /*12040*/  IADD3 R198, P3, R198, UR9, RZ ;  /* 0x00000009c6c67c10 */ /* 0x004fc8000ff7e0ff */
[----:B------:R-:W-:Y:S01]  /*12050*/  IADD3.X R197, R197, UR42, RZ, P3, !PT ;  /* 0x0000002ac5c57c10 */ /* 0x000fe20009ffe4ff */
[----:B0-----:R-:W-:Y:S08]  /*12060*/  @P0 BRA `(.L_x_2) ;  /* 0xffffff5800140947 */ /* 0x001ff0000383ffff */
.L_x_1:
[----:B------:R-:W2:Y:S01]  /*12070*/  LDL.LU R8, [R1+0x59c] ;  /* 0x00059c0001087983 */ /* 0x000ea20000300800 */
[----:B------:R-:W0:Y:S01]  /*12080*/  S2R R4, SR_TID.X ;  /* 0x0000000000047919 */ /* 0x000e220000002100 */
[----:B------:R-:W-:Y:S01]  /*12090*/  F2FP.SATFINITE.E4M3.F32.PACK_AB_MERGE_C R58, R59, R58, RZ ;  /* 0x0000003a3b3a723e */ /* 0x000fe200048070ff */
[----:B------:R-:W-:Y:S01]  /*120a0*/  ULDC.64 UR6, c[0x0][0x228] ;  /* 0x00008a0000067ab9 */ /* 0x000fe20000000a00 */
[----:B------:R-:W-:Y:S01]  /*120b0*/  F2FP.SATFINITE.E4M3.F32.PACK_AB_MERGE_C R63, R63, R62, RZ ;  /* 0x0000003e3f3f723e */ /* 0x000fe200048070ff */
[----:B------:R-:W3:Y:S01]  /*120c0*/  LDL.LU R7, [R1+0x598] ;  /* 0x0005980001077983 */ /* 0x000ee20000300800 */
[----:B------:R-:W-:Y:S01]  /*120d0*/  F2FP.SATFINITE.E4M3.F32.PACK_AB_MERGE_C R56, R57, R56, RZ ;  /* 0x000000383938723e */ /* 0x000fe200048070ff */
[----:B------:R-:W-:Y:S01]  /*120e0*/  ULDC UR4, c[0x0][0x244] ;  /* 0x0000910000047ab9 */ /* 0x000fe20000000800 */
[----:B------:R-:W-:Y:S01]  /*120f0*/  F2FP.SATFINITE.E4M3.F32.PACK_AB_MERGE_C R61, R61, R60, RZ ;  /* 0x0000003c3d3d723e */ /* 0x000fe200048070ff */
[----:B-----5:R-:W-:Y:S01]  /*12100*/  VIADD R22, R0, 0x5 ;  /* 0x0000000500167836 */ /* 0x020fe20000000000 */
[----:B------:R-:W-:-:S02]  /*12110*/  F2FP.SATFINITE.E4M3.F32.PACK_AB_MERGE_C R24, R25, R24, RZ ;  /* 0x000000181918723e */ /* 0x000fc400048070ff */
[----:B------:R-:W-:Y:S02]  /*12120*/  F2FP.SATFINITE.E4M3.F32.PACK_AB_MERGE_C R26, R27, R26, RZ ;  /* 0x0000001a1b1a723e */ /* 0x000fe400048070ff */
[----:B------:R-:W-:Y:S02]  /*12130*/  F2FP.SATFINITE.E4M3.F32.PACK_AB_MERGE_C R29, R29, R28, RZ ;  /* 0x0000001c1d1d723e */ /* 0x000fe400048070ff */
[----:B------:R-:W-:Y:S02]  /*12140*/  F2FP.SATFINITE.E4M3.F32.PACK_AB_MERGE_C R31, R31, R30, RZ ;  /* 0x0000001e1f1f723e */ /* 0x000fe400048070ff */
[----:B------:R-:W-:Y:S02]  /*12150*/  PRMT R57, R58, 0x5410, R63 ;  /* 0x000054103a397816 */ /* 0x000fe4000000003f */
[----:B------:R-:W-:Y:S02]  /*12160*/  PRMT R56, R56, 0x5410, R61 ;  /* 0x0000541038387816 */ /* 0x000fe4000000003d */
[----:B------:R-:W-:Y:S01]  /*12170*/  PRMT R58, R24, 0x5410, R29 ;  /* 0x00005410183a7816 */ /* 0x000fe2000000001d */
[----:B------:R-:W-:Y:S01]  /*12180*/  VIADD R24, R0, 0x6 ;  /* 0x0000000600187836 */ /* 0x000fe20000000000 */
[----:B------:R-:W-:Y:S01]  /*12190*/  PRMT R59, R26, 0x5410, R31 ;  /* 0x000054101a3b7816 */ /* 0x000fe2000000001f */
[----:B------:R-:W-:Y:S01]  /*121a0*/  VIADD R26, R0, 0x9 ;  /* 0x00000009001a7836 */ /* 0x000fe20000000000 */
[----:B------:R-:W-:-:S02]  /*121b0*/  F2FP.SATFINITE.E4M3.F32.PACK_AB_MERGE_C R66, R67, R66, RZ ;  /* 0x000000424342723e */ /* 0x000fc400048070ff */
[----:B------:R-:W-:Y:S02]  /*121c0*/  F2FP.SATFINITE.E4M3.F32.PACK_AB_MERGE_C R71, R71, R70, RZ ;  /* 0x000000464747723e */ /* 0x000fe400048070ff */
[----:B------:R-:W-:Y:S02]  /*121d0*/  F2FP.SATFINITE.E4M3.F32.PACK_AB_MERGE_C R64, R65, R64, RZ ;  /* 0x000000404140723e */ /* 0x000fe400048070ff */
[----:B------:R-:W-:Y:S01]  /*121e0*/  F2FP.SATFINITE.E4M3.F32.PACK_AB_MERGE_C R69, R69, R68, RZ ;  /* 0x000000444545723e */ /* 0x000fe200048070ff */
[C---:B0-----:R-:W-:Y:S01]  /*121f0*/  IMAD.SHL.U32 R3, R4.reuse, 0x40, RZ ;  /* 0x0000004004037824 */ /* 0x041fe200078e00ff */
[----:B------:R-:W-:Y:S02]  /*12200*/  F2FP.SATFINITE.E4M3.F32.PACK_AB_MERGE_C R32, R33, R32, RZ ;  /* 0x000000202120723e */ /* 0x000fe400048070ff */
[----:B------:R-:W-:Y:S02]  /*12210*/  F2FP.SATFINITE.E4M3.F32.PACK_AB_MERGE_C R34, R35, R34, RZ ;  /* 0x000000222322723e */ /* 0x000fe400048070ff */
[----:B------:R-:W-:Y:S01]  /*12220*/  LOP3.LUT R5, R3, 0x400, RZ, 0xc0, !PT ;  /* 0x0000040003057812 */ /* 0x000fe200078ec0ff */
[----:B------:R-:W-:Y:S01]  /*12230*/  IMAD.SHL.U32 R3, R4, 0x8, RZ ;  /* 0x0000000804037824 */ /* 0x000fe200078e00ff */
[----:B------:R-:W-:Y:S01]  /*12240*/  F2FP.SATFINITE.E4M3.F32.PACK_AB_MERGE_C R37, R37, R36, RZ ;  /* 0x000000242525723e */ /* 0x000fe200048070ff */
[----:B------:R-:W-:Y:S01]  /*12250*/  VIADD R4, R0, 0x3 ;  /* 0x0000000300047836 */ /* 0x000fe20000000000 */
[----:B------:R-:W-:-:S02]  /*12260*/  F2FP.SATFINITE.E4M3.F32.PACK_AB_MERGE_C R39, R39, R38, RZ ;  /* 0x000000262727723e */ /* 0x000fc400048070ff */
[----:B------:R-:W-:Y:S02]  /*12270*/  LOP3.LUT R3, R3, 0x300, RZ, 0xc0, !PT ;  /* 0x0000030003037812 */ /* 0x000fe400078ec0ff */
[----:B------:R-:W-:Y:S02]  /*12280*/  PRMT R65, R66, 0x5410, R71 ;  /* 0x0000541042417816 */ /* 0x000fe40000000047 */
[----:B------:R-:W-:Y:S02]  /*12290*/  PRMT R64, R64, 0x5410, R69 ;  /* 0x0000541040407816 */ /* 0x000fe40000000045 */
[----:B------:R-:W-:Y:S02]  /*122a0*/  PRMT R66, R32, 0x5410, R37 ;  /* 0x0000541020427816 */ /* 0x000fe40000000025 */
[----:B------:R-:W-:Y:S02]  /*122b0*/  PRMT R67, R34, 0x5410, R39 ;  /* 0x0000541022437816 */ /* 0x000fe40000000027 */
[----:B------:R-:W-:-:S02]  /*122c0*/  F2FP.SATFINITE.E4M3.F32.PACK_AB_MERGE_C R74, R75, R74, RZ ;  /* 0x0000004a4b4a723e */ /* 0x000fc400048070ff */
[----:B------:R-:W-:Y:S02]  /*122d0*/  F2FP.SATFINITE.E4M3.F32.PACK_AB_MERGE_C R79, R79, R78, RZ ;  /* 0x0000004e4f4f723e */ /* 0x000fe400048070ff */
[----:B------:R-:W-:Y:S02]  /*122e0*/  F2FP.SATFINITE.E4M3.F32.PACK_AB_MERGE_C R72, R73, R72, RZ ;  /* 0x000000484948723e */ /* 0x000fe400048070ff */
[----:B------:R-:W-:Y:S02]  /*122f0*/  F2FP.SATFINITE.E4M3.F32.PACK_AB_MERGE_C R77, R77, R76, RZ ;  /* 0x0000004c4d4d723e */ /* 0x000fe400048070ff */
[----:B------:R-:W-:Y:S02]  /*12300*/  F2FP.SATFINITE.E4M3.F32.PACK_AB_MERGE_C R40, R41, R40, RZ ;  /* 0x000000282928723e */ /* 0x000fe400048070ff */
[----:B------:R-:W-:Y:S02]  /*12310*/  F2FP.SATFINITE.E4M3.F32.PACK_AB_MERGE_C R42, R43, R42, RZ ;  /* 0x0000002a2b2a723e */ /* 0x000fe400048070ff */
[----:B------:R-:W-:-:S02]  /*12320*/  F2FP.SATFINITE.E4M3.F32.PACK_AB_MERGE_C R45, R45, R44, RZ ;  /* 0x0000002c2d2d723e */ /* 0x000fc400048070ff */
[----:B------:R-:W-:Y:S02]  /*12330*/  F2FP.SATFINITE.E4M3.F32.PACK_AB_MERGE_C R47, R47, R46, RZ ;  /* 0x0000002e2f2f723e */ /* 0x000fe400048070ff */
        /* <DEDUP_REMOVED lines=16> */
[----:B--2---:R-:W-:-:S02]  /*12440*/  LOP3.LUT R2, R8, 0xf0, RZ, 0xc0, !PT ;  /* 0x000000f008027812 */ /* 0x004fc400078ec0ff */
[----:B------:R-:W0:Y:S02]  /*12450*/  S2R R8, SR_TID.X ;  /* 0x0000000000087919 */ /* 0x000e240000002100 */
[----:B------:R-:W-:Y:S01]  /*12460*/  IADD3 R2, R5, UR8, R2 ;  /* 0x0000000805027c10 */ /* 0x000fe2000fffe002 */
[C---:B------:R-:W-:Y:S01]  /*12470*/  VIADD R5, R0.reuse, 0x4 ;  /* 0x0000000400057836 */ /* 0x040fe20000000000 */
[----:B------:R-:W-:Y:S01]  /*12480*/  BAR.SYNC.DEFER_BLOCKING 0x0 ;  /* 0x0000000000007b1d */ /* 0x000fe20000010000 */
[----:B---3--:R-:W-:Y:S02]  /*12490*/  ISETP.GE.AND P0, PT, R7, UR6, PT ;  /* 0x0000000607007c0c */ /* 0x008fe4000bf06270 */
[----:B------:R-:W-:Y:S02]  /*124a0*/  IMAD.IADD R25, R3, 0x1, R2 ;  /* 0x0000000103197824 */ /* 0x000fe400078e0202 */
[C---:B------:R-:W-:Y:S01]  /*124b0*/  VIADD R2, R0.reuse, 0x1 ;  /* 0x0000000100027836 */ /* 0x040fe20000000000 */
[----:B------:R-:W-:Y:S01]  /*124c0*/  ULDC UR6, c[0x0][0x248] ;  /* 0x0000920000067ab9 */ /* 0x000fe20000000800 */
[----:B------:R-:W-:Y:S01]  /*124d0*/  VIADD R3, R0, 0x2 ;  /* 0x0000000200037836 */ /* 0x000fe20000000000 */
[----:B------:R-:W-:Y:S01]  /*124e0*/  ISETP.LT.AND P5, PT, R4, UR7, !P0 ;  /* 0x0000000704007c0c */ /* 0x000fe2000c7a1270 */
[----:B------:R-:W-:Y:S01]  /*124f0*/  IMAD R4, R0, UR6, RZ ;  /* 0x0000000600047c24 */ /* 0x000fe2000f8e02ff */
[----:B------:R-:W-:Y:S01]  /*12500*/  ISETP.LT.AND P2, PT, R2, UR7, !P0 ;  /* 0x0000000702007c0c */ /* 0x000fe2000c741270 */
[----:B------:R-:W-:Y:S01]  /*12510*/  IMAD R2, R7, UR4, RZ ;  /* 0x0000000407027c24 */ /* 0x000fe2000f8e02ff */
[----:B------:R-:W-:Y:S01]  /*12520*/  ULDC.64 UR4, c[0x0][0x220] ;  /* 0x0000880000047ab9 */ /* 0x000fe20000000a00 */
[----:B------:R-:W-:Y:S01]  /*12530*/  ISETP.LT.AND P1, PT, R3, UR7, !P0 ;  /* 0x0000000703007c0c */ /* 0x000fe2000c721270 */
[----:B------:R-:W-:Y:S01]  /*12540*/  VIADD R17, R4, UR6 ;  /* 0x0000000604117c36 */ /* 0x000fe20008000000 */
[----:B------:R-:W-:-:S02]  /*12550*/  ISETP.LT.AND P4, PT, R5, UR7, !P0 ;  /* 0x0000000705007c0c */ /* 0x000fc4000c781270 */
[----:B------:R-:W-:Y:S01]  /*12560*/  IADD3 R3, P3, R2, UR4, RZ ;  /* 0x0000000402037c10 */ /* 0x000fe2000ff7e0ff */
[----:B------:R-:W-:-:S03]  /*12570*/  VIADD R23, R17, UR6 ;  /* 0x0000000611177c36 */ /* 0x000fc60008000000 */
[----:B------:R-:W-:Y:S02]  /*12580*/  LEA.HI.X.SX32 R2, R2, UR5, 0x1, P3 ;  /* 0x0000000502027c11 */ /* 0x000fe400098f0eff */
[----:B------:R-:W-:Y:S01]  /*12590*/  IADD3 R18, P6, R4, R3, RZ ;  /* 0x0000000304127210 */ /* 0x000fe20007fde0ff */
[----:B------:R-:W-:Y:S01]  /*125a0*/  STSM.16.M88.4 [R25], R56 ;  /* 0x0000003819007844 */ /* 0x000fe20000000200 */
[----:B------:R-:W-:Y:S01]  /*125b0*/  BAR.SYNC.DEFER_BLOCKING 0x0 ;  /* 0x0000000000007b1d */ /* 0x000fe20000010000 */
[----:B0-----:R-:W-:Y:S02]  /*125c0*/  LOP3.LUT R8, R8, 0x7f, RZ, 0xc0, !PT ;  /* 0x0000007f08087812 */ /* 0x001fe400078ec0ff */
[----:B------:R-:W-:Y:S02]  /*125d0*/  LEA.HI.X.SX32 R19, R4, R2, 0x1, P6 ;  /* 0x0000000204137211 */ /* 0x000fe400030f0eff */
[----:B------:R-:W-:Y:S02]  /*125e0*/  LEA R16, R8, UR8, 0x4 ;  /* 0x0000000808107c11 */ /* 0x000fe4000f8e20ff */
[----:B------:R-:W-:-:S02]  /*125f0*/  ISETP.LT.AND P3, PT, R0, UR7, !P0 ;  /* 0x0000000700007c0c */ /* 0x000fc4000c761270 */
[----:B------:R-:W-:-:S04]  /*12600*/  IADD3 R20, P6, R17, R3, RZ ;  /* 0x0000000311147210 */ /* 0x000fc80007fde0ff */
[----:B------:R-:W-:Y:S01]  /*12610*/  LEA.HI.X.SX32 R21, R17, R2, 0x1, P6 ;  /* 0x0000000211157211 */ /* 0x000fe200030f0eff */
[----:B------:R-:W-:Y:S01]  /*12620*/  VIADD R17, R23, UR6 ;  /* 0x0000000617117c36 */ /* 0x000fe20008000000 */
[----:B------:R-:W0:Y:S01]  /*12630*/  LDS.128 R8, [R16] ;  /* 0x0000000010087984 */ /* 0x000e220000000c00 */
[----:B------:R-:W-:Y:S06]  /*12640*/  BAR.SYNC.DEFER_BLOCKING 0x0 ;  /* 0x0000000000007b1d */ /* 0x000fec0000010000 */
[----:B------:R-:W-:Y:S02]  /*12650*/  STSM.16.M88.4 [R25], R64 ;  /* 0x0000004019007844 */ /* 0x000fe40000000200 */
[----:B------:R-:W-:Y:S01]  /*12660*/  BAR.SYNC.DEFER_BLOCKING 0x0 ;  /* 0x0000000000007b1d */ /* 0x000fe20000010000 */
[----:B0-----:R-:W-:-:S02]  /*12670*/  PRMT R29, R8, 0x7770, RZ ;  /* 0x00007770081d7816 */ /* 0x001fc400000000ff */
[----:B------:R-:W-:Y:S02]  /*12680*/  PRMT R27, R8, 0x7771, RZ ;  /* 0x00007771081b7816 */ /* 0x000fe400000000ff */
[----:B------:R-:W-:Y:S01]  /*12690*/  PRMT R31, R9, 0x7770, RZ ;  /* 0x00007770091f7816 */ /* 0x000fe200000000ff */
[----:B------:R-:W0:Y:S02]  /*126a0*/  LDS.128 R12, [R16] ;  /* 0x00000000100c7984 */ /* 0x000e240000000c00 */
[----:B------:R-:W-:Y:S06]  /*126b0*/  BAR.SYNC.DEFER_BLOCKING 0x0 ;  /* 0x0000000000007b1d */ /* 0x000fec0000010000 */
[----:B------:R-:W-:Y:S02]  /*126c0*/  STSM.16.M88.4 [R25], R72 ;  /* 0x0000004819007844 */ /* 0x000fe40000000200 */
[----:B------:R-:W-:Y:S06]  /*126d0*/  BAR.SYNC.DEFER_BLOCKING 0x0 ;  /* 0x0000000000007b1d */ /* 0x000fec0000010000 */
[----:B------:R-:W1:Y:S02]  /*126e0*/  LDS.128 R4, [R16] ;  /* 0x0000000010047984 */ /* 0x000e640000000c00 */
[----:B------:R-:W-:Y:S06]  /*126f0*/  BAR.SYNC.DEFER_BLOCKING 0x0 ;  /* 0x0000000000007b1d */ /* 0x000fec0000010000 */
[----:B------:R2:W-:Y:S02]  /*12700*/  STSM.16.M88.4 [R25], R80 ;  /* 0x0000005019007844 */ /* 0x0005e40000000200 */
[----:B------:R-:W-:Y:S01]  /*12710*/  BAR.SYNC.DEFER_BLOCKING 0x0 ;  /* 0x0000000000007b1d */ /* 0x000fe20000010000 */
[----:B--2---:R-:W-:-:S05]  /*12720*/  VIADD R25, R0, 0x7 ;  /* 0x0000000700197836 */ /* 0x004fca0000000000 */
[----:B------:R2:W-:Y:S01]  /*12730*/  @P3 STG.E.U8 desc[UR40][R18.64], R29 ;  /* 0x0000001d12003986 */ /* 0x0005e2000c101128 */
[----:B------:R-:W-:Y:S02]  /*12740*/  ISETP.LT.AND P3, PT, R22, UR7, !P0 ;  /* 0x0000000716007c0c */ /* 0x000fe4000c761270 */
[-C--:B------:R-:W-:Y:S01]  /*12750*/  IADD3 R22, P6, R23, R3.reuse, RZ ;  /* 0x0000000317167210 */ /* 0x080fe20007fde0ff */
[----:B------:R3:W-:Y:S01]  /*12760*/  @P2 STG.E.U8 desc[UR40][R20.64], R27 ;  /* 0x0000001b14002986 */ /* 0x0007e2000c101128 */
[----:B------:R-:W-:Y:S01]  /*12770*/  ISETP.LT.AND P2, PT, R24, UR7, !P0 ;  /* 0x0000000718007c0c */ /* 0x000fe2000c741270 */
[----:B------:R-:W-:Y:S01]  /*12780*/  VIADD R24, R17, UR6 ;  /* 0x0000000611187c36 */ /* 0x000fe20008000000 */
[----:B------:R-:W-:Y:S02]  /*12790*/  LEA.HI.X.SX32 R23, R23, R2, 0x1, P6 ;  /* 0x0000000217177211 */ /* 0x000fe400030f0eff */
[----:B--2---:R-:W-:-:S03]  /*127a0*/  IADD3 R18, P6, R17, R3, RZ ;  /* 0x0000000311127210 */ /* 0x004fc60007fde0ff */
[----:B------:R2:W-:Y:S01]  /*127b0*/  @P1 STG.E.U8 desc[UR40][R22.64], R31 ;  /* 0x0000001f16001986 */ /* 0x0005e2000c101128 */
[----:B------:R-:W-:Y:S02]  /*127c0*/  PRMT R29, R9, 0x7771, RZ ;  /* 0x00007771091d7816 */ /* 0x000fe400000000ff */
[-C--:B------:R-:W-:Y:S01]  /*127d0*/  LEA.HI.X.SX32 R19, R17, R2.reuse, 0x1, P6 ;  /* 0x0000000211137211 */ /* 0x080fe200030f0eff */
[C---:B------:R-:W-:Y:S01]  /*127e0*/  VIADD R17, R24.reuse, UR6 ;  /* 0x0000000618117c36 */ /* 0x040fe20008000000 */
[-C--:B---3--:R-:W-:Y:S02]  /*127f0*/  IADD3 R20, P6, R24, R3.reuse, RZ ;  /* 0x0000000318147210 */ /* 0x088fe40007fde0ff */
[----:B------:R-:W-:Y:S01]  /*12800*/  ISETP.LT.AND P1, PT, R25, UR7, !P0 ;  /* 0x0000000719007c0c */ /* 0x000fe2000c721270 */
[----:B------:R-:W-:Y:S01]  /*12810*/  VIADD R25, R0, 0x8 ;  /* 0x0000000800197836 */ /* 0x000fe20000000000 */
[----:B------:R-:W-:Y:S01]  /*12820*/  LEA.HI.X.SX32 R21, R24, R2, 0x1, P6 ;  /* 0x0000000218157211 */ /* 0x000fe200030f0eff */
[----:B------:R3:W-:Y:S01]  /*12830*/  @P5 STG.E.U8 desc[UR40][R18.64], R29 ;  /* 0x0000001d12005986 */ /* 0x0007e2000c101128 */
[----:B------:R-:W-:-:S02]  /*12840*/  IADD3 R24, P6, R17, R3, RZ ;  /* 0x0000000311187210 */ /* 0x000fc40007fde0ff */
[----:B------:R-:W-:Y:S02]  /*12850*/  ISETP.LT.AND P5, PT, R25, UR7, !P0 ;  /* 0x0000000719007c0c */ /* 0x000fe4000c7a1270 */
[C---:B------:R-:W-:Y:S01]  /*12860*/  LEA.HI.X.SX32 R25, R17.reuse, R2, 0x1, P6 ;  /* 0x0000000211197211 */ /* 0x040fe200030f0eff */
[----:B------:R-:W-:Y:S01]  /*12870*/  VIADD R17, R17, UR6 ;  /* 0x0000000611117c36 */ /* 0x000fe20008000000 */
[C---:B------:R-:W-:Y:S02]  /*12880*/  PRMT R27, R10.reuse, 0x7770, RZ ;  /* 0x000077700a1b7816 */ /* 0x040fe400000000ff */
[----:B--2---:R-:W-:Y:S01]  /*12890*/  PRMT R23, R10, 0x7771, RZ ;  /* 0x000077710a177816 */ /* 0x004fe200000000ff */
[----:B------:R-:W-:Y:S01]  /*128a0*/  VIADD R22, R17, UR6 ;  /* 0x0000000611167c36 */ /* 0x000fe20008000000 */
[----:B------:R-:W-:Y:S01]  /*128b0*/  PRMT R31, R11, 0x7771, RZ ;  /* 0x000077710b1f7816 */ /* 0x000fe200000000ff */
[----:B---3--:R-:W-:Y:S01]  /*128c0*/  VIADD R19, R0, 0xa ;  /* 0x0000000a00137836 */ /* 0x008fe20000000000 */
[----:B------:R-:W-:Y:S01]  /*128d0*/  IADD3 R18, P6, R17, R3, RZ ;  /* 0x0000000311127210 */ /* 0x000fe20007fde0ff */
[----:B------:R2:W-:Y:S01]  /*128e0*/  @P4 STG.E.U8 desc[UR40][R20.64], R27 ;  /* 0x0000001b14004986 */ /* 0x0005e2000c101128 */
[----:B------:R-:W-:Y:S01]  /*128f0*/  ISETP.LT.AND P4, PT, R26, UR7, !P0 ;  /* 0x000000071a007c0c */ /* 0x000fe2000c781270 */
[----:B------:R-:W-:Y:S01]  /*12900*/  VIADD R26, R0, 0xb ;  /* 0x0000000b001a7836 */ /* 0x000fe20000000000 */
[----:B------:R-:W-:Y:S01]  /*12910*/  PRMT R29, R8, 0x7772, RZ ;  /* 0x00007772081d7816 */ /* 0x000fe200000000ff */
[----:B------:R3:W-:Y:S01]  /*12920*/  @P3 STG.E.U8 desc[UR40][R24.64], R23 ;  /* 0x0000001718003986 */ /* 0x0007e2000c101128 */
[----:B------:R-:W-:-:S02]  /*12930*/  ISETP.LT.AND P3, PT, R19, UR7, !P0 ;  /* 0x0000000713007c0c */ /* 0x000fc4000c761270 */
[-C--:B------:R-:W-:Y:S01]  /*12940*/  LEA.HI.X.SX32 R19, R17, R2.reuse, 0x1, P6 ;  /* 0x0000000211137211 */ /* 0x080fe200030f0eff */
[C---:B------:R-:W-:Y:S01]  /*12950*/  VIADD R17, R22.reuse, UR6 ;  /* 0x0000000616117c36 */ /* 0x040fe20008000000 */
[----:B--2---:R-:W-:Y:S02]  /*12960*/  PRMT R27, R11, 0x7770, RZ ;  /* 0x000077700b1b7816 */ /* 0x004fe400000000ff */
[-C--:B------:R-:W-:Y:S01]  /*12970*/  IADD3 R20, P6, R22, R3.reuse, RZ ;  /* 0x0000000316147210 */ /* 0x080fe20007fde0ff */
[----:B---3--:R-:W-:Y:S02]  /*12980*/  VIADD R24, R0, 0xc ;  /* 0x0000000c00187836 */ /* 0x008fe40000000000 */
[----:B------:R2:W-:Y:S01]  /*12990*/  @P2 STG.E.U8 desc[UR40][R18.64], R27 ;  /* 0x0000001b12002986 */ /* 0x0005e2000c101128 */
[----:B------:R-:W-:Y:S02]  /*129a0*/  LEA.HI.X.SX32 R21, R22, R2, 0x1, P6 ;  /* 0x0000000216157211 */ /* 0x000fe400030f0eff */
[----:B------:R-:W-:Y:S01]  /*129b0*/  ISETP.LT.AND P2, PT, R26, UR7, !P0 ;  /* 0x000000071a007c0c */ /* 0x000fe2000c741270 */
[C---:B------:R-:W-:Y:S01]  /*129c0*/  VIADD R26, R17.reuse, UR6 ;  /* 0x00000006111a7c36 */ /* 0x040fe20008000000 */
[----:B------:R-:W-:Y:S01]  /*129d0*/  IADD3 R22, P6, R17, R3, RZ ;  /* 0x0000000311167210 */ /* 0x000fe20007fde0ff */
[----:B------:R3:W-:Y:S01]  /*129e0*/  @P1 STG.E.U8 desc[UR40][R20.64], R31 ;  /* 0x0000001f14001986 */ /* 0x0007e2000c101128 */
[----:B------:R-:W-:-:S02]  /*129f0*/  ISETP.LT.AND P1, PT, R24, UR7, !P0 ;  /* 0x0000000718007c0c */ /* 0x000fc4000c721270 */
[-C--:B------:R-:W-:Y:S01]  /*12a00*/  LEA.HI.X.SX32 R23, R17, R2.reuse, 0x1, P6 ;  /* 0x0000000211177211 */ /* 0x080fe200030f0eff */
[----:B------:R-:W-:Y:S01]  /*12a10*/  VIADD R17, R0, 0xd ;  /* 0x0000000d00117836 */ /* 0x000fe20000000000 */
[-C--:B------:R-:W-:Y:S02]  /*12a20*/  IADD3 R24, P6, R26, R3.reuse, RZ ;  /* 0x000000031a187210 */ /* 0x080fe40007fde0ff */
[----:B--2---:R-:W-:Y:S01]  /*12a30*/  PRMT R27, R8, 0x7773, RZ ;  /* 0x00007773081b7816 */ /* 0x004fe200000000ff */
[----:B------:R2:W-:Y:S01]  /*12a40*/  @P5 STG.E.U8 desc[UR40][R22.64], R29 ;  /* 0x0000001d16005986 */ /* 0x0005e2000c101128 */
[CC--:B------:R-:W-:Y:S01]  /*12a50*/  LEA.HI.X.SX32 R25, R26.reuse, R2.reuse, 0x1, P6 ;  /* 0x000000021a197211 */ /* 0x0c0fe200030f0eff */
[----:B------:R-:W-:Y:S01]  /*12a60*/  VIADD R26, R26, UR6 ;  /* 0x000000061a1a7c36 */ /* 0x000fe20008000000 */
[----:B------:R-:W-:Y:S01]  /*12a70*/  ISETP.LT.AND P5, PT, R17, UR7, !P0 ;  /* 0x0000000711007c0c */ /* 0x000fe2000c7a1270 */
[----:B------:R-:W-:Y:S01]  /*12a80*/  VIADD R8, R0, 0xe ;  /* 0x0000000e00087836 */ /* 0x000fe20000000000 */
[----:B---3--:R-:W-:Y:S01]  /*12a90*/  PRMT R31, R9, 0x7772, RZ ;  /* 0x00007772091f7816 */ /* 0x008fe200000000ff */
[C---:B------:R-:W-:Y:S01]  /*12aa0*/  VIADD R17, R26.reuse, UR6 ;  /* 0x000000061a117c36 */ /* 0x040fe20008000000 */
[-C--:B------:R-:W-:Y:S01]  /*12ab0*/  IADD3 R18, P6, R26, R3.reuse, RZ ;  /* 0x000000031a127210 */ /* 0x080fe20007fde0ff */
[----:B------:R3:W-:Y:S01]  /*12ac0*/  @P4 STG.E.U8 desc[UR40][R24.64], R27 ;  /* 0x0000001b18004986 */ /* 0x0007e2000c101128 */
[----:B------:R-:W-:Y:S01]  /*12ad0*/  ISETP.LT.AND P4, PT, R8, UR7, !P0 ;  /* 0x0000000708007c0c */ /* 0x000fe2000c781270 */
[----:B------:R-:W-:Y:S01]  /*12ae0*/  VIADD R20, R0, 0xf ;  /* 0x0000000f00147836 */ /* 0x000fe20000000000 */
[-C--:B------:R-:W-:Y:S01]  /*12af0*/  LEA.HI.X.SX32 R19, R26, R2.reuse, 0x1, P6 ;  /* 0x000000021a137211 */ /* 0x080fe200030f0eff */
[C---:B------:R-:W-:Y:S01]  /*12b00*/  VIADD R21, R17.reuse, UR6 ;  /* 0x0000000611157c36 */ /* 0x040fe20008000000 */
[-C--:B------:R-:W-:Y:S01]  /*12b10*/  IADD3 R8, P6, R17, R3.reuse, RZ ;  /* 0x0000000311087210 */ /* 0x080fe20007fde0ff */
[----:B--2---:R-:W-:Y:S01]  /*12b20*/  VIADD R22, R0, 0x10 ;  /* 0x0000001000167836 */ /* 0x004fe20000000000 */
[----:B------:R-:W-:Y:S01]  /*12b30*/  PRMT R29, R9, 0x7773, RZ ;  /* 0x00007773091d7816 */ /* 0x000fe200000000ff */
[----:B------:R2:W-:Y:S01]  /*12b40*/  @P3 STG.E.U8 desc[UR40][R18.64], R31 ;  /* 0x0000001f12003986 */ /* 0x0005e2000c101128 */
[----:B------:R-:W-:Y:S01]  /*12b50*/  LEA.HI.X.SX32 R9, R17, R2, 0x1, P6 ;  /* 0x0000000211097211 */ /* 0x000fe200030f0eff */
[C---:B------:R-:W-:Y:S01]  /*12b60*/  VIADD R17, R21.reuse, UR6 ;  /* 0x0000000615117c36 */ /* 0x040fe20008000000 */
[----:B------:R-:W-:Y:S01]  /*12b70*/  ISETP.LT.AND P3, PT, R20, UR7, !P0 ;  /* 0x0000000714007c0c */ /* 0x000fe2000c761270 */
[----:B---3--:R-:W-:Y:S01]  /*12b80*/  VIADD R24, R0, 0x11 ;  /* 0x0000001100187836 */ /* 0x008fe20000000000 */
[----:B------:R-:W-:Y:S01]  /*12b90*/  IADD3 R20, P6, R21, R3, RZ ;  /* 0x0000000315147210 */ /* 0x000fe20007fde0ff */
[----:B------:R3:W-:Y:S01]  /*12ba0*/  @P2 STG.E.U8 desc[UR40][R8.64], R29 ;  /* 0x0000001d08002986 */ /* 0x0007e2000c101128 */
[----:B------:R-:W-:-:S02]  /*12bb0*/  ISETP.LT.AND P2, PT, R22, UR7, !P0 ;  /* 0x0000000716007c0c */ /* 0x000fc4000c741270 */
[-C--:B------:R-:W-:Y:S02]  /*12bc0*/  LEA.HI.X.SX32 R21, R21, R2.reuse, 0x1, P6 ;  /* 0x0000000215157211 */ /* 0x080fe400030f0eff */
[CC--:B------:R-:W-:Y:S02]  /*12bd0*/  IADD3 R22, P6, R17.reuse, R3.reuse, RZ ;  /* 0x0000000311167210 */ /* 0x0c0fe40007fde0ff */
[C---:B------:R-:W-:Y:S02]  /*12be0*/  PRMT R27, R10.reuse, 0x7772, RZ ;  /* 0x000077720a1b7816 */ /* 0x040fe400000000ff */
[C---:B------:R-:W-:Y:S01]  /*12bf0*/  LEA.HI.X.SX32 R23, R17.reuse, R2, 0x1, P6 ;  /* 0x0000000211177211 */ /* 0x040fe200030f0eff */
[----:B------:R-:W-:Y:S01]  /*12c00*/  VIADD R17, R17, UR6 ;  /* 0x0000000611117c36 */ /* 0x000fe20008000000 */
[----:B--2---:R-:W-:Y:S01]  /*12c10*/  PRMT R19, R10, 0x7773, RZ ;  /* 0x000077730a137816 */ /* 0x004fe200000000ff */
[----:B---3--:R-:W-:Y:S01]  /*12c20*/  VIADD R9, R0, 0x12 ;  /* 0x0000001200097836 */ /* 0x008fe20000000000 */
[----:B------:R2:W-:Y:S01]  /*12c30*/  @P1 STG.E.U8 desc[UR40][R20.64], R27 ;  /* 0x0000001b14001986 */ /* 0x0005e2000c101128 */
[C---:B------:R-:W-:Y:S01]  /*12c40*/  VIADD R18, R17.reuse, UR6 ;  /* 0x0000000611127c36 */ /* 0x040fe20008000000 */
[----:B------:R-:W-:-:S02]  /*12c50*/  IADD3 R8, P6, R17, R3, RZ ;  /* 0x0000000311087210 */ /* 0x000fc40007fde0ff */
[----:B------:R3:W-:Y:S01]  /*12c60*/  @P5 STG.E.U8 desc[UR40][R22.64], R19 ;  /* 0x0000001316005986 */ /* 0x0007e2000c101128 */
[----:B------:R-:W-:Y:S02]  /*12c70*/  ISETP.LT.AND P5, PT, R9, UR7, !P0 ;  /* 0x0000000709007c0c */ /* 0x000fe4000c7a1270 */
[-C--:B------:R-:W-:Y:S01]  /*12c80*/  LEA.HI.X.SX32 R9, R17, R2.reuse, 0x1, P6 ;  /* 0x0000000211097211 */ /* 0x080fe200030f0eff */
[C---:B------:R-:W-:Y:S01]  /*12c90*/  VIADD R17, R18.reuse, UR6 ;  /* 0x0000000612117c36 */ /* 0x040fe20008000000 */
[-C--:B------:R-:W-:Y:S02]  /*12ca0*/  IADD3 R10, P6, R18, R3.reuse, RZ ;  /* 0x00000003120a7210 */ /* 0x080fe40007fde0ff */
[C---:B------:R-:W-:Y:S01]  /*12cb0*/  PRMT R25, R11.reuse, 0x7773, RZ ;  /* 0x000077730b197816 */ /* 0x040fe200000000ff */
[----:B--2---:R-:W-:Y:S01]  /*12cc0*/  VIADD R20, R0, 0x13 ;  /* 0x0000001300147836 */ /* 0x004fe20000000000 */
[----:B------:R-:W-:Y:S02]  /*12cd0*/  PRMT R27, R11, 0x7772, RZ ;  /* 0x000077720b1b7816 */ /* 0x000fe400000000ff */
[-C--:B------:R-:W-:Y:S01]  /*12ce0*/  LEA.HI.X.SX32 R11, R18, R2.reuse, 0x1, P6 ;  /* 0x00000002120b7211 */ /* 0x080fe200030f0eff */
[C---:B---3--:R-:W-:Y:S01]  /*12cf0*/  VIADD R22, R17.reuse, UR6 ;  /* 0x0000000611167c36 */ /* 0x048fe20008000000 */
[CC--:B------:R-:W-:Y:S01]  /*12d00*/  IADD3 R18, P6, R17.reuse, R3.reuse, RZ ;  /* 0x0000000311127210 */ /* 0x0c0fe20007fde0ff */
[----:B------:R2:W-:Y:S01]  /*12d10*/  @P4 STG.E.U8 desc[UR40][R8.64], R27 ;  /* 0x0000001b08004986 */ /* 0x0005e2000c101128 */
[----:B------:R-:W-:Y:S01]  /*12d20*/  ISETP.LT.AND P4, PT, R20, UR7, !P0 ;  /* 0x0000000714007c0c */ /* 0x000fe2000c781270 */
[----:B------:R-:W-:Y:S01]  /*12d30*/  VIADD R20, R0, 0x14 ;  /* 0x0000001400147836 */ /* 0x000fe20000000000 */
[----:B------:R-:W-:Y:S01]  /*12d40*/  ISETP.LT.AND P1, PT, R24, UR7, !P0 ;  /* 0x0000000718007c0c */ /* 0x000fe2000c721270 */
[----:B------:R3:W-:Y:S01]  /*12d50*/  @P3 STG.E.U8 desc[UR40][R10.64], R25 ;  /* 0x000000190a003986 */ /* 0x0007e2000c101128 */
[----:B------:R-:W-:Y:S01]  /*12d60*/  LEA.HI.X.SX32 R19, R17, R2, 0x1, P6 ;  /* 0x0000000211137211 */ /* 0x000fe200030f0eff */
[----:B------:R-:W-:Y:S01]  /*12d70*/  VIADD R23, R0, 0x15 ;  /* 0x0000001500177836 */ /* 0x000fe20000000000 */
[----:B------:R-:W-:Y:S01]  /*12d80*/  ISETP.LT.AND P3, PT, R20, UR7, !P0 ;  /* 0x0000000714007c0c */ /* 0x000fe2000c761270 */
[----:B------:R-:W-:Y:S01]  /*12d90*/  VIADD R24, R0, 0x17 ;  /* 0x0000001700187836 */ /* 0x000fe20000000000 */
[----:B------:R-:W-:-:S02]  /*12da0*/  IADD3 R20, P6, R22, R3, RZ ;  /* 0x0000000316147210 */ /* 0x000fc40007fde0ff */
[----:B0-----:R-:W-:Y:S01]  /*12db0*/  PRMT R17, R12, 0x7770, RZ ;  /* 0x000077700c117816 */ /* 0x001fe200000000ff */
[----:B--2---:R-:W-:Y:S01]  /*12dc0*/  VIADD R9, R0, 0x16 ;  /* 0x0000001600097836 */ /* 0x004fe20000000000 */
[C---:B------:R-:W-:Y:S01]  /*12dd0*/  LEA.HI.X.SX32 R21, R22.reuse, R2, 0x1, P6 ;  /* 0x0000000216157211 */ /* 0x040fe200030f0eff */
[----:B------:R-:W-:Y:S01]  /*12de0*/  VIADD R22, R22, UR6 ;  /* 0x0000000616167c36 */ /* 0x000fe20008000000 */
[----:B------:R-:W-:Y:S01]  /*12df0*/  PRMT R27, R12, 0x7771, RZ ;  /* 0x000077710c1b7816 */ /* 0x000fe200000000ff */
[----:B------:R0:W-:Y:S01]  /*12e00*/  @P2 STG.E.U8 desc[UR40][R18.64], R17 ;  /* 0x0000001112002986 */ /* 0x0001e2000c101128 */
[----:B------:R-:W-:Y:S01]  /*12e10*/  ISETP.LT.AND P2, PT, R23, UR7, !P0 ;  /* 0x0000000717007c0c */ /* 0x000fe2000c741270 */
[C---:B---3--:R-:W-:Y:S01]  /*12e20*/  VIADD R11, R22.reuse, UR6 ;  /* 0x00000006160b7c36 */ /* 0x048fe20008000000 */
[----:B------:R-:W-:Y:S01]  /*12e30*/  IADD3 R8, P6, R22, R3, RZ ;  /* 0x0000000316087210 */ /* 0x000fe20007fde0ff */
[----:B------:R2:W-:Y:S01]  /*12e40*/  @P1 STG.E.U8 desc[UR40][R20.64], R27 ;  /* 0x0000001b14001986 */ /* 0x0005e2000c101128 */
[----:B------:R-:W-:-:S02]  /*12e50*/  ISETP.LT.AND P1, PT, R9, UR7, !P0 ;  /* 0x0000000709007c0c */ /* 0x000fc4000c721270 */
[-C--:B------:R-:W-:Y:S02]  /*12e60*/  LEA.HI.X.SX32 R9, R22, R2.reuse, 0x1, P6 ;  /* 0x0000000216097211 */ /* 0x080fe400030f0eff */
[-C--:B------:R-:W-:Y:S02]  /*12e70*/  IADD3 R10, P6, R11, R3.reuse, RZ ;  /* 0x000000030b0a7210 */ /* 0x080fe40007fde0ff */
[----:B------:R-:W-:Y:S01]  /*12e80*/  PRMT R23, R13, 0x7770, RZ ;  /* 0x000077700d177816 */ /* 0x000fe200000000ff */
[----:B0-----:R-:W-:Y:S01]  /*12e90*/  VIADD R17, R11, UR6 ;  /* 0x000000060b117c36 */ /* 0x001fe20008000000 */
[----:B------:R-:W-:Y:S02]  /*12ea0*/  PRMT R25, R13, 0x7771, RZ ;  /* 0x000077710d197816 */ /* 0x000fe400000000ff */
[-C--:B------:R-:W-:Y:S01]  /*12eb0*/  LEA.HI.X.SX32 R11, R11, R2.reuse, 0x1, P6 ;  /* 0x000000020b0b7211 */ /* 0x080fe200030f0eff */
[----:B--2---:R-:W-:Y:S01]  /*12ec0*/  VIADD R20, R0, 0x18 ;  /* 0x0000001800147836 */ /* 0x004fe20000000000 */
[C---:B------:R-:W-:Y:S01]  /*12ed0*/  IADD3 R18, P6, R17.reuse, R3, RZ ;  /* 0x0000000311127210 */ /* 0x040fe20007fde0ff */
[C---:B------:R-:W-:Y:S01]  /*12ee0*/  VIADD R22, R17.reuse, UR6 ;  /* 0x0000000611167c36 */ /* 0x040fe20008000000 */
[----:B------:R0:W-:Y:S01]  /*12ef0*/  @P5 STG.E.U8 desc[UR40][R8.64], R23 ;  /* 0x0000001708005986 */ /* 0x0001e2000c101128 */
[----:B------:R-:W-:Y:S01]  /*12f00*/  ISETP.LT.AND P5, PT, R24, UR7, !P0 ;  /* 0x0000000718007c0c */ /* 0x000fe2000c7a1270 */
[----:B------:R-:W-:Y:S01]  /*12f10*/  VIADD R24, R0, 0x19 ;  /* 0x0000001900187836 */ /* 0x000fe20000000000 */
[----:B------:R-:W-:Y:S01]  /*12f20*/  LEA.HI.X.SX32 R19, R17, R2, 0x1, P6 ;  /* 0x0000000211137211 */ /* 0x000fe200030f0eff */
[----:B------:R2:W-:Y:S01]  /*12f30*/  @P4 STG.E.U8 desc[UR40][R10.64], R25 ;  /* 0x000000190a004986 */ /* 0x0005e2000c101128 */
[----:B------:R-:W-:-:S02]  /*12f40*/  ISETP.LT.AND P4, PT, R20, UR7, !P0 ;  /* 0x0000000714007c0c */ /* 0x000fc4000c781270 */
[-C--:B------:R-:W-:Y:S02]  /*12f50*/  IADD3 R20, P6, R22, R3.reuse, RZ ;  /* 0x0000000316147210 */ /* 0x080fe40007fde0ff */
[----:B------:R-:W-:Y:S02]  /*12f60*/  PRMT R17, R14, 0x7770, RZ ;  /* 0x000077700e117816 */ /* 0x000fe400000000ff */
[C---:B------:R-:W-:Y:S01]  /*12f70*/  LEA.HI.X.SX32 R21, R22.reuse, R2, 0x1, P6 ;  /* 0x0000000216157211 */ /* 0x040fe200030f0eff */
[----:B------:R-:W-:Y:S01]  /*12f80*/  VIADD R22, R22, UR6 ;  /* 0x0000000616167c36 */ /* 0x000fe20008000000 */
[----:B0-----:R-:W-:Y:S01]  /*12f90*/  PRMT R23, R14, 0x7771, RZ ;  /* 0x000077710e177816 */ /* 0x001fe200000000ff */
[----:B------:R-:W-:Y:S01]  /*12fa0*/  VIADD R9, R0, 0x1a ;  /* 0x0000001a00097836 */ /* 0x000fe20000000000 */
[----:B------:R0:W-:Y:S01]  /*12fb0*/  @P3 STG.E.U8 desc[UR40][R18.64], R17 ;  /* 0x0000001112003986 */ /* 0x0001e2000c101128 */
[C---:B--2---:R-:W-:Y:S01]  /*12fc0*/  VIADD R11, R22.reuse, UR6 ;  /* 0x00000006160b7c36 */ /* 0x044fe20008000000 */
[----:B------:R-:W-:-:S02]  /*12fd0*/  IADD3 R8, P6, R22, R3, RZ ;  /* 0x0000000316087210 */ /* 0x000fc40007fde0ff */
[----:B------:R2:W-:Y:S01]  /*12fe0*/  @P2 STG.E.U8 desc[UR40][R20.64], R23 ;  /* 0x0000001714002986 */ /* 0x0005e2000c101128 */
[----:B------:R-:W-:Y:S02]  /*12ff0*/  ISETP.LT.AND P2, PT, R9, UR7, !P0 ;  /* 0x0000000709007c0c */ /* 0x000fe4000c741270 */
        /* <DEDUP_REMOVED lines=19> */
[----:B------:R-:W-:Y:S01]  /*13130*/  PRMT R17, R12, 0x7773, RZ ;  /* 0x000077730c117816 */ /* 0x000fe200000000ff */
[----:B0-----:R-:W-:Y:S01]  /*13140*/  VIADD R9, R0, 0x1e ;  /* 0x0000001e00097836 */ /* 0x001fe20000000000 */
[----:B------:R-:W-:Y:S01]  /*13150*/  ISETP.LT.AND P1, PT, R24, UR7, !P0 ;  /* 0x0000000718007c0c */ /* 0x000fe2000c721270 */
[C---:B--2---:R-:W-:Y:S01]  /*13160*/  VIADD R11, R22.reuse, UR6 ;  /* 0x00000006160b7c36 */ /* 0x044fe20008000000 */
[----:B------:R-:W-:Y:S01]  /*13170*/  IADD3 R8, P6, R22, R3, RZ ;  /* 0x0000000316087210 */ /* 0x000fe20007fde0ff */
[----:B------:R0:W-:Y:S01]  /*13180*/  @P4 STG.E.U8 desc[UR40][R18.64], R23 ;  /* 0x0000001712004986 */ /* 0x0001e2000c101128 */
[C---:B------:R-:W-:Y:S01]  /*13190*/  VIADD R12, R0.reuse, 0x1f ;  /* 0x0000001f000c7836 */ /* 0x040fe20000000000 */
[----:B------:R-:W-:Y:S01]  /*131a0*/  PRMT R27, R13, 0x7773, RZ ;  /* 0x000077730d1b7816 */ /* 0x000fe200000000ff */
[----:B------:R-:W-:Y:S01]  /*131b0*/  VIADD R24, R0, 0x1d ;  /* 0x0000001d00187836 */ /* 0x000fe20000000000 */
[----:B------:R2:W-:Y:S01]  /*131c0*/  @P3 STG.E.U8 desc[UR40][R20.64], R17 ;  /* 0x0000001114003986 */ /* 0x0005e2000c101128 */
[----:B------:R-:W-:-:S02]  /*131d0*/  ISETP.LT.AND P3, PT, R9, UR7, !P0 ;  /* 0x0000000709007c0c */ /* 0x000fc4000c761270 */
[-C--:B------:R-:W-:Y:S02]  /*131e0*/  LEA.HI.X.SX32 R9, R22, R2.reuse, 0x1, P6 ;  /* 0x0000000216097211 */ /* 0x080fe400030f0eff */
[-C--:B------:R-:W-:Y:S02]  /*131f0*/  IADD3 R10, P6, R11, R3.reuse, RZ ;  /* 0x000000030b0a7210 */ /* 0x080fe40007fde0ff */
[----:B------:R-:W-:Y:S01]  /*13200*/  ISETP.LT.AND P4, PT, R24, UR7, !P0 ;  /* 0x0000000718007c0c */ /* 0x000fe2000c781270 */
[C---:B0-----:R-:W-:Y:S01]  /*13210*/  VIADD R18, R0.reuse, 0x20 ;  /* 0x0000002000127836 */ /* 0x041fe20000000000 */
[----:B------:R-:W-:Y:S01]  /*13220*/  PRMT R23, R13, 0x7772, RZ ;  /* 0x000077720d177816 */ /* 0x000fe200000000ff */
[C---:B------:R-:W-:Y:S01]  /*13230*/  VIADD R13, R11.reuse, UR6 ;  /* 0x000000060b0d7c36 */ /* 0x040fe20008000000 */
[----:B------:R-:W-:Y:S01]  /*13240*/  LEA.HI.X.SX32 R11, R11, R2, 0x1, P6 ;  /* 0x000000020b0b7211 */ /* 0x000fe200030f0eff */
[----:B--2---:R-:W-:Y:S01]  /*13250*/  VIADD R20, R0, 0x21 ;  /* 0x0000002100147836 */ /* 0x004fe20000000000 */
[----:B------:R-:W-:Y:S01]  /*13260*/  PRMT R25, R14, 0x7772, RZ ;  /* 0x000077720e197816 */ /* 0x000fe200000000ff */
[----:B------:R0:W-:Y:S01]  /*13270*/  @P2 STG.E.U8 desc[UR40][R8.64], R23 ;  /* 0x0000001708002986 */ /* 0x0001e2000c101128 */
[----:B------:R-:W-:Y:S01]  /*13280*/  ISETP.LT.AND P2, PT, R12, UR7, !P0 ;  /* 0x000000070c007c0c */ /* 0x000fe2000c741270 */
[C---:B------:R-:W-:Y:S01]  /*13290*/  VIADD R17, R13.reuse, UR6 ;  /* 0x000000060d117c36 */ /* 0x040fe20008000000 */
[----:B------:R-:W-:Y:S01]  /*132a0*/  IADD3 R12, P6, R13, R3, RZ ;  /* 0x000000030d0c7210 */ /* 0x000fe20007fde0ff */
[----:B------:R2:W-:Y:S01]  /*132b0*/  @P1 STG.E.U8 desc[UR40][R10.64], R27 ;  /* 0x0000001b0a001986 */ /* 0x0005e2000c101128 */
[----:B------:R-:W-:-:S02]  /*132c0*/  ISETP.LT.AND P1, PT, R18, UR7, !P0 ;  /* 0x0000000712007c0c */ /* 0x000fc4000c721270 */
[-C--:B------:R-:W-:Y:S02]  /*132d0*/  LEA.HI.X.SX32 R13, R13, R2.reuse, 0x1, P6 ;  /* 0x000000020d0d7211 */ /* 0x080fe400030f0eff */
[-C--:B------:R-:W-:Y:S02]  /*132e0*/  IADD3 R18, P6, R17, R3.reuse, RZ ;  /* 0x0000000311127210 */ /* 0x080fe40007fde0ff */
[----:B------:R-:W-:Y:S01]  /*132f0*/  PRMT R21, R15, 0x7773, RZ ;  /* 0x000077730f157816 */ /* 0x000fe200000000ff */
[----:B0-----:R-:W-:Y:S01]  /*13300*/  VIADD R9, R0, 0x22 ;  /* 0x0000002200097836 */ /* 0x001fe20000000000 */
[CC--:B------:R-:W-:Y:S01]  /*13310*/  LEA.HI.X.SX32 R19, R17.reuse, R2.reuse, 0x1, P6 ;  /* 0x0000000211137211 */ /* 0x0c0fe200030f0eff */
[----:B------:R-:W-:Y:S01]  /*13320*/  VIADD R17, R17, UR6 ;  /* 0x0000000611117c36 */ /* 0x000fe20008000000 */
[----:B------:R-:W-:Y:S01]  /*13330*/  PRMT R23, R14, 0x7773, RZ ;  /* 0x000077730e177816 */ /* 0x000fe200000000ff */
[----:B------:R0:W-:Y:S01]  /*13340*/  @P5 STG.E.U8 desc[UR40][R12.64], R25 ;  /* 0x000000190c005986 */ /* 0x0001e2000c101128 */
[----:B------:R-:W-:Y:S01]  /*13350*/  PRMT R15, R15, 0x7772, RZ ;  /* 0x000077720f0f7816 */ /* 0x000fe200000000ff */
[C---:B--2---:R-:W-:Y:S01]  /*13360*/  VIADD R11, R17.reuse, UR6 ;  /* 0x00000006110b7c36 */ /* 0x044fe20008000000 */
[----:B------:R-:W-:Y:S01]  /*13370*/  IADD3 R8, P6, R17, R3, RZ ;  /* 0x0000000311087210 */ /* 0x000fe20007fde0ff */
[----:B------:R2:W-:Y:S01]  /*13380*/  @P4 STG.E.U8 desc[UR40][R18.64], R23 ;  /* 0x0000001712004986 */ /* 0x0005e2000c101128 */
[----:B------:R-:W-:Y:S01]  /*13390*/  ISETP.LT.AND P4, PT, R9, UR7, !P0 ;  /* 0x0000000709007c0c */ /* 0x000fe2000c781270 */
[----:B------:R-:W-:Y:S01]  /*133a0*/  VIADD R14, R11, UR6 ;  /* 0x000000060b0e7c36 */ /* 0x000fe20008000000 */
[----:B------:R-:W-:-:S02]  /*133b0*/  LEA.HI.X.SX32 R9, R17, R2, 0x1, P6 ;  /* 0x0000000211097211 */ /* 0x000fc400030f0eff */
[CC--:B------:R-:W-:Y:S02]  /*133c0*/  IADD3 R10, P6, R11.reuse, R3.reuse, RZ ;  /* 0x000000030b0a7210 */ /* 0x0c0fe40007fde0ff */
[----:B------:R-:W-:Y:S01]  /*133d0*/  ISETP.LT.AND P5, PT, R20, UR7, !P0 ;  /* 0x0000000714007c0c */ /* 0x000fe2000c7a1270 */
[C---:B0-----:R-:W-:Y:S01]  /*133e0*/  VIADD R12, R0.reuse, 0x23 ;  /* 0x00000023000c7836 */ /* 0x041fe20000000000 */
[----:B------:R0:W-:Y:S01]  /*133f0*/  @P3 STG.E.U8 desc[UR40][R8.64], R15 ;  /* 0x0000000f08003986 */ /* 0x0001e2000c101128 */
[----:B------:R-:W-:Y:S01]  /*13400*/  LEA.HI.X.SX32 R11, R11, R2, 0x1, P6 ;  /* 0x000000020b0b7211 */ /* 0x000fe200030f0eff */
[----:B------:R-:W-:Y:S01]  /*13410*/  VIADD R20, R0, 0x2f ;  /* 0x0000002f00147836 */ /* 0x000fe20000000000 */
[----:B-1----:R-:W-:Y:S01]  /*13420*/  PRMT R17, R4, 0x7770, RZ ;  /* 0x0000777004117816 */ /* 0x002fe200000000ff */
[----:B--2---:R-:W-:Y:S01]  /*13430*/  VIADD R18, R0, 0x24 ;  /* 0x0000002400127836 */ /* 0x004fe20000000000 */
[----:B------:R-:W-:Y:S01]  /*13440*/  ISETP.LT.AND P3, PT, R12, UR7, !P0 ;  /* 0x000000070c007c0c */ /* 0x000fe2000c761270 */
[----:B------:R1:W-:Y:S01]  /*13450*/  @P2 STG.E.U8 desc[UR40][R10.64], R21 ;  /* 0x000000150a002986 */ /* 0x0003e2000c101128 */
[----:B------:R-:W-:-:S02]  /*13460*/  IADD3 R12, P6, R14, R3, RZ ;  /* 0x000000030e0c7210 */ /* 0x000fc40007fde0ff */
[C---:B------:R-:W-:Y:S02]  /*13470*/  PRMT R23, R5.reuse, 0x7770, RZ ;  /* 0x0000777005177816 */ /* 0x040fe400000000ff */
[C---:B------:R-:W-:Y:S01]  /*13480*/  LEA.HI.X.SX32 R13, R14.reuse, R2, 0x1, P6 ;  /* 0x000000020e0d7211 */ /* 0x040fe200030f0eff */
[----:B------:R-:W-:Y:S01]  /*13490*/  VIADD R14, R14, UR6 ;  /* 0x000000060e0e7c36 */ /* 0x000fe20008000000 */
[----:B------:R-:W-:Y:S01]  /*134a0*/  ISETP.LT.AND P2, PT, R18, UR7, !P0 ;  /* 0x0000000712007c0c */ /* 0x000fe2000c741270 */
[----:B------:R-:W-:Y:S01]  /*134b0*/  VIADD R18, R0, 0x25 ;  /* 0x0000002500127836 */ /* 0x000fe20000000000 */
[----:B------:R-:W-:Y:S01]  /*134c0*/  PRMT R19, R5, 0x7771, RZ ;  /* 0x0000777105137816 */ /* 0x000fe200000000ff */
[C---:B0-----:R-:W-:Y:S01]  /*134d0*/  VIADD R15, R14.reuse, UR6 ;  /* 0x000000060e0f7c36 */ /* 0x041fe20008000000 */
[----:B------:R-:W-:Y:S01]  /*134e0*/  IADD3 R8, P6, R14, R3, RZ ;  /* 0x000000030e087210 */ /* 0x000fe20007fde0ff */
[----:B------:R0:W-:Y:S01]  /*134f0*/  @P1 STG.E.U8 desc[UR40][R12.64], R17 ;  /* 0x000000110c001986 */ /* 0x0001e2000c101128 */
[----:B-1----:R-:W-:-:S02]  /*13500*/  PRMT R21, R4, 0x7771, RZ ;  /* 0x0000777104157816 */ /* 0x002fc400000000ff */
[-C--:B------:R-:W-:Y:S01]  /*13510*/  LEA.HI.X.SX32 R9, R14, R2.reuse, 0x1, P6 ;  /* 0x000000020e097211 */ /* 0x080fe200030f0eff */
[C---:B------:R-:W-:Y:S01]  /*13520*/  VIADD R14, R15.reuse, UR6 ;  /* 0x000000060f0e7c36 */ /* 0x040fe20008000000 */
[CC--:B------:R-:W-:Y:S02]  /*13530*/  IADD3 R10, P6, R15.reuse, R3.reuse, RZ ;  /* 0x000000030f0a7210 */ /* 0x0c0fe40007fde0ff */
[----:B------:R-:W-:Y:S01]  /*13540*/  ISETP.LT.AND P1, PT, R18, UR7, !P0 ;  /* 0x0000000712007c0c */ /* 0x000fe2000c721270 */
[----:B------:R1:W-:Y:S01]  /*13550*/  @P5 STG.E.U8 desc[UR40][R8.64], R21 ;  /* 0x0000001508005986 */ /* 0x0003e2000c101128 */
[-C--:B------:R-:W-:Y:S01]  /*13560*/  LEA.HI.X.SX32 R11, R15, R2.reuse, 0x1, P6 ;  /* 0x000000020f0b7211 */ /* 0x080fe200030f0eff */
[----:B------:R-:W-:Y:S01]  /*13570*/  VIADD R15, R0, 0x27 ;  /* 0x00000027000f7836 */ /* 0x000fe20000000000 */
[----:B------:R-:W-:Y:S01]  /*13580*/  PRMT R25, R4, 0x7773, RZ ;  /* 0x0000777304197816 */ /* 0x000fe200000000ff */
[C---:B0-----:R-:W-:Y:S01]  /*13590*/  VIADD R17, R14.reuse, UR6 ;  /* 0x000000060e117c36 */ /* 0x041fe20008000000 */
[----:B------:R-:W-:Y:S01]  /*135a0*/  IADD3 R12, P6, R14, R3, RZ ;  /* 0x000000030e0c7210 */ /* 0x000fe20007fde0ff */
[----:B------:R0:W-:Y:S01]  /*135b0*/  @P4 STG.E.U8 desc[UR40][R10.64], R23 ;  /* 0x000000170a004986 */ /* 0x0001e2000c101128 */
[----:B------:R-:W-:Y:S01]  /*135c0*/  ISETP.LT.AND P4, PT, R15, UR7, !P0 ;  /* 0x000000070f007c0c */ /* 0x000fe2000c781270 */
[----:B------:R-:W-:Y:S01]  /*135d0*/  VIADD R18, R0, 0x26 ;  /* 0x0000002600127836 */ /* 0x000fe20000000000 */
[----:B------:R-:W-:-:S02]  /*135e0*/  LEA.HI.X.SX32 R13, R14, R2, 0x1, P6 ;  /* 0x000000020e0d7211 */ /* 0x000fc400030f0eff */
[CC--:B------:R-:W-:Y:S01]  /*135f0*/  IADD3 R14, P6, R17.reuse, R3.reuse, RZ ;  /* 0x00000003110e7210 */ /* 0x0c0fe20007fde0ff */
[----:B-1----:R-:W-:Y:S01]  /*13600*/  VIADD R9, R0, 0x29 ;  /* 0x0000002900097836 */ /* 0x002fe20000000000 */
[----:B------:R-:W-:Y:S01]  /*13610*/  PRMT R21, R6, 0x7770, RZ ;  /* 0x0000777006157816 */ /* 0x000fe200000000ff */
[----:B------:R1:W-:Y:S01]  /*13620*/  @P3 STG.E.U8 desc[UR40][R12.64], R19 ;  /* 0x000000130c003986 */ /* 0x0003e2000c101128 */
[C---:B------:R-:W-:Y:S01]  /*13630*/  LEA.HI.X.SX32 R15, R17.reuse, R2, 0x1, P6 ;  /* 0x00000002110f7211 */ /* 0x040fe200030f0eff */
[----:B------:R-:W-:Y:S01]  /*13640*/  VIADD R17, R17, UR6 ;  /* 0x0000000611117c36 */ /* 0x000fe20008000000 */
[----:B------:R-:W-:Y:S01]  /*13650*/  ISETP.LT.AND P5, PT, R18, UR7, !P0 ;  /* 0x0000000712007c0c */ /* 0x000fe2000c7a1270 */
[----:B------:R-:W-:Y:S01]  /*13660*/  VIADD R18, R0, 0x28 ;  /* 0x0000002800127836 */ /* 0x000fe20000000000 */
[----:B0-----:R-:W-:Y:S01]  /*13670*/  PRMT R23, R6, 0x7771, RZ ;  /* 0x0000777106177816 */ /* 0x001fe200000000ff */
[C---:B------:R-:W-:Y:S01]  /*13680*/  VIADD R11, R17.reuse, UR6 ;  /* 0x00000006110b7c36 */ /* 0x040fe20008000000 */
[----:B------:R-:W-:Y:S01]  /*13690*/  IADD3 R8, P6, R17, R3, RZ ;  /* 0x0000000311087210 */ /* 0x000fe20007fde0ff */
[----:B------:R0:W-:Y:S01]  /*136a0*/  @P2 STG.E.U8 desc[UR40][R14.64], R21 ;  /* 0x000000150e002986 */ /* 0x0001e2000c101128 */
[----:B------:R-:W-:-:S02]  /*136b0*/  ISETP.LT.AND P2, PT, R9, UR7, !P0 ;  /* 0x0000000709007c0c */ /* 0x000fc4000c741270 */
[-C--:B------:R-:W-:Y:S01]  /*136c0*/  LEA.HI.X.SX32 R9, R17, R2.reuse, 0x1, P6 ;  /* 0x0000000211097211 */ /* 0x080fe200030f0eff */
[C---:B-1----:R-:W-:Y:S01]  /*136d0*/  VIADD R13, R11.reuse, UR6 ;  /* 0x000000060b0d7c36 */ /* 0x042fe20008000000 */
[-C--:B------:R-:W-:Y:S02]  /*136e0*/  IADD3 R10, P6, R11, R3.reuse, RZ ;  /* 0x000000030b0a7210 */ /* 0x080fe40007fde0ff */
[----:B------:R-:W-:Y:S01]  /*136f0*/  PRMT R19, R7, 0x7770, RZ ;  /* 0x0000777007137816 */ /* 0x000fe200000000ff */
[----:B------:R-:W-:Y:S01]  /*13700*/  VIADD R17, R13, UR6 ;  /* 0x000000060d117c36 */ /* 0x000fe20008000000 */
[-C--:B------:R-:W-:Y:S01]  /*13710*/  LEA.HI.X.SX32 R11, R11, R2.reuse, 0x1, P6 ;  /* 0x000000020b0b7211 */ /* 0x080fe200030f0eff */
[----:B------:R1:W-:Y:S01]  /*13720*/  @P1 STG.E.U8 desc[UR40][R8.64], R23 ;  /* 0x0000001708001986 */ /* 0x0003e2000c101128 */
[C---:B------:R-:W-:Y:S01]  /*13730*/  IADD3 R12, P6, R13.reuse, R3, RZ ;  /* 0x000000030d0c7210 */ /* 0x040fe20007fde0ff */
[----:B0-----:R-:W-:Y:S01]  /*13740*/  VIADD R14, R0, 0x2b ;  /* 0x0000002b000e7836 */ /* 0x001fe20000000000 */
[----:B------:R-:W-:Y:S01]  /*13750*/  ISETP.LT.AND P3, PT, R18, UR7, !P0 ;  /* 0x0000000712007c0c */ /* 0x000fe2000c761270 */
[----:B------:R-:W-:Y:S01]  /*13760*/  VIADD R18, R0, 0x2a ;  /* 0x0000002a00127836 */ /* 0x000fe20000000000 */
[----:B------:R0:W-:Y:S01]  /*13770*/  @P5 STG.E.U8 desc[UR40][R10.64], R19 ;  /* 0x000000130a005986 */ /* 0x0001e2000c101128 */
[----:B------:R-:W-:-:S02]  /*13780*/  LEA.HI.X.SX32 R13, R13, R2, 0x1, P6 ;  /* 0x000000020d0d7211 */ /* 0x000fc400030f0eff */
[----:B------:R-:W-:Y:S02]  /*13790*/  ISETP.LT.AND P5, PT, R14, UR7, !P0 ;  /* 0x000000070e007c0c */ /* 0x000fe4000c7a1270 */
[-C--:B------:R-:W-:Y:S02]  /*137a0*/  IADD3 R14, P6, R17, R3.reuse, RZ ;  /* 0x00000003110e7210 */ /* 0x080fe40007fde0ff */
[----:B------:R-:W-:Y:S01]  /*137b0*/  ISETP.LT.AND P1, PT, R18, UR7, !P0 ;  /* 0x0000000712007c0c */ /* 0x000fe2000c721270 */
[----:B------:R-:W-:Y:S01]  /*137c0*/  VIADD R18, R0, 0x2c ;  /* 0x0000002c00127836 */ /* 0x000fe20000000000 */
[----:B------:R-:W-:Y:S02]  /*137d0*/  PRMT R21, R7, 0x7771, RZ ;  /* 0x0000777107157816 */ /* 0x000fe400000000ff */
[C---:B------:R-:W-:Y:S01]  /*137e0*/  LEA.HI.X.SX32 R15, R17.reuse, R2, 0x1, P6 ;  /* 0x00000002110f7211 */ /* 0x040fe200030f0eff */
[----:B------:R-:W-:Y:S01]  /*137f0*/  VIADD R17, R17, UR6 ;  /* 0x0000000611117c36 */ /* 0x000fe20008000000 */
[----:B-1----:R-:W-:Y:S01]  /*13800*/  PRMT R9, R4, 0x7772, RZ ;  /* 0x0000777204097816 */ /* 0x002fe200000000ff */
[----:B------:R1:W-:Y:S01]  /*13810*/  @P4 STG.E.U8 desc[UR40][R12.64], R21 ;  /* 0x000000150c004986 */ /* 0x0003e2000c101128 */
[----:B------:R-:W-:Y:S01]  /*13820*/  ISETP.LT.AND P4, PT, R18, UR7, !P0 ;  /* 0x0000000712007c0c */ /* 0x000fe2000c781270 */
[----:B0-----:R-:W-:Y:S01]  /*13830*/  VIADD R10, R0, 0x2d ;  /* 0x0000002d000a7836 */ /* 0x001fe20000000000 */
[C---:B------:R-:W-:Y:S01]  /*13840*/  IADD3 R18, P6, R17.reuse, R3, RZ ;  /* 0x0000000311127210 */ /* 0x040fe20007fde0ff */
[----:B------:R-:W-:Y:S01]  /*13850*/  VIADD R8, R17, UR6 ;  /* 0x0000000611087c36 */ /* 0x000fe20008000000 */
[----:B------:R0:W-:Y:S01]  /*13860*/  @P3 STG.E.U8 desc[UR40][R14.64], R9 ;  /* 0x000000090e003986 */ /* 0x0001e2000c101128 */
[----:B------:R-:W-:-:S02]  /*13870*/  PRMT R23, R5, 0x7773, RZ ;  /* 0x0000777305177816 */ /* 0x000fc400000000ff */
[-C--:B------:R-:W-:Y:S01]  /*13880*/  LEA.HI.X.SX32 R19, R17, R2.reuse, 0x1, P6 ;  /* 0x0000000211137211 */ /* 0x080fe200030f0eff */
[----:B------:R-:W-:Y:S01]  /*13890*/  VIADD R4, R8, UR6 ;  /* 0x0000000608047c36 */ /* 0x000fe20008000000 */
[----:B------:R-:W-:Y:S01]  /*138a0*/  ISETP.LT.AND P3, PT, R10, UR7, !P0 ;  /* 0x000000070a007c0c */ /* 0x000fe2000c761270 */
[----:B------:R-:W-:Y:S01]  /*138b0*/  VIADD R10, R0, 0x2e ;  /* 0x0000002e000a7836 */ /* 0x000fe20000000000 */
[-C--:B-1----:R-:W-:Y:S01]  /*138c0*/  IADD3 R12, P6, R8, R3.reuse, RZ ;  /* 0x00000003080c7210 */ /* 0x082fe20007fde0ff */
[----:B------:R1:W-:Y:S01]  /*138d0*/  @P2 STG.E.U8 desc[UR40][R18.64], R25 ;  /* 0x0000001912002986 */ /* 0x0003e2000c101128 */
[----:B------:R-:W-:Y:S01]  /*138e0*/  VIADD R17, R4, UR6 ;  /* 0x0000000604117c36 */ /* 0x000fe20008000000 */
[----:B------:R-:W-:Y:S02]  /*138f0*/  PRMT R21, R5, 0x7772, RZ ;  /* 0x0000777205157816 */ /* 0x000fe400000000ff */
[----:B------:R-:W-:Y:S02]  /*13900*/  LEA.HI.X.SX32 R13, R8, R2, 0x1, P6 ;  /* 0x00000002080d7211 */ /* 0x000fe400030f0eff */
[----:B0-----:R-:W-:-:S02]  /*13910*/  IADD3 R14, P6, R4, R3, RZ ;  /* 0x00000003040e7210 */ /* 0x001fc40007fde0ff */
[----:B------:R-:W-:Y:S01]  /*13920*/  ISETP.LT.AND P2, PT, R10, UR7, !P0 ;  /* 0x000000070a007c0c */ /* 0x000fe2000c741270 */
[----:B------:R-:W-:Y:S01]  /*13930*/  @P1 STG.E.U8 desc[UR40][R12.64], R21 ;  /* 0x000000150c001986 */ /* 0x000fe2000c101128 */
[-C--:B------:R-:W-:Y:S02]  /*13940*/  LEA.HI.X.SX32 R15, R4, R2.reuse, 0x1, P6 ;  /* 0x00000002040f7211 */ /* 0x080fe400030f0eff */
[CC--:B------:R-:W-:Y:S01]  /*13950*/  IADD3 R4, P6, R17.reuse, R3.reuse, RZ ;  /* 0x0000000311047210 */ /* 0x0c0fe20007fde0ff */
[----:B------:R0:W2:Y:S01]  /*13960*/  LDS.128 R8, [R16] ;  /* 0x0000000010087984 */ /* 0x0000a20000000c00 */
[C---:B-1----:R-:W-:Y:S01]  /*13970*/  VIADD R18, R17.reuse, UR6 ;  /* 0x0000000611127c36 */ /* 0x042fe20008000000 */
[----:B------:R-:W-:Y:S02]  /*13980*/  PRMT R19, R6, 0x7772, RZ ;  /* 0x0000777206137816 */ /* 0x000fe400000000ff */
[-C--:B------:R-:W-:Y:S01]  /*13990*/  LEA.HI.X.SX32 R5, R17, R2.reuse, 0x1, P6 ;  /* 0x0000000211057211 */ /* 0x080fe200030f0eff */
[----:B------:R1:W-:Y:S01]  /*139a0*/  @P5 STG.E.U8 desc[UR40][R14.64], R23 ;  /* 0x000000170e005986 */ /* 0x0003e2000c101128 */
[----:B------:R-:W-:Y:S01]  /*139b0*/  VIADD R17, R0, 0x31 ;  /* 0x0000003100117836 */ /* 0x000fe20000000000 */
[----:B------:R-:W-:Y:S01]  /*139c0*/  ISETP.LT.AND P1, PT, R20, UR7, !P0 ;  /* 0x0000000714007c0c */ /* 0x000fe2000c721270 */
[----:B0-----:R-:W-:Y:S01]  /*139d0*/  VIADD R16, R0, 0x33 ;  /* 0x0000003300107836 */ /* 0x001fe20000000000 */
[----:B------:R-:W-:Y:S01]  /*139e0*/  IADD3 R12, P6, R18, R3, RZ ;  /* 0x00000003120c7210 */ /* 0x000fe20007fde0ff */
[----:B------:R0:W-:Y:S01]  /*139f0*/  @P4 STG.E.U8 desc[UR40][R4.64], R19 ;  /* 0x0000001304004986 */ /* 0x0001e2000c101128 */
[----:B------:R-:W-:Y:S01]  /*13a00*/  PRMT R21, R6, 0x7773, RZ ;  /* 0x0000777306157816 */ /* 0x000fe200000000ff */
[----:B------:R-:W-:Y:S01]  /*13a10*/  VIADD R20, R0, 0x30 ;  /* 0x0000003000147836 */ /* 0x000fe20000000000 */
[C---:B------:R-:W-:Y:S01]  /*13a20*/  LEA.HI.X.SX32 R13, R18.reuse, R2, 0x1, P6 ;  /* 0x00000002120d7211 */ /* 0x040fe200030f0eff */
[----:B------:R-:W-:Y:S01]  /*13a30*/  VIADD R18, R18, UR6 ;  /* 0x0000000612127c36 */ /* 0x000fe20008000000 */
[----:B------:R-:W-:Y:S01]  /*13a40*/  ISETP.LT.AND P4, PT, R17, UR7, !P0 ;  /* 0x0000000711007c0c */ /* 0x000fe2000c781270 */
[----:B-1----:R-:W-:-:S02]  /*13a50*/  VIADD R15, R0, 0x32 ;  /* 0x00000032000f7836 */ /* 0x002fc40000000000 */
[----:B------:R1:W-:Y:S01]  /*13a60*/  @P3 STG.E.U8 desc[UR40][R12.64], R21 ;  /* 0x000000150c003986 */ /* 0x0003e2000c101128 */
[CC--:B------:R-:W-:Y:S01]  /*13a70*/  IADD3 R14, P6, R18.reuse, R3.reuse, RZ ;  /* 0x00000003120e7210 */ /* 0x0c0fe20007fde0ff */
[C---:B------:R-:W-:Y:S01]  /*13a80*/  VIADD R6, R18.reuse, UR6 ;  /* 0x0000000612067c36 */ /* 0x040fe20008000000 */
[----:B------:R-:W-:Y:S02]  /*13a90*/  PRMT R17, R7, 0x7773, RZ ;  /* 0x0000777307117816 */ /* 0x000fe400000000ff */
[----:B------:R-:W-:Y:S02]  /*13aa0*/  ISETP.LT.AND P3, PT, R15, UR7, !P0 ;  /* 0x000000070f007c0c */ /* 0x000fe4000c761270 */
[-C--:B------:R-:W-:Y:S01]  /*13ab0*/  LEA.HI.X.SX32 R15, R18, R2.reuse, 0x1, P6 ;  /* 0x00000002120f7211 */ /* 0x080fe200030f0eff */
[----:B------:R-:W-:Y:S01]  /*13ac0*/  VIADD R18, R0, 0x35 ;  /* 0x0000003500127836 */ /* 0x000fe20000000000 */
[----:B0-----:R-:W-:Y:S01]  /*13ad0*/  PRMT R19, R7, 0x7772, RZ ;  /* 0x0000777207137816 */ /* 0x001fe200000000ff */
[C---:B------:R-:W-:Y:S01]  /*13ae0*/  VIADD R7, R6.reuse, UR6 ;  /* 0x0000000606077c36 */ /* 0x040fe20008000000 */
[-C--:B------:R-:W-:Y:S01]  /*13af0*/  IADD3 R4, P6, R6, R3.reuse, RZ ;  /* 0x0000000306047210 */ /* 0x080fe20007fde0ff */
[----:B-1----:R-:W-:Y:S01]  /*13b00*/  VIADD R12, R0, 0x34 ;  /* 0x00000034000c7836 */ /* 0x002fe20000000000 */
[----:B------:R-:W-:Y:S01]  /*13b10*/  ISETP.LT.AND P5, PT, R20, UR7, !P0 ;  /* 0x0000000714007c0c */ /* 0x000fe2000c7a1270 */
[----:B------:R-:W-:Y:S01]  /*13b20*/  @P2 STG.E.U8 desc[UR40][R14.64], R19 ;  /* 0x000000130e002986 */ /* 0x000fe2000c101128 */
[----:B------:R-:W-:Y:S01]  /*13b30*/  LEA.HI.X.SX32 R5, R6, R2, 0x1, P6 ;  /* 0x0000000206057211 */ /* 0x000fe200030f0eff */
[----:B------:R-:W-:Y:S01]  /*13b40*/  VIADD R20, R0, 0x3e ;  /* 0x0000003e00147836 */ /* 0x000fe20000000000 */
[----:B------:R-:W-:Y:S01]  /*13b50*/  ISETP.LT.AND P2, PT, R16, UR7, !P0 ;  /* 0x0000000710007c0c */ /* 0x000fe2000c741270 */
[C---:B------:R-:W-:Y:S01]  /*13b60*/  VIADD R16, R7.reuse, UR6 ;  /* 0x0000000607107c36 */ /* 0x040fe20008000000 */
[----:B------:R-:W-:Y:S01]  /*13b70*/  IADD3 R6, P6, R7, R3, RZ ;  /* 0x0000000307067210 */ /* 0x000fe20007fde0ff */
[----:B------:R0:W-:Y:S01]  /*13b80*/  @P1 STG.E.U8 desc[UR40][R4.64], R17 ;  /* 0x0000001104001986 */ /* 0x0001e2000c101128 */
[----:B------:R-:W-:-:S02]  /*13b90*/  ISETP.LT.AND P1, PT, R12, UR7, !P0 ;  /* 0x000000070c007c0c */ /* 0x000fc4000c721270 */
[-C--:B------:R-:W-:Y:S02]  /*13ba0*/  LEA.HI.X.SX32 R7, R7, R2.reuse, 0x1, P6 ;  /* 0x0000000207077211 */ /* 0x080fe400030f0eff */
[-C--:B------:R-:W-:Y:S02]  /*13bb0*/  IADD3 R12, P6, R16, R3.reuse, RZ ;  /* 0x00000003100c7210 */ /* 0x080fe40007fde0ff */
[----:B--2---:R-:W-:Y:S02]  /*13bc0*/  PRMT R21, R8, 0x7770, RZ ;  /* 0x0000777008157816 */ /* 0x004fe400000000ff */
[CC--:B------:R-:W-:Y:S01]  /*13bd0*/  LEA.HI.X.SX32 R13, R16.reuse, R2.reuse, 0x1, P6 ;  /* 0x00000002100d7211 */ /* 0x0c0fe200030f0eff */
[----:B------:R-:W-:Y:S01]  /*13be0*/  VIADD R16, R16, UR6 ;  /* 0x0000000610107c36 */ /* 0x000fe20008000000 */
[----:B------:R-:W-:Y:S01]  /*13bf0*/  PRMT R23, R8, 0x7771, RZ ;  /* 0x0000777108177816 */ /* 0x000fe200000000ff */
[----:B0-----:R-:W-:Y:S01]  /*13c00*/  VIADD R5, R0, 0x36 ;  /* 0x0000003600057836 */ /* 0x001fe20000000000 */
[----:B------:R0:W-:Y:S01]  /*13c10*/  @P5 STG.E.U8 desc[UR40][R6.64], R21 ;  /* 0x0000001506005986 */ /* 0x0001e2000c101128 */
[C---:B------:R-:W-:Y:S01]  /*13c20*/  VIADD R14, R16.reuse, UR6 ;  /* 0x00000006100e7c36 */ /* 0x040fe20008000000 */
[----:B------:R-:W-:Y:S01]  /*13c30*/  IADD3 R4, P6, R16, R3, RZ ;  /* 0x0000000310047210 */ /* 0x000fe20007fde0ff */
[----:B------:R-:W-:Y:S01]  /*13c40*/  VIADD R17, R0, 0x37 ;  /* 0x0000003700117836 */ /* 0x000fe20000000000 */
[----:B------:R1:W-:Y:S01]  /*13c50*/  @P4 STG.E.U8 desc[UR40][R12.64], R23 ;  /* 0x000000170c004986 */ /* 0x0003e2000c101128 */
[----:B------:R-:W-:Y:S01]  /*13c60*/  ISETP.LT.AND P4, PT, R5, UR7, !P0 ;  /* 0x0000000705007c0c */ /* 0x000fe2000c781270 */
[----:B------:R-:W-:Y:S01]  /*13c70*/  VIADD R15, R14, UR6 ;  /* 0x000000060e0f7c36 */ /* 0x000fe20008000000 */
[----:B------:R-:W-:-:S02]  /*13c80*/  LEA.HI.X.SX32 R5, R16, R2, 0x1, P6 ;  /* 0x0000000210057211 */ /* 0x000fc400030f0eff */
[----:B------:R-:W-:Y:S01]  /*13c90*/  PRMT R19, R9, 0x7770, RZ ;  /* 0x0000777009137816 */ /* 0x000fe200000000ff */
[----:B------:R-:W-:Y:S01]  /*13ca0*/  VIADD R16, R15, UR6 ;  /* 0x000000060f107c36 */ /* 0x000fe20008000000 */
[----:B------:R-:W-:Y:S01]  /*13cb0*/  ISETP.LT.AND P5, PT, R18, UR7, !P0 ;  /* 0x0000000712007c0c */ /* 0x000fe2000c7a1270 */
[----:B------:R-:W-:Y:S01]  /*13cc0*/  VIADD R18, R0, 0x39 ;  /* 0x0000003900127836 */ /* 0x000fe20000000000 */
[CC--:B0-----:R-:W-:Y:S01]  /*13cd0*/  IADD3 R6, P6, R14.reuse, R3.reuse, RZ ;  /* 0x000000030e067210 */ /* 0x0c1fe20007fde0ff */
[----:B------:R0:W-:Y:S01]  /*13ce0*/  @P3 STG.E.U8 desc[UR40][R4.64], R19 ;  /* 0x0000001304003986 */ /* 0x0001e2000c101128 */
[----:B------:R-:W-:Y:S02]  /*13cf0*/  PRMT R21, R9, 0x7771, RZ ;  /* 0x0000777109157816 */ /* 0x000fe400000000ff */
[----:B------:R-:W-:Y:S01]  /*13d00*/  LEA.HI.X.SX32 R7, R14, R2, 0x1, P6 ;  /* 0x000000020e077211 */ /* 0x000fe200030f0eff */
[----:B------:R-:W-:Y:S01]  /*13d10*/  VIADD R14, R0, 0x38 ;  /* 0x00000038000e7836 */ /* 0x000fe20000000000 */
[----:B-1----:R-:W-:-:S02]  /*13d20*/  IADD3 R12, P6, R15, R3, RZ ;  /* 0x000000030f0c7210 */ /* 0x002fc40007fde0ff */
[----:B------:R-:W-:Y:S01]  /*13d30*/  ISETP.LT.AND P3, PT, R17, UR7, !P0 ;  /* 0x0000000711007c0c */ /* 0x000fe2000c761270 */
[----:B------:R1:W-:Y:S01]  /*13d40*/  @P2 STG.E.U8 desc[UR40][R6.64], R21 ;  /* 0x0000001506002986 */ /* 0x0003e2000c101128 */
[-C--:B------:R-:W-:Y:S02]  /*13d50*/  LEA.HI.X.SX32 R13, R15, R2.reuse, 0x1, P6 ;  /* 0x000000020f0d7211 */ /* 0x080fe400030f0eff */
[----:B------:R-:W-:Y:S01]  /*13d60*/  ISETP.LT.AND P2, PT, R14, UR7, !P0 ;  /* 0x000000070e007c0c */ /* 0x000fe2000c741270 */
[----:B0-----:R-:W-:Y:S01]  /*13d70*/  VIADD R5, R0, 0x3a ;  /* 0x0000003a00057836 */ /* 0x001fe20000000000 */
[-C--:B------:R-:W-:Y:S02]  /*13d80*/  IADD3 R14, P6, R16, R3.reuse, RZ ;  /* 0x00000003100e7210 */ /* 0x080fe40007fde0ff */
[----:B------:R-:W-:Y:S02]  /*13d90*/  PRMT R17, R10, 0x7770, RZ ;  /* 0x000077700a117816 */ /* 0x000fe400000000ff */
[C---:B------:R-:W-:Y:S01]  /*13da0*/  LEA.HI.X.SX32 R15, R16.reuse, R2, 0x1, P6 ;  /* 0x00000002100f7211 */ /* 0x040fe200030f0eff */
[----:B------:R-:W-:Y:S01]  /*13db0*/  VIADD R16, R16, UR6 ;  /* 0x0000000610107c36 */ /* 0x000fe20008000000 */
[----:B------:R-:W-:Y:S01]  /*13dc0*/  PRMT R19, R10, 0x7771, RZ ;  /* 0x000077710a137816 */ /* 0x000fe200000000ff */
[----:B------:R0:W-:Y:S01]  /*13dd0*/  @P1 STG.E.U8 desc[UR40][R12.64], R17 ;  /* 0x000000110c001986 */ /* 0x0001e2000c101128 */
[----:B-1----:R-:W-:Y:S01]  /*13de0*/  PRMT R21, R11, 0x7770, RZ ;  /* 0x000077700b157816 */ /* 0x002fe200000000ff */
[C---:B------:R-:W-:Y:S01]  /*13df0*/  VIADD R7, R16.reuse, UR6 ;  /* 0x0000000610077c36 */ /* 0x040fe20008000000 */
[----:B------:R-:W-:Y:S01]  /*13e00*/  IADD3 R4, P6, R16, R3, RZ ;  /* 0x0000000310047210 */ /* 0x000fe20007fde0ff */
[----:B------:R1:W-:Y:S01]  /*13e10*/  @P5 STG.E.U8 desc[UR40][R14.64], R19 ;  /* 0x000000130e005986 */ /* 0x0003e2000c101128 */
[----:B------:R-:W-:-:S02]  /*13e20*/  ISETP.LT.AND P5, PT, R5, UR7, !P0 ;  /* 0x0000000705007c0c */ /* 0x000fc4000c7a1270 */
[-C--:B------:R-:W-:Y:S02]  /*13e30*/  LEA.HI.X.SX32 R5, R16, R2.reuse, 0x1, P6 ;  /* 0x0000000210057211 */ /* 0x080fe400030f0eff */
[CC--:B------:R-:W-:Y:S02]  /*13e40*/  IADD3 R6, P6, R7.reuse, R3.reuse, RZ ;  /* 0x0000000307067210 */ /* 0x0c0fe40007fde0ff */
[----:B------:R-:W-:Y:S01]  /*13e50*/  ISETP.LT.AND P1, PT, R18, UR7, !P0 ;  /* 0x0000000712007c0c */ /* 0x000fe2000c721270 */
[----:B0-----:R-:W-:Y:S01]  /*13e60*/  VIADD R13, R7, UR6 ;  /* 0x00000006070d7c36 */ /* 0x001fe20008000000 */
[----:B------:R-:W-:Y:S01]  /*13e70*/  PRMT R17, R11, 0x7771, RZ ;  /* 0x000077710b117816 */ /* 0x000fe200000000ff */
[----:B------:R0:W-:Y:S01]  /*13e80*/  @P4 STG.E.U8 desc[UR40][R4.64], R21 ;  /* 0x0000001504004986 */ /* 0x0001e2000c101128 */
[-C--:B------:R-:W-:Y:S01]  /*13e90*/  LEA.HI.X.SX32 R7, R7, R2.reuse, 0x1, P6 ;  /* 0x0000000207077211 */ /* 0x080fe200030f0eff */
[C---:B-1----:R-:W-:Y:S01]  /*13ea0*/  VIADD R15, R13.reuse, UR6 ;  /* 0x000000060d0f7c36 */ /* 0x042fe20008000000 */
[----:B------:R-:W-:Y:S01]  /*13eb0*/  IADD3 R12, P6, R13, R3, RZ ;  /* 0x000000030d0c7210 */ /* 0x000fe20007fde0ff */
[----:B------:R-:W-:Y:S01]  /*13ec0*/  VIADD R14, R0, 0x3c ;  /* 0x0000003c000e7836 */ /* 0x000fe20000000000 */
[----:B------:R-:W-:Y:S01]  /*13ed0*/  PRMT R19, R8, 0x7772, RZ ;  /* 0x0000777208137816 */ /* 0x000fe200000000ff */
[----:B------:R-:W-:Y:S01]  /*13ee0*/  VIADD R16, R15, UR6 ;  /* 0x000000060f107c36 */ /* 0x000fe20008000000 */
[----:B------:R1:W-:Y:S01]  /*13ef0*/  @P3 STG.E.U8 desc[UR40][R6.64], R17 ;  /* 0x0000001106003986 */ /* 0x0003e2000c101128 */
[----:B------:R-:W-:Y:S01]  /*13f00*/  LEA.HI.X.SX32 R13, R13, R2, 0x1, P6 ;  /* 0x000000020d0d7211 */ /* 0x000fe200030f0eff */
[----:B------:R-:W-:Y:S01]  /*13f10*/  VIADD R18, R0, 0x3b ;  /* 0x0000003b00127836 */ /* 0x000fe20000000000 */
[----:B------:R-:W-:-:S02]  /*13f20*/  ISETP.LT.AND P3, PT, R14, UR7, !P0 ;  /* 0x000000070e007c0c */ /* 0x000fc4000c761270 */
[CC--:B------:R-:W-:Y:S01]  /*13f30*/  IADD3 R14, P6, R15.reuse, R3.reuse, RZ ;  /* 0x000000030f0e7210 */ /* 0x0c0fe20007fde0ff */
[----:B0-----:R-:W-:Y:S01]  /*13f40*/  VIADD R4, R0, 0x3d ;  /* 0x0000003d00047836 */ /* 0x001fe20000000000 */
[----:B------:R-:W-:Y:S01]  /*13f50*/  PRMT R21, R8, 0x7773, RZ ;  /* 0x0000777308157816 */ /* 0x000fe200000000ff */
[----:B------:R0:W-:Y:S01]  /*13f60*/  @P2 STG.E.U8 desc[UR40][R12.64], R19 ;  /* 0x000000130c002986 */ /* 0x0001e2000c101128 */
[----:B------:R-:W-:Y:S01]  /*13f70*/  LEA.HI.X.SX32 R15, R15, R2, 0x1, P6 ;  /* 0x000000020f0f7211 */ /* 0x000fe200030f0eff */
[----:B------:R-:W-:Y:S01]  /*13f80*/  VIADD R0, R0, 0x3f ;  /* 0x0000003f00007836 */ /* 0x000fe20000000000 */
[----:B------:R-:W-:Y:S01]  /*13f90*/  ISETP.LT.AND P2, PT, R4, UR7, !P0 ;  /* 0x0000000704007c0c */ /* 0x000fe2000c741270 */
[C---:B-1----:R-:W-:Y:S01]  /*13fa0*/  VIADD R7, R16.reuse, UR6 ;  /* 0x0000000610077c36 */ /* 0x042fe20008000000 */
[-C--:B------:R-:W-:Y:S01]  /*13fb0*/  IADD3 R4, P6, R16, R3.reuse, RZ ;  /* 0x0000000310047210 */ /* 0x080fe20007fde0ff */
[----:B------:R1:W-:Y:S01]  /*13fc0*/  @P1 STG.E.U8 desc[UR40][R14.64], R21 ;  /* 0x000000150e001986 */ /* 0x0003e2000c101128 */
[----:B------:R-:W-:Y:S01]  /*13fd0*/  ISETP.LT.AND P4, PT, R18, UR7, !P0 ;  /* 0x0000000712007c0c */ /* 0x000fe2000c781270 */
[C---:B------:R-:W-:Y:S01]  /*13fe0*/  VIADD R8, R7.reuse, UR6 ;  /* 0x0000000607087c36 */ /* 0x040fe20008000000 */
[----:B------:R-:W-:-:S02]  /*13ff0*/  IADD3 R6, P1, R7, R3, RZ ;  /* 0x0000000307067210 */ /* 0x000fc40007f3e0ff */
[-C--:B------:R-:W-:Y:S01]  /*14000*/  LEA.HI.X.SX32 R5, R16, R2.reuse, 0x1, P6 ;  /* 0x0000000210057211 */ /* 0x080fe200030f0eff */
[C---:B------:R-:W-:Y:S01]  /*14010*/  VIADD R17, R8.reuse, UR6 ;  /* 0x0000000608117c36 */ /* 0x040fe20008000000 */
[-C--:B------:R-:W-:Y:S02]  /*14020*/  LEA.HI.X.SX32 R7, R7, R2.reuse, 0x1, P1 ;  /* 0x0000000207077211 */ /* 0x080fe400008f0eff */
[CC--:B0-----:R-:W-:Y:S01]  /*14030*/  IADD3 R12, P6, R8.reuse, R3.reuse, RZ ;  /* 0x00000003080c7210 */ /* 0x0c1fe20007fde0ff */
[----:B------:R-:W-:Y:S01]  /*14040*/  VIADD R19, R17, UR6 ;  /* 0x0000000611137c36 */ /* 0x000fe20008000000 */
[----:B------:R-:W-:Y:S02]  /*14050*/  PRMT R25, R9, 0x7772, RZ ;  /* 0x0000777209197816 */ /* 0x000fe400000000ff */
[----:B------:R-:W-:Y:S01]  /*14060*/  LEA.HI.X.SX32 R13, R8, R2, 0x1, P6 ;  /* 0x00000002080d7211 */ /* 0x000fe200030f0eff */
[C---:B------:R-:W-:Y:S01]  /*14070*/  VIADD R8, R19.reuse, UR6 ;  /* 0x0000000613087c36 */ /* 0x040fe20008000000 */
[-C--:B-1----:R-:W-:Y:S01]  /*14080*/  IADD3 R14, P1, R19, R3.reuse, RZ ;  /* 0x00000003130e7210 */ /* 0x082fe20007f3e0ff */
[----:B------:R0:W-:Y:S01]  /*14090*/  @P5 STG.E.U8 desc[UR40][R4.64], R25 ;  /* 0x0000001904005986 */ /* 0x0001e2000c101128 */
[----:B------:R-:W-:-:S02]  /*140a0*/  IADD3 R16, P6, R17, R3, RZ ;  /* 0x0000000311107210 */ /* 0x000fc40007fde0ff */
[-C--:B------:R-:W-:Y:S02]  /*140b0*/  LEA.HI.X.SX32 R15, R19, R2.reuse, 0x1, P1 ;  /* 0x00000002130f7211 */ /* 0x080fe400008f0eff */
[----:B------:R-:W-:Y:S02]  /*140c0*/  ISETP.LT.AND P1, PT, R20, UR7, !P0 ;  /* 0x0000000714007c0c */ /* 0x000fe4000c721270 */
[----:B------:R-:W-:Y:S02]  /*140d0*/  ISETP.LT.AND P0, PT, R0, UR7, !P0 ;  /* 0x0000000700007c0c */ /* 0x000fe4000c701270 */
[----:B------:R-:W-:Y:S02]  /*140e0*/  LEA.HI.X.SX32 R17, R17, R2, 0x1, P6 ;  /* 0x0000000211117211 */ /* 0x000fe400030f0eff */
[----:B------:R-:W-:Y:S02]  /*140f0*/  PRMT R23, R9, 0x7773, RZ ;  /* 0x0000777309177816 */ /* 0x000fe400000000ff */
[----:B------:R-:W-:-:S02]  /*14100*/  IADD3 R18, P6, R8, R3, RZ ;  /* 0x0000000308127210 */ /* 0x000fc40007fde0ff */
[C---:B------:R-:W-:Y:S01]  /*14110*/  PRMT R21, R10.reuse, 0x7772, RZ ;  /* 0x000077720a157816 */ /* 0x040fe200000000ff */
[----:B------:R0:W-:Y:S01]  /*14120*/  @P4 STG.E.U8 desc[UR40][R6.64], R23 ;  /* 0x0000001706004986 */ /* 0x0001e2000c101128 */
[----:B------:R-:W-:Y:S02]  /*14130*/  PRMT R9, R10, 0x7773, RZ ;  /* 0x000077730a097816 */ /* 0x000fe400000000ff */
[C---:B------:R-:W-:Y:S01]  /*14140*/  PRMT R3, R11.reuse, 0x7773, RZ ;  /* 0x000077730b037816 */ /* 0x040fe200000000ff */
[----:B------:R0:W-:Y:S01]  /*14150*/  @P3 STG.E.U8 desc[UR40][R12.64], R21 ;  /* 0x000000150c003986 */ /* 0x0001e2000c101128 */
[----:B------:R-:W-:Y:S02]  /*14160*/  PRMT R11, R11, 0x7772, RZ ;  /* 0x000077720b0b7816 */ /* 0x000fe400000000ff */
[----:B------:R-:W-:Y:S01]  /*14170*/  LEA.HI.X.SX32 R19, R8, R2, 0x1, P6 ;  /* 0x0000000208137211 */ /* 0x000fe200030f0eff */
[----:B------:R0:W-:Y:S04]  /*14180*/  @P2 STG.E.U8 desc[UR40][R16.64], R9 ;  /* 0x0000000910002986 */ /* 0x0001e8000c101128 */
[----:B------:R0:W-:Y:S01]  /*14190*/  @P1 STG.E.U8 desc[UR40][R14.64], R11 ;  /* 0x0000000b0e001986 */ /* 0x0001e2000c101128 */
[----:B------:R-:W-:Y:S05]  /*141a0*/  @!P0 EXIT ;  /* 0x000000000000894d */ /* 0x000fea0003800000 */
[----:B------:R-:W-:Y:S01]  /*141b0*/  STG.E.U8 desc[UR40][R18.64], R3 ;  /* 0x0000000312007986 */ /* 0x000fe2000c101128 */
[----:B------:R-:W-:Y:S05]  /*141c0*/  EXIT ;  /* 0x000000000000794d */ /* 0x000fea0003800000 */
.L_x_3:
[----:B------:R-:W-:-:S00]  /*141d0*/  BRA `(.L_x_3) ;  /* 0xfffffffc00fc7947 */ /* 0x000fc0000383ffff */
[----:B------:R-:W-:-:S00]  /*141e0*/  NOP ;  /* 0x0000000000007918 */ /* 0x000fc00000000000 */
        /* <DEDUP_REMOVED lines=9> */
.L_x_4:


//--------------------- .nv.shared.matmul_kernel  --------------------------
	.section	.nv.shared.matmul_kernel,"aw",@nobits
	.sectionflags	@""
	.align	16
	.zero		1024


//--------------------- .nv.shared.reserved.0     --------------------------
	.section	.nv.shared.reserved.0,"aw",@nobits
	.weak		__nv_reservedSMEM_offset_0_alias
	.size		__nv_reservedSMEM_offset_0_alias, 0, 0
	.other		__nv_reservedSMEM_offset_0_alias,@"STO_CUDA_RESERVED_SHARED STV_DEFAULT"
__nv_reservedSMEM_offset_0_alias:
	.zero		0


//--------------------- .nv.constant0.matmul_kernel --------------------------
	.section	.nv.constant0.matmul_kernel,"a",@progbits
	.sectionflags	@""
	.align	4
.nv.constant0.matmul_kernel:
	.zero		608


//--------------------- SYMBOLS --------------------------

	.type		.nv.reservedSmem.offset0,@object
	.size		.nv.reservedSmem.offset0,0x4
